//
// Generated by NVIDIA NVVM Compiler
//
// Compiler Build ID: CL-36424714
// Cuda compilation tools, release 13.0, V13.0.88
// Based on NVVM 20.0.0
//

.version 9.0
.target sm_100
.address_size 64

	// .globl	_Z15glu_bf16_kernelPK13__nv_bfloat16S1_Pf
.extern .shared .align 16 .b8 shared_mem[];

.visible .entry _Z15glu_bf16_kernelPK13__nv_bfloat16S1_Pf(
	.param .u64 .ptr .align 1 _Z15glu_bf16_kernelPK13__nv_bfloat16S1_Pf_param_0,
	.param .u64 .ptr .align 1 _Z15glu_bf16_kernelPK13__nv_bfloat16S1_Pf_param_1,
	.param .u64 .ptr .align 1 _Z15glu_bf16_kernelPK13__nv_bfloat16S1_Pf_param_2
)
{
	.reg .pred 	%p<3>;
	.reg .b16 	%rs<3>;
	.reg .b32 	%r<2161>;
	.reg .b32 	%f<4284>;
	.reg .b64 	%rd<110>;

	ld.param.u64 	%rd7, [_Z15glu_bf16_kernelPK13__nv_bfloat16S1_Pf_param_0];
	ld.param.u64 	%rd8, [_Z15glu_bf16_kernelPK13__nv_bfloat16S1_Pf_param_1];
	cvta.to.global.u64 	%rd1, %rd7;
	cvta.to.global.u64 	%rd2, %rd8;
	mov.u32 	%r1, %tid.x;
	mov.u32 	%r32, %ctaid.x;
	mov.u32 	%r33, %ctaid.y;
	shr.u32 	%r2, %r1, 5;
	shl.b32 	%r3, %r32, 7;
	shl.b32 	%r4, %r33, 6;
	shl.b32 	%r5, %r2, 4;
	shr.u32 	%r34, %r1, 4;
	and.b32  	%r6, %r34, 1;
	or.b32  	%r35, %r5, %r6;
	shl.b32 	%r36, %r1, 3;
	and.b32  	%r7, %r36, 120;
	shl.b32 	%r37, %r2, 3;
	sub.s32 	%r38, %r35, %r37;
	shr.u32 	%r39, %r1, 1;
	and.b32  	%r40, %r39, 480;
	and.b32  	%r8, %r1, 32;
	add.s32 	%r41, %r3, %r35;
	mad.lo.s32 	%r42, %r35, 136, %r7;
	shl.b32 	%r43, %r42, 1;
	mov.u32 	%r44, shared_mem;
	add.s32 	%r9, %r44, %r43;
	shl.b32 	%r10, %r41, 13;
	or.b32  	%r11, %r10, 32768;
	or.b32  	%r12, %r10, 81920;
	or.b32  	%r13, %r10, 98304;
	or.b32  	%r14, %r10, 114688;
	add.s32 	%r45, %r38, %r4;
	mad.lo.s32 	%r46, %r38, 136, %r7;
	shl.b32 	%r47, %r46, 1;
	add.s32 	%r48, %r44, %r47;
	add.s32 	%r15, %r48, 34816;
	shl.b32 	%r16, %r45, 13;
	add.s32 	%r49, %r45, %r4;
	shl.b32 	%r17, %r49, 13;
	or.b32  	%r18, %r17, 16384;
	or.b32  	%r19, %r17, 49152;
	mul.lo.s32 	%r20, %r40, 136;
	cvt.u64.u32 	%rd9, %r44;
	cvta.shared.u64 	%rd10, %rd9;
	mul.wide.u32 	%rd11, %r20, 2;
	add.s64 	%rd3, %rd10, %rd11;
	mul.lo.s32 	%r50, %r8, 136;
	mul.wide.u32 	%rd12, %r50, 2;
	add.s64 	%rd13, %rd10, %rd12;
	add.s64 	%rd4, %rd13, 34816;
	mov.b32 	%r2157, 0;
	mov.f32 	%f4220, 0f00000000;
	cvt.u64.u32 	%rd51, %r11;
	mov.f32 	%f4221, %f4220;
	mov.f32 	%f4222, %f4220;
	mov.f32 	%f4223, %f4220;
	mov.f32 	%f4224, %f4220;
	mov.f32 	%f4225, %f4220;
	mov.f32 	%f4226, %f4220;
	mov.f32 	%f4227, %f4220;
	mov.f32 	%f4228, %f4220;
	mov.f32 	%f4229, %f4220;
	mov.f32 	%f4230, %f4220;
	mov.f32 	%f4231, %f4220;
	mov.f32 	%f4232, %f4220;
	mov.f32 	%f4233, %f4220;
	mov.f32 	%f4234, %f4220;
	mov.f32 	%f4235, %f4220;
	mov.f32 	%f4236, %f4220;
	mov.f32 	%f4237, %f4220;
	mov.f32 	%f4238, %f4220;
	mov.f32 	%f4239, %f4220;
	mov.f32 	%f4240, %f4220;
	mov.f32 	%f4241, %f4220;
	mov.f32 	%f4242, %f4220;
	mov.f32 	%f4243, %f4220;
	mov.f32 	%f4244, %f4220;
	mov.f32 	%f4245, %f4220;
	mov.f32 	%f4246, %f4220;
	mov.f32 	%f4247, %f4220;
	mov.f32 	%f4248, %f4220;
	mov.f32 	%f4249, %f4220;
	mov.f32 	%f4250, %f4220;
	mov.f32 	%f4251, %f4220;
	mov.f32 	%f4252, %f4220;
	mov.f32 	%f4253, %f4220;
	mov.f32 	%f4254, %f4220;
	mov.f32 	%f4255, %f4220;
	mov.f32 	%f4256, %f4220;
	mov.f32 	%f4257, %f4220;
	mov.f32 	%f4258, %f4220;
	mov.f32 	%f4259, %f4220;
	mov.f32 	%f4260, %f4220;
	mov.f32 	%f4261, %f4220;
	mov.f32 	%f4262, %f4220;
	mov.f32 	%f4263, %f4220;
	mov.f32 	%f4264, %f4220;
	mov.f32 	%f4265, %f4220;
	mov.f32 	%f4266, %f4220;
	mov.f32 	%f4267, %f4220;
	mov.f32 	%f4268, %f4220;
	mov.f32 	%f4269, %f4220;
	mov.f32 	%f4270, %f4220;
	mov.f32 	%f4271, %f4220;
	mov.f32 	%f4272, %f4220;
	mov.f32 	%f4273, %f4220;
	mov.f32 	%f4274, %f4220;
	mov.f32 	%f4275, %f4220;
	mov.f32 	%f4276, %f4220;
	mov.f32 	%f4277, %f4220;
	mov.f32 	%f4278, %f4220;
	mov.f32 	%f4279, %f4220;
	mov.f32 	%f4280, %f4220;
	mov.f32 	%f4281, %f4220;
	mov.f32 	%f4282, %f4220;
	mov.f32 	%f4283, %f4220;
$L__BB0_1:
	.pragma "nounroll";
	add.s32 	%r51, %r7, %r2157;
	add.s32 	%r52, %r10, %r51;
	mul.wide.u32 	%rd14, %r52, 2;
	add.s64 	%rd15, %rd1, %rd14;
	ld.global.nc.v4.u32 	{%r53, %r54, %r55, %r56}, [%rd15];
	st.shared.v4.u32 	[%r9], {%r53, %r54, %r55, %r56};
	add.s32 	%r57, %r52, 16384;
	mul.wide.u32 	%rd16, %r57, 2;
	add.s64 	%rd17, %rd1, %rd16;
	ld.global.nc.v4.u32 	{%r58, %r59, %r60, %r61}, [%rd17];
	st.shared.v4.u32 	[%r9+544], {%r58, %r59, %r60, %r61};
	add.s32 	%r62, %r52, 32768;
	mul.wide.u32 	%rd18, %r62, 2;
	add.s64 	%rd19, %rd1, %rd18;
	ld.global.nc.v4.u32 	{%r63, %r64, %r65, %r66}, [%rd19];
	st.shared.v4.u32 	[%r9+1088], {%r63, %r64, %r65, %r66};
	add.s32 	%r67, %r52, 49152;
	mul.wide.u32 	%rd20, %r67, 2;
	add.s64 	%rd21, %rd1, %rd20;
	ld.global.nc.v4.u32 	{%r68, %r69, %r70, %r71}, [%rd21];
	st.shared.v4.u32 	[%r9+1632], {%r68, %r69, %r70, %r71};
	add.s32 	%r72, %r52, 65536;
	mul.wide.u32 	%rd22, %r72, 2;
	add.s64 	%rd23, %rd1, %rd22;
	ld.global.nc.v4.u32 	{%r73, %r74, %r75, %r76}, [%rd23];
	st.shared.v4.u32 	[%r9+2176], {%r73, %r74, %r75, %r76};
	add.s32 	%r77, %r52, 81920;
	mul.wide.u32 	%rd24, %r77, 2;
	add.s64 	%rd25, %rd1, %rd24;
	ld.global.nc.v4.u32 	{%r78, %r79, %r80, %r81}, [%rd25];
	st.shared.v4.u32 	[%r9+2720], {%r78, %r79, %r80, %r81};
	add.s32 	%r82, %r52, 98304;
	mul.wide.u32 	%rd26, %r82, 2;
	add.s64 	%rd27, %rd1, %rd26;
	ld.global.nc.v4.u32 	{%r83, %r84, %r85, %r86}, [%rd27];
	st.shared.v4.u32 	[%r9+3264], {%r83, %r84, %r85, %r86};
	add.s32 	%r87, %r52, 114688;
	mul.wide.u32 	%rd28, %r87, 2;
	add.s64 	%rd29, %rd1, %rd28;
	ld.global.nc.v4.u32 	{%r88, %r89, %r90, %r91}, [%rd29];
	st.shared.v4.u32 	[%r9+3808], {%r88, %r89, %r90, %r91};
	add.s32 	%r92, %r16, %r51;
	mul.wide.u32 	%rd30, %r92, 2;
	add.s64 	%rd31, %rd2, %rd30;
	ld.global.nc.v4.u32 	{%r93, %r94, %r95, %r96}, [%rd31];
	st.shared.v4.u32 	[%r15], {%r93, %r94, %r95, %r96};
	add.s32 	%r97, %r17, %r51;
	mul.wide.u32 	%rd32, %r97, 2;
	add.s64 	%rd33, %rd2, %rd32;
	ld.global.nc.v4.u32 	{%r98, %r99, %r100, %r101}, [%rd33];
	st.shared.v4.u32 	[%r15+17408], {%r98, %r99, %r100, %r101};
	add.s32 	%r102, %r92, 16384;
	mul.wide.u32 	%rd34, %r102, 2;
	add.s64 	%rd35, %rd2, %rd34;
	ld.global.nc.v4.u32 	{%r103, %r104, %r105, %r106}, [%rd35];
	st.shared.v4.u32 	[%r15+544], {%r103, %r104, %r105, %r106};
	add.s32 	%r107, %r97, 16384;
	mul.wide.u32 	%rd36, %r107, 2;
	add.s64 	%rd37, %rd2, %rd36;
	ld.global.nc.v4.u32 	{%r108, %r109, %r110, %r111}, [%rd37];
	st.shared.v4.u32 	[%r15+17952], {%r108, %r109, %r110, %r111};
	add.s32 	%r112, %r92, 32768;
	mul.wide.u32 	%rd38, %r112, 2;
	add.s64 	%rd39, %rd2, %rd38;
	ld.global.nc.v4.u32 	{%r113, %r114, %r115, %r116}, [%rd39];
	st.shared.v4.u32 	[%r15+1088], {%r113, %r114, %r115, %r116};
	add.s32 	%r117, %r97, 32768;
	mul.wide.u32 	%rd40, %r117, 2;
	add.s64 	%rd41, %rd2, %rd40;
	ld.global.nc.v4.u32 	{%r118, %r119, %r120, %r121}, [%rd41];
	st.shared.v4.u32 	[%r15+18496], {%r118, %r119, %r120, %r121};
	add.s32 	%r122, %r92, 49152;
	mul.wide.u32 	%rd42, %r122, 2;
	add.s64 	%rd43, %rd2, %rd42;
	ld.global.nc.v4.u32 	{%r123, %r124, %r125, %r126}, [%rd43];
	st.shared.v4.u32 	[%r15+1632], {%r123, %r124, %r125, %r126};
	add.s32 	%r127, %r97, 49152;
	mul.wide.u32 	%rd44, %r127, 2;
	add.s64 	%rd45, %rd2, %rd44;
	ld.global.nc.v4.u32 	{%r128, %r129, %r130, %r131}, [%rd45];
	st.shared.v4.u32 	[%r15+19040], {%r128, %r129, %r130, %r131};
	bar.sync 	0;
	mov.b32 	%r132, 136;
	wmma.load.a.sync.aligned.row.m16n16k16.bf16 	{%r133, %r134, %r135, %r136}, [%rd3], %r132;
	wmma.load.a.sync.aligned.row.m16n16k16.bf16 	{%r137, %r138, %r139, %r140}, [%rd3+4352], %r132;
	wmma.load.b.sync.aligned.col.m16n16k16.bf16 	{%r141, %r142, %r143, %r144}, [%rd4], %r132;
	wmma.load.b.sync.aligned.col.m16n16k16.bf16 	{%r145, %r146, %r147, %r148}, [%rd4+17408], %r132;
	wmma.load.b.sync.aligned.col.m16n16k16.bf16 	{%r149, %r150, %r151, %r152}, [%rd4+4352], %r132;
	wmma.load.b.sync.aligned.col.m16n16k16.bf16 	{%r153, %r154, %r155, %r156}, [%rd4+21760], %r132;
	wmma.mma.sync.aligned.row.col.m16n16k16.f32.bf16.bf16.f32 {%f130, %f131, %f132, %f133, %f134, %f135, %f136, %f137}, {%r133, %r134, %r135, %r136}, {%r141, %r142, %r143, %r144}, {%f4259, %f4258, %f4257, %f4256, %f4255, %f4254, %f4253, %f4252};
	wmma.mma.sync.aligned.row.col.m16n16k16.f32.bf16.bf16.f32 {%f138, %f139, %f140, %f141, %f142, %f143, %f144, %f145}, {%r133, %r134, %r135, %r136}, {%r145, %r146, %r147, %r148}, {%f4227, %f4226, %f4225, %f4224, %f4223, %f4222, %f4221, %f4220};
	wmma.mma.sync.aligned.row.col.m16n16k16.f32.bf16.bf16.f32 {%f146, %f147, %f148, %f149, %f150, %f151, %f152, %f153}, {%r133, %r134, %r135, %r136}, {%r149, %r150, %r151, %r152}, {%f4251, %f4250, %f4249, %f4248, %f4247, %f4246, %f4245, %f4244};
	wmma.mma.sync.aligned.row.col.m16n16k16.f32.bf16.bf16.f32 {%f154, %f155, %f156, %f157, %f158, %f159, %f160, %f161}, {%r133, %r134, %r135, %r136}, {%r153, %r154, %r155, %r156}, {%f4260, %f4261, %f4262, %f4263, %f4264, %f4265, %f4266, %f4267};
	wmma.mma.sync.aligned.row.col.m16n16k16.f32.bf16.bf16.f32 {%f162, %f163, %f164, %f165, %f166, %f167, %f168, %f169}, {%r137, %r138, %r139, %r140}, {%r141, %r142, %r143, %r144}, {%f4243, %f4242, %f4241, %f4240, %f4239, %f4238, %f4237, %f4236};
	wmma.mma.sync.aligned.row.col.m16n16k16.f32.bf16.bf16.f32 {%f170, %f171, %f172, %f173, %f174, %f175, %f176, %f177}, {%r137, %r138, %r139, %r140}, {%r145, %r146, %r147, %r148}, {%f4268, %f4269, %f4270, %f4271, %f4272, %f4273, %f4274, %f4275};
	wmma.mma.sync.aligned.row.col.m16n16k16.f32.bf16.bf16.f32 {%f178, %f179, %f180, %f181, %f182, %f183, %f184, %f185}, {%r137, %r138, %r139, %r140}, {%r149, %r150, %r151, %r152}, {%f4235, %f4234, %f4233, %f4232, %f4231, %f4230, %f4229, %f4228};
	wmma.mma.sync.aligned.row.col.m16n16k16.f32.bf16.bf16.f32 {%f186, %f187, %f188, %f189, %f190, %f191, %f192, %f193}, {%r137, %r138, %r139, %r140}, {%r153, %r154, %r155, %r156}, {%f4276, %f4277, %f4278, %f4279, %f4280, %f4281, %f4282, %f4283};
	wmma.load.a.sync.aligned.row.m16n16k16.bf16 	{%r157, %r158, %r159, %r160}, [%rd3+32], %r132;
	wmma.load.a.sync.aligned.row.m16n16k16.bf16 	{%r161, %r162, %r163, %r164}, [%rd3+4384], %r132;
	wmma.load.b.sync.aligned.col.m16n16k16.bf16 	{%r165, %r166, %r167, %r168}, [%rd4+32], %r132;
	wmma.load.b.sync.aligned.col.m16n16k16.bf16 	{%r169, %r170, %r171, %r172}, [%rd4+17440], %r132;
	wmma.load.b.sync.aligned.col.m16n16k16.bf16 	{%r173, %r174, %r175, %r176}, [%rd4+4384], %r132;
	wmma.load.b.sync.aligned.col.m16n16k16.bf16 	{%r177, %r178, %r179, %r180}, [%rd4+21792], %r132;
	wmma.mma.sync.aligned.row.col.m16n16k16.f32.bf16.bf16.f32 {%f194, %f195, %f196, %f197, %f198, %f199, %f200, %f201}, {%r157, %r158, %r159, %r160}, {%r165, %r166, %r167, %r168}, {%f130, %f131, %f132, %f133, %f134, %f135, %f136, %f137};
	wmma.mma.sync.aligned.row.col.m16n16k16.f32.bf16.bf16.f32 {%f202, %f203, %f204, %f205, %f206, %f207, %f208, %f209}, {%r157, %r158, %r159, %r160}, {%r169, %r170, %r171, %r172}, {%f138, %f139, %f140, %f141, %f142, %f143, %f144, %f145};
	wmma.mma.sync.aligned.row.col.m16n16k16.f32.bf16.bf16.f32 {%f210, %f211, %f212, %f213, %f214, %f215, %f216, %f217}, {%r157, %r158, %r159, %r160}, {%r173, %r174, %r175, %r176}, {%f146, %f147, %f148, %f149, %f150, %f151, %f152, %f153};
	wmma.mma.sync.aligned.row.col.m16n16k16.f32.bf16.bf16.f32 {%f218, %f219, %f220, %f221, %f222, %f223, %f224, %f225}, {%r157, %r158, %r159, %r160}, {%r177, %r178, %r179, %r180}, {%f154, %f155, %f156, %f157, %f158, %f159, %f160, %f161};
	wmma.mma.sync.aligned.row.col.m16n16k16.f32.bf16.bf16.f32 {%f226, %f227, %f228, %f229, %f230, %f231, %f232, %f233}, {%r161, %r162, %r163, %r164}, {%r165, %r166, %r167, %r168}, {%f162, %f163, %f164, %f165, %f166, %f167, %f168, %f169};
	wmma.mma.sync.aligned.row.col.m16n16k16.f32.bf16.bf16.f32 {%f234, %f235, %f236, %f237, %f238, %f239, %f240, %f241}, {%r161, %r162, %r163, %r164}, {%r169, %r170, %r171, %r172}, {%f170, %f171, %f172, %f173, %f174, %f175, %f176, %f177};
	wmma.mma.sync.aligned.row.col.m16n16k16.f32.bf16.bf16.f32 {%f242, %f243, %f244, %f245, %f246, %f247, %f248, %f249}, {%r161, %r162, %r163, %r164}, {%r173, %r174, %r175, %r176}, {%f178, %f179, %f180, %f181, %f182, %f183, %f184, %f185};
	wmma.mma.sync.aligned.row.col.m16n16k16.f32.bf16.bf16.f32 {%f250, %f251, %f252, %f253, %f254, %f255, %f256, %f257}, {%r161, %r162, %r163, %r164}, {%r177, %r178, %r179, %r180}, {%f186, %f187, %f188, %f189, %f190, %f191, %f192, %f193};
	wmma.load.a.sync.aligned.row.m16n16k16.bf16 	{%r181, %r182, %r183, %r184}, [%rd3+64], %r132;
	wmma.load.a.sync.aligned.row.m16n16k16.bf16 	{%r185, %r186, %r187, %r188}, [%rd3+4416], %r132;
	wmma.load.b.sync.aligned.col.m16n16k16.bf16 	{%r189, %r190, %r191, %r192}, [%rd4+64], %r132;
	wmma.load.b.sync.aligned.col.m16n16k16.bf16 	{%r193, %r194, %r195, %r196}, [%rd4+17472], %r132;
	wmma.load.b.sync.aligned.col.m16n16k16.bf16 	{%r197, %r198, %r199, %r200}, [%rd4+4416], %r132;
	wmma.load.b.sync.aligned.col.m16n16k16.bf16 	{%r201, %r202, %r203, %r204}, [%rd4+21824], %r132;
	wmma.mma.sync.aligned.row.col.m16n16k16.f32.bf16.bf16.f32 {%f258, %f259, %f260, %f261, %f262, %f263, %f264, %f265}, {%r181, %r182, %r183, %r184}, {%r189, %r190, %r191, %r192}, {%f194, %f195, %f196, %f197, %f198, %f199, %f200, %f201};
	wmma.mma.sync.aligned.row.col.m16n16k16.f32.bf16.bf16.f32 {%f266, %f267, %f268, %f269, %f270, %f271, %f272, %f273}, {%r181, %r182, %r183, %r184}, {%r193, %r194, %r195, %r196}, {%f202, %f203, %f204, %f205, %f206, %f207, %f208, %f209};
	wmma.mma.sync.aligned.row.col.m16n16k16.f32.bf16.bf16.f32 {%f274, %f275, %f276, %f277, %f278, %f279, %f280, %f281}, {%r181, %r182, %r183, %r184}, {%r197, %r198, %r199, %r200}, {%f210, %f211, %f212, %f213, %f214, %f215, %f216, %f217};
	wmma.mma.sync.aligned.row.col.m16n16k16.f32.bf16.bf16.f32 {%f282, %f283, %f284, %f285, %f286, %f287, %f288, %f289}, {%r181, %r182, %r183, %r184}, {%r201, %r202, %r203, %r204}, {%f218, %f219, %f220, %f221, %f222, %f223, %f224, %f225};
	wmma.mma.sync.aligned.row.col.m16n16k16.f32.bf16.bf16.f32 {%f290, %f291, %f292, %f293, %f294, %f295, %f296, %f297}, {%r185, %r186, %r187, %r188}, {%r189, %r190, %r191, %r192}, {%f226, %f227, %f228, %f229, %f230, %f231, %f232, %f233};
	wmma.mma.sync.aligned.row.col.m16n16k16.f32.bf16.bf16.f32 {%f298, %f299, %f300, %f301, %f302, %f303, %f304, %f305}, {%r185, %r186, %r187, %r188}, {%r193, %r194, %r195, %r196}, {%f234, %f235, %f236, %f237, %f238, %f239, %f240, %f241};
	wmma.mma.sync.aligned.row.col.m16n16k16.f32.bf16.bf16.f32 {%f306, %f307, %f308, %f309, %f310, %f311, %f312, %f313}, {%r185, %r186, %r187, %r188}, {%r197, %r198, %r199, %r200}, {%f242, %f243, %f244, %f245, %f246, %f247, %f248, %f249};
	wmma.mma.sync.aligned.row.col.m16n16k16.f32.bf16.bf16.f32 {%f314, %f315, %f316, %f317, %f318, %f319, %f320, %f321}, {%r185, %r186, %r187, %r188}, {%r201, %r202, %r203, %r204}, {%f250, %f251, %f252, %f253, %f254, %f255, %f256, %f257};
	wmma.load.a.sync.aligned.row.m16n16k16.bf16 	{%r205, %r206, %r207, %r208}, [%rd3+96], %r132;
	wmma.load.a.sync.aligned.row.m16n16k16.bf16 	{%r209, %r210, %r211, %r212}, [%rd3+4448], %r132;
	wmma.load.b.sync.aligned.col.m16n16k16.bf16 	{%r213, %r214, %r215, %r216}, [%rd4+96], %r132;
	wmma.load.b.sync.aligned.col.m16n16k16.bf16 	{%r217, %r218, %r219, %r220}, [%rd4+17504], %r132;
	wmma.load.b.sync.aligned.col.m16n16k16.bf16 	{%r221, %r222, %r223, %r224}, [%rd4+4448], %r132;
	wmma.load.b.sync.aligned.col.m16n16k16.bf16 	{%r225, %r226, %r227, %r228}, [%rd4+21856], %r132;
	wmma.mma.sync.aligned.row.col.m16n16k16.f32.bf16.bf16.f32 {%f322, %f323, %f324, %f325, %f326, %f327, %f328, %f329}, {%r205, %r206, %r207, %r208}, {%r213, %r214, %r215, %r216}, {%f258, %f259, %f260, %f261, %f262, %f263, %f264, %f265};
	wmma.mma.sync.aligned.row.col.m16n16k16.f32.bf16.bf16.f32 {%f330, %f331, %f332, %f333, %f334, %f335, %f336, %f337}, {%r205, %r206, %r207, %r208}, {%r217, %r218, %r219, %r220}, {%f266, %f267, %f268, %f269, %f270, %f271, %f272, %f273};
	wmma.mma.sync.aligned.row.col.m16n16k16.f32.bf16.bf16.f32 {%f338, %f339, %f340, %f341, %f342, %f343, %f344, %f345}, {%r205, %r206, %r207, %r208}, {%r221, %r222, %r223, %r224}, {%f274, %f275, %f276, %f277, %f278, %f279, %f280, %f281};
	wmma.mma.sync.aligned.row.col.m16n16k16.f32.bf16.bf16.f32 {%f346, %f347, %f348, %f349, %f350, %f351, %f352, %f353}, {%r205, %r206, %r207, %r208}, {%r225, %r226, %r227, %r228}, {%f282, %f283, %f284, %f285, %f286, %f287, %f288, %f289};
	wmma.mma.sync.aligned.row.col.m16n16k16.f32.bf16.bf16.f32 {%f354, %f355, %f356, %f357, %f358, %f359, %f360, %f361}, {%r209, %r210, %r211, %r212}, {%r213, %r214, %r215, %r216}, {%f290, %f291, %f292, %f293, %f294, %f295, %f296, %f297};
	wmma.mma.sync.aligned.row.col.m16n16k16.f32.bf16.bf16.f32 {%f362, %f363, %f364, %f365, %f366, %f367, %f368, %f369}, {%r209, %r210, %r211, %r212}, {%r217, %r218, %r219, %r220}, {%f298, %f299, %f300, %f301, %f302, %f303, %f304, %f305};
	wmma.mma.sync.aligned.row.col.m16n16k16.f32.bf16.bf16.f32 {%f370, %f371, %f372, %f373, %f374, %f375, %f376, %f377}, {%r209, %r210, %r211, %r212}, {%r221, %r222, %r223, %r224}, {%f306, %f307, %f308, %f309, %f310, %f311, %f312, %f313};
	wmma.mma.sync.aligned.row.col.m16n16k16.f32.bf16.bf16.f32 {%f378, %f379, %f380, %f381, %f382, %f383, %f384, %f385}, {%r209, %r210, %r211, %r212}, {%r225, %r226, %r227, %r228}, {%f314, %f315, %f316, %f317, %f318, %f319, %f320, %f321};
	wmma.load.a.sync.aligned.row.m16n16k16.bf16 	{%r229, %r230, %r231, %r232}, [%rd3+128], %r132;
	wmma.load.a.sync.aligned.row.m16n16k16.bf16 	{%r233, %r234, %r235, %r236}, [%rd3+4480], %r132;
	wmma.load.b.sync.aligned.col.m16n16k16.bf16 	{%r237, %r238, %r239, %r240}, [%rd4+128], %r132;
	wmma.load.b.sync.aligned.col.m16n16k16.bf16 	{%r241, %r242, %r243, %r244}, [%rd4+17536], %r132;
	wmma.load.b.sync.aligned.col.m16n16k16.bf16 	{%r245, %r246, %r247, %r248}, [%rd4+4480], %r132;
	wmma.load.b.sync.aligned.col.m16n16k16.bf16 	{%r249, %r250, %r251, %r252}, [%rd4+21888], %r132;
	wmma.mma.sync.aligned.row.col.m16n16k16.f32.bf16.bf16.f32 {%f386, %f387, %f388, %f389, %f390, %f391, %f392, %f393}, {%r229, %r230, %r231, %r232}, {%r237, %r238, %r239, %r240}, {%f322, %f323, %f324, %f325, %f326, %f327, %f328, %f329};
	wmma.mma.sync.aligned.row.col.m16n16k16.f32.bf16.bf16.f32 {%f394, %f395, %f396, %f397, %f398, %f399, %f400, %f401}, {%r229, %r230, %r231, %r232}, {%r241, %r242, %r243, %r244}, {%f330, %f331, %f332, %f333, %f334, %f335, %f336, %f337};
	wmma.mma.sync.aligned.row.col.m16n16k16.f32.bf16.bf16.f32 {%f402, %f403, %f404, %f405, %f406, %f407, %f408, %f409}, {%r229, %r230, %r231, %r232}, {%r245, %r246, %r247, %r248}, {%f338, %f339, %f340, %f341, %f342, %f343, %f344, %f345};
	wmma.mma.sync.aligned.row.col.m16n16k16.f32.bf16.bf16.f32 {%f410, %f411, %f412, %f413, %f414, %f415, %f416, %f417}, {%r229, %r230, %r231, %r232}, {%r249, %r250, %r251, %r252}, {%f346, %f347, %f348, %f349, %f350, %f351, %f352, %f353};
	wmma.mma.sync.aligned.row.col.m16n16k16.f32.bf16.bf16.f32 {%f418, %f419, %f420, %f421, %f422, %f423, %f424, %f425}, {%r233, %r234, %r235, %r236}, {%r237, %r238, %r239, %r240}, {%f354, %f355, %f356, %f357, %f358, %f359, %f360, %f361};
	wmma.mma.sync.aligned.row.col.m16n16k16.f32.bf16.bf16.f32 {%f426, %f427, %f428, %f429, %f430, %f431, %f432, %f433}, {%r233, %r234, %r235, %r236}, {%r241, %r242, %r243, %r244}, {%f362, %f363, %f364, %f365, %f366, %f367, %f368, %f369};
	wmma.mma.sync.aligned.row.col.m16n16k16.f32.bf16.bf16.f32 {%f434, %f435, %f436, %f437, %f438, %f439, %f440, %f441}, {%r233, %r234, %r235, %r236}, {%r245, %r246, %r247, %r248}, {%f370, %f371, %f372, %f373, %f374, %f375, %f376, %f377};
	wmma.mma.sync.aligned.row.col.m16n16k16.f32.bf16.bf16.f32 {%f442, %f443, %f444, %f445, %f446, %f447, %f448, %f449}, {%r233, %r234, %r235, %r236}, {%r249, %r250, %r251, %r252}, {%f378, %f379, %f380, %f381, %f382, %f383, %f384, %f385};
	wmma.load.a.sync.aligned.row.m16n16k16.bf16 	{%r253, %r254, %r255, %r256}, [%rd3+160], %r132;
	wmma.load.a.sync.aligned.row.m16n16k16.bf16 	{%r257, %r258, %r259, %r260}, [%rd3+4512], %r132;
	wmma.load.b.sync.aligned.col.m16n16k16.bf16 	{%r261, %r262, %r263, %r264}, [%rd4+160], %r132;
	wmma.load.b.sync.aligned.col.m16n16k16.bf16 	{%r265, %r266, %r267, %r268}, [%rd4+17568], %r132;
	wmma.load.b.sync.aligned.col.m16n16k16.bf16 	{%r269, %r270, %r271, %r272}, [%rd4+4512], %r132;
	wmma.load.b.sync.aligned.col.m16n16k16.bf16 	{%r273, %r274, %r275, %r276}, [%rd4+21920], %r132;
	wmma.mma.sync.aligned.row.col.m16n16k16.f32.bf16.bf16.f32 {%f450, %f451, %f452, %f453, %f454, %f455, %f456, %f457}, {%r253, %r254, %r255, %r256}, {%r261, %r262, %r263, %r264}, {%f386, %f387, %f388, %f389, %f390, %f391, %f392, %f393};
	wmma.mma.sync.aligned.row.col.m16n16k16.f32.bf16.bf16.f32 {%f458, %f459, %f460, %f461, %f462, %f463, %f464, %f465}, {%r253, %r254, %r255, %r256}, {%r265, %r266, %r267, %r268}, {%f394, %f395, %f396, %f397, %f398, %f399, %f400, %f401};
	wmma.mma.sync.aligned.row.col.m16n16k16.f32.bf16.bf16.f32 {%f466, %f467, %f468, %f469, %f470, %f471, %f472, %f473}, {%r253, %r254, %r255, %r256}, {%r269, %r270, %r271, %r272}, {%f402, %f403, %f404, %f405, %f406, %f407, %f408, %f409};
	wmma.mma.sync.aligned.row.col.m16n16k16.f32.bf16.bf16.f32 {%f474, %f475, %f476, %f477, %f478, %f479, %f480, %f481}, {%r253, %r254, %r255, %r256}, {%r273, %r274, %r275, %r276}, {%f410, %f411, %f412, %f413, %f414, %f415, %f416, %f417};
	wmma.mma.sync.aligned.row.col.m16n16k16.f32.bf16.bf16.f32 {%f482, %f483, %f484, %f485, %f486, %f487, %f488, %f489}, {%r257, %r258, %r259, %r260}, {%r261, %r262, %r263, %r264}, {%f418, %f419, %f420, %f421, %f422, %f423, %f424, %f425};
	wmma.mma.sync.aligned.row.col.m16n16k16.f32.bf16.bf16.f32 {%f490, %f491, %f492, %f493, %f494, %f495, %f496, %f497}, {%r257, %r258, %r259, %r260}, {%r265, %r266, %r267, %r268}, {%f426, %f427, %f428, %f429, %f430, %f431, %f432, %f433};
	wmma.mma.sync.aligned.row.col.m16n16k16.f32.bf16.bf16.f32 {%f498, %f499, %f500, %f501, %f502, %f503, %f504, %f505}, {%r257, %r258, %r259, %r260}, {%r269, %r270, %r271, %r272}, {%f434, %f435, %f436, %f437, %f438, %f439, %f440, %f441};
	wmma.mma.sync.aligned.row.col.m16n16k16.f32.bf16.bf16.f32 {%f506, %f507, %f508, %f509, %f510, %f511, %f512, %f513}, {%r257, %r258, %r259, %r260}, {%r273, %r274, %r275, %r276}, {%f442, %f443, %f444, %f445, %f446, %f447, %f448, %f449};
	wmma.load.a.sync.aligned.row.m16n16k16.bf16 	{%r277, %r278, %r279, %r280}, [%rd3+192], %r132;
	wmma.load.a.sync.aligned.row.m16n16k16.bf16 	{%r281, %r282, %r283, %r284}, [%rd3+4544], %r132;
	wmma.load.b.sync.aligned.col.m16n16k16.bf16 	{%r285, %r286, %r287, %r288}, [%rd4+192], %r132;
	wmma.load.b.sync.aligned.col.m16n16k16.bf16 	{%r289, %r290, %r291, %r292}, [%rd4+17600], %r132;
	wmma.load.b.sync.aligned.col.m16n16k16.bf16 	{%r293, %r294, %r295, %r296}, [%rd4+4544], %r132;
	wmma.load.b.sync.aligned.col.m16n16k16.bf16 	{%r297, %r298, %r299, %r300}, [%rd4+21952], %r132;
	wmma.mma.sync.aligned.row.col.m16n16k16.f32.bf16.bf16.f32 {%f514, %f515, %f516, %f517, %f518, %f519, %f520, %f521}, {%r277, %r278, %r279, %r280}, {%r285, %r286, %r287, %r288}, {%f450, %f451, %f452, %f453, %f454, %f455, %f456, %f457};
	wmma.mma.sync.aligned.row.col.m16n16k16.f32.bf16.bf16.f32 {%f522, %f523, %f524, %f525, %f526, %f527, %f528, %f529}, {%r277, %r278, %r279, %r280}, {%r289, %r290, %r291, %r292}, {%f458, %f459, %f460, %f461, %f462, %f463, %f464, %f465};
	wmma.mma.sync.aligned.row.col.m16n16k16.f32.bf16.bf16.f32 {%f530, %f531, %f532, %f533, %f534, %f535, %f536, %f537}, {%r277, %r278, %r279, %r280}, {%r293, %r294, %r295, %r296}, {%f466, %f467, %f468, %f469, %f470, %f471, %f472, %f473};
	wmma.mma.sync.aligned.row.col.m16n16k16.f32.bf16.bf16.f32 {%f538, %f539, %f540, %f541, %f542, %f543, %f544, %f545}, {%r277, %r278, %r279, %r280}, {%r297, %r298, %r299, %r300}, {%f474, %f475, %f476, %f477, %f478, %f479, %f480, %f481};
	wmma.mma.sync.aligned.row.col.m16n16k16.f32.bf16.bf16.f32 {%f546, %f547, %f548, %f549, %f550, %f551, %f552, %f553}, {%r281, %r282, %r283, %r284}, {%r285, %r286, %r287, %r288}, {%f482, %f483, %f484, %f485, %f486, %f487, %f488, %f489};
	wmma.mma.sync.aligned.row.col.m16n16k16.f32.bf16.bf16.f32 {%f554, %f555, %f556, %f557, %f558, %f559, %f560, %f561}, {%r281, %r282, %r283, %r284}, {%r289, %r290, %r291, %r292}, {%f490, %f491, %f492, %f493, %f494, %f495, %f496, %f497};
	wmma.mma.sync.aligned.row.col.m16n16k16.f32.bf16.bf16.f32 {%f562, %f563, %f564, %f565, %f566, %f567, %f568, %f569}, {%r281, %r282, %r283, %r284}, {%r293, %r294, %r295, %r296}, {%f498, %f499, %f500, %f501, %f502, %f503, %f504, %f505};
	wmma.mma.sync.aligned.row.col.m16n16k16.f32.bf16.bf16.f32 {%f570, %f571, %f572, %f573, %f574, %f575, %f576, %f577}, {%r281, %r282, %r283, %r284}, {%r297, %r298, %r299, %r300}, {%f506, %f507, %f508, %f509, %f510, %f511, %f512, %f513};
	wmma.load.a.sync.aligned.row.m16n16k16.bf16 	{%r301, %r302, %r303, %r304}, [%rd3+224], %r132;
	wmma.load.a.sync.aligned.row.m16n16k16.bf16 	{%r305, %r306, %r307, %r308}, [%rd3+4576], %r132;
	wmma.load.b.sync.aligned.col.m16n16k16.bf16 	{%r309, %r310, %r311, %r312}, [%rd4+224], %r132;
	wmma.load.b.sync.aligned.col.m16n16k16.bf16 	{%r313, %r314, %r315, %r316}, [%rd4+17632], %r132;
	wmma.load.b.sync.aligned.col.m16n16k16.bf16 	{%r317, %r318, %r319, %r320}, [%rd4+4576], %r132;
	wmma.load.b.sync.aligned.col.m16n16k16.bf16 	{%r321, %r322, %r323, %r324}, [%rd4+21984], %r132;
	wmma.mma.sync.aligned.row.col.m16n16k16.f32.bf16.bf16.f32 {%f578, %f579, %f580, %f581, %f582, %f583, %f584, %f585}, {%r301, %r302, %r303, %r304}, {%r309, %r310, %r311, %r312}, {%f514, %f515, %f516, %f517, %f518, %f519, %f520, %f521};
	wmma.mma.sync.aligned.row.col.m16n16k16.f32.bf16.bf16.f32 {%f586, %f587, %f588, %f589, %f590, %f591, %f592, %f593}, {%r301, %r302, %r303, %r304}, {%r313, %r314, %r315, %r316}, {%f522, %f523, %f524, %f525, %f526, %f527, %f528, %f529};
	wmma.mma.sync.aligned.row.col.m16n16k16.f32.bf16.bf16.f32 {%f594, %f595, %f596, %f597, %f598, %f599, %f600, %f601}, {%r301, %r302, %r303, %r304}, {%r317, %r318, %r319, %r320}, {%f530, %f531, %f532, %f533, %f534, %f535, %f536, %f537};
	wmma.mma.sync.aligned.row.col.m16n16k16.f32.bf16.bf16.f32 {%f602, %f603, %f604, %f605, %f606, %f607, %f608, %f609}, {%r301, %r302, %r303, %r304}, {%r321, %r322, %r323, %r324}, {%f538, %f539, %f540, %f541, %f542, %f543, %f544, %f545};
	wmma.mma.sync.aligned.row.col.m16n16k16.f32.bf16.bf16.f32 {%f610, %f611, %f612, %f613, %f614, %f615, %f616, %f617}, {%r305, %r306, %r307, %r308}, {%r309, %r310, %r311, %r312}, {%f546, %f547, %f548, %f549, %f550, %f551, %f552, %f553};
	wmma.mma.sync.aligned.row.col.m16n16k16.f32.bf16.bf16.f32 {%f618, %f619, %f620, %f621, %f622, %f623, %f624, %f625}, {%r305, %r306, %r307, %r308}, {%r313, %r314, %r315, %r316}, {%f554, %f555, %f556, %f557, %f558, %f559, %f560, %f561};
	wmma.mma.sync.aligned.row.col.m16n16k16.f32.bf16.bf16.f32 {%f626, %f627, %f628, %f629, %f630, %f631, %f632, %f633}, {%r305, %r306, %r307, %r308}, {%r317, %r318, %r319, %r320}, {%f562, %f563, %f564, %f565, %f566, %f567, %f568, %f569};
	wmma.mma.sync.aligned.row.col.m16n16k16.f32.bf16.bf16.f32 {%f634, %f635, %f636, %f637, %f638, %f639, %f640, %f641}, {%r305, %r306, %r307, %r308}, {%r321, %r322, %r323, %r324}, {%f570, %f571, %f572, %f573, %f574, %f575, %f576, %f577};
	bar.sync 	0;
	cvt.u64.u32 	%rd46, %r51;
	ld.global.nc.v4.u32 	{%r325, %r326, %r327, %r328}, [%rd15+256];
	st.shared.v4.u32 	[%r9], {%r325, %r326, %r327, %r328};
	add.s32 	%r329, %r10, 16384;
	cvt.u64.u32 	%rd47, %r329;
	add.s64 	%rd48, %rd47, %rd46;
	shl.b64 	%rd49, %rd48, 1;
	add.s64 	%rd50, %rd1, %rd49;
	ld.global.nc.v4.u32 	{%r330, %r331, %r332, %r333}, [%rd50+256];
	st.shared.v4.u32 	[%r9+544], {%r330, %r331, %r332, %r333};
	add.s64 	%rd52, %rd51, %rd46;
	shl.b64 	%rd53, %rd52, 1;
	add.s64 	%rd54, %rd1, %rd53;
	ld.global.nc.v4.u32 	{%r334, %r335, %r336, %r337}, [%rd54+256];
	st.shared.v4.u32 	[%r9+1088], {%r334, %r335, %r336, %r337};
	add.s32 	%r338, %r10, 49152;
	cvt.u64.u32 	%rd55, %r338;
	add.s64 	%rd56, %rd55, %rd46;
	shl.b64 	%rd57, %rd56, 1;
	add.s64 	%rd58, %rd1, %rd57;
	ld.global.nc.v4.u32 	{%r339, %r340, %r341, %r342}, [%rd58+256];
	st.shared.v4.u32 	[%r9+1632], {%r339, %r340, %r341, %r342};
	add.s32 	%r343, %r10, 65536;
	cvt.u64.u32 	%rd59, %r343;
	add.s64 	%rd60, %rd59, %rd46;
	shl.b64 	%rd61, %rd60, 1;
	add.s64 	%rd62, %rd1, %rd61;
	ld.global.nc.v4.u32 	{%r344, %r345, %r346, %r347}, [%rd62+256];
	st.shared.v4.u32 	[%r9+2176], {%r344, %r345, %r346, %r347};
	cvt.u64.u32 	%rd63, %r12;
	add.s64 	%rd64, %rd63, %rd46;
	shl.b64 	%rd65, %rd64, 1;
	add.s64 	%rd66, %rd1, %rd65;
	ld.global.nc.v4.u32 	{%r348, %r349, %r350, %r351}, [%rd66+256];
	st.shared.v4.u32 	[%r9+2720], {%r348, %r349, %r350, %r351};
	cvt.u64.u32 	%rd67, %r13;
	add.s64 	%rd68, %rd67, %rd46;
	shl.b64 	%rd69, %rd68, 1;
	add.s64 	%rd70, %rd1, %rd69;
	ld.global.nc.v4.u32 	{%r352, %r353, %r354, %r355}, [%rd70+256];
	st.shared.v4.u32 	[%r9+3264], {%r352, %r353, %r354, %r355};
	cvt.u64.u32 	%rd71, %r14;
	add.s64 	%rd72, %rd71, %rd46;
	shl.b64 	%rd73, %rd72, 1;
	add.s64 	%rd74, %rd1, %rd73;
	ld.global.nc.v4.u32 	{%r356, %r357, %r358, %r359}, [%rd74+256];
	st.shared.v4.u32 	[%r9+3808], {%r356, %r357, %r358, %r359};
	cvt.u64.u32 	%rd75, %r16;
	add.s64 	%rd76, %rd75, %rd46;
	shl.b64 	%rd77, %rd76, 1;
	add.s64 	%rd78, %rd2, %rd77;
	ld.global.nc.v4.u32 	{%r360, %r361, %r362, %r363}, [%rd78+256];
	st.shared.v4.u32 	[%r15], {%r360, %r361, %r362, %r363};
	cvt.u64.u32 	%rd79, %r17;
	add.s64 	%rd80, %rd79, %rd46;
	shl.b64 	%rd81, %rd80, 1;
	add.s64 	%rd82, %rd2, %rd81;
	ld.global.nc.v4.u32 	{%r364, %r365, %r366, %r367}, [%rd82+256];
	st.shared.v4.u32 	[%r15+17408], {%r364, %r365, %r366, %r367};
	add.s32 	%r368, %r16, 16384;
	cvt.u64.u32 	%rd83, %r368;
	add.s64 	%rd84, %rd83, %rd46;
	shl.b64 	%rd85, %rd84, 1;
	add.s64 	%rd86, %rd2, %rd85;
	ld.global.nc.v4.u32 	{%r369, %r370, %r371, %r372}, [%rd86+256];
	st.shared.v4.u32 	[%r15+544], {%r369, %r370, %r371, %r372};
	cvt.u64.u32 	%rd87, %r18;
	add.s64 	%rd88, %rd87, %rd46;
	shl.b64 	%rd89, %rd88, 1;
	add.s64 	%rd90, %rd2, %rd89;
	ld.global.nc.v4.u32 	{%r373, %r374, %r375, %r376}, [%rd90+256];
	st.shared.v4.u32 	[%r15+17952], {%r373, %r374, %r375, %r376};
	add.s32 	%r377, %r16, 32768;
	cvt.u64.u32 	%rd91, %r377;
	add.s64 	%rd92, %rd91, %rd46;
	shl.b64 	%rd93, %rd92, 1;
	add.s64 	%rd94, %rd2, %rd93;
	ld.global.nc.v4.u32 	{%r378, %r379, %r380, %r381}, [%rd94+256];
	st.shared.v4.u32 	[%r15+1088], {%r378, %r379, %r380, %r381};
	add.s32 	%r382, %r17, 32768;
	cvt.u64.u32 	%rd95, %r382;
	add.s64 	%rd96, %rd95, %rd46;
	shl.b64 	%rd97, %rd96, 1;
	add.s64 	%rd98, %rd2, %rd97;
	ld.global.nc.v4.u32 	{%r383, %r384, %r385, %r386}, [%rd98+256];
	st.shared.v4.u32 	[%r15+18496], {%r383, %r384, %r385, %r386};
	add.s32 	%r387, %r16, 49152;
	cvt.u64.u32 	%rd99, %r387;
	add.s64 	%rd100, %rd99, %rd46;
	shl.b64 	%rd101, %rd100, 1;
	add.s64 	%rd102, %rd2, %rd101;
	ld.global.nc.v4.u32 	{%r388, %r389, %r390, %r391}, [%rd102+256];
	st.shared.v4.u32 	[%r15+1632], {%r388, %r389, %r390, %r391};
	cvt.u64.u32 	%rd103, %r19;
	add.s64 	%rd104, %rd103, %rd46;
	shl.b64 	%rd105, %rd104, 1;
	add.s64 	%rd106, %rd2, %rd105;
	ld.global.nc.v4.u32 	{%r392, %r393, %r394, %r395}, [%rd106+256];
	st.shared.v4.u32 	[%r15+19040], {%r392, %r393, %r394, %r395};
	bar.sync 	0;
	wmma.load.a.sync.aligned.row.m16n16k16.bf16 	{%r396, %r397, %r398, %r399}, [%rd3], %r132;
	wmma.load.a.sync.aligned.row.m16n16k16.bf16 	{%r400, %r401, %r402, %r403}, [%rd3+4352], %r132;
	wmma.load.b.sync.aligned.col.m16n16k16.bf16 	{%r404, %r405, %r406, %r407}, [%rd4], %r132;
	wmma.load.b.sync.aligned.col.m16n16k16.bf16 	{%r408, %r409, %r410, %r411}, [%rd4+17408], %r132;
	wmma.load.b.sync.aligned.col.m16n16k16.bf16 	{%r412, %r413, %r414, %r415}, [%rd4+4352], %r132;
	wmma.load.b.sync.aligned.col.m16n16k16.bf16 	{%r416, %r417, %r418, %r419}, [%rd4+21760], %r132;
	wmma.mma.sync.aligned.row.col.m16n16k16.f32.bf16.bf16.f32 {%f642, %f643, %f644, %f645, %f646, %f647, %f648, %f649}, {%r396, %r397, %r398, %r399}, {%r404, %r405, %r406, %r407}, {%f578, %f579, %f580, %f581, %f582, %f583, %f584, %f585};
	wmma.mma.sync.aligned.row.col.m16n16k16.f32.bf16.bf16.f32 {%f650, %f651, %f652, %f653, %f654, %f655, %f656, %f657}, {%r396, %r397, %r398, %r399}, {%r408, %r409, %r410, %r411}, {%f586, %f587, %f588, %f589, %f590, %f591, %f592, %f593};
	wmma.mma.sync.aligned.row.col.m16n16k16.f32.bf16.bf16.f32 {%f658, %f659, %f660, %f661, %f662, %f663, %f664, %f665}, {%r396, %r397, %r398, %r399}, {%r412, %r413, %r414, %r415}, {%f594, %f595, %f596, %f597, %f598, %f599, %f600, %f601};
	wmma.mma.sync.aligned.row.col.m16n16k16.f32.bf16.bf16.f32 {%f666, %f667, %f668, %f669, %f670, %f671, %f672, %f673}, {%r396, %r397, %r398, %r399}, {%r416, %r417, %r418, %r419}, {%f602, %f603, %f604, %f605, %f606, %f607, %f608, %f609};
	wmma.mma.sync.aligned.row.col.m16n16k16.f32.bf16.bf16.f32 {%f674, %f675, %f676, %f677, %f678, %f679, %f680, %f681}, {%r400, %r401, %r402, %r403}, {%r404, %r405, %r406, %r407}, {%f610, %f611, %f612, %f613, %f614, %f615, %f616, %f617};
	wmma.mma.sync.aligned.row.col.m16n16k16.f32.bf16.bf16.f32 {%f682, %f683, %f684, %f685, %f686, %f687, %f688, %f689}, {%r400, %r401, %r402, %r403}, {%r408, %r409, %r410, %r411}, {%f618, %f619, %f620, %f621, %f622, %f623, %f624, %f625};
	wmma.mma.sync.aligned.row.col.m16n16k16.f32.bf16.bf16.f32 {%f690, %f691, %f692, %f693, %f694, %f695, %f696, %f697}, {%r400, %r401, %r402, %r403}, {%r412, %r413, %r414, %r415}, {%f626, %f627, %f628, %f629, %f630, %f631, %f632, %f633};
	wmma.mma.sync.aligned.row.col.m16n16k16.f32.bf16.bf16.f32 {%f698, %f699, %f700, %f701, %f702, %f703, %f704, %f705}, {%r400, %r401, %r402, %r403}, {%r416, %r417, %r418, %r419}, {%f634, %f635, %f636, %f637, %f638, %f639, %f640, %f641};
	wmma.load.a.sync.aligned.row.m16n16k16.bf16 	{%r420, %r421, %r422, %r423}, [%rd3+32], %r132;
	wmma.load.a.sync.aligned.row.m16n16k16.bf16 	{%r424, %r425, %r426, %r427}, [%rd3+4384], %r132;
	wmma.load.b.sync.aligned.col.m16n16k16.bf16 	{%r428, %r429, %r430, %r431}, [%rd4+32], %r132;
	wmma.load.b.sync.aligned.col.m16n16k16.bf16 	{%r432, %r433, %r434, %r435}, [%rd4+17440], %r132;
	wmma.load.b.sync.aligned.col.m16n16k16.bf16 	{%r436, %r437, %r438, %r439}, [%rd4+4384], %r132;
	wmma.load.b.sync.aligned.col.m16n16k16.bf16 	{%r440, %r441, %r442, %r443}, [%rd4+21792], %r132;
	wmma.mma.sync.aligned.row.col.m16n16k16.f32.bf16.bf16.f32 {%f706, %f707, %f708, %f709, %f710, %f711, %f712, %f713}, {%r420, %r421, %r422, %r423}, {%r428, %r429, %r430, %r431}, {%f642, %f643, %f644, %f645, %f646, %f647, %f648, %f649};
	wmma.mma.sync.aligned.row.col.m16n16k16.f32.bf16.bf16.f32 {%f714, %f715, %f716, %f717, %f718, %f719, %f720, %f721}, {%r420, %r421, %r422, %r423}, {%r432, %r433, %r434, %r435}, {%f650, %f651, %f652, %f653, %f654, %f655, %f656, %f657};
	wmma.mma.sync.aligned.row.col.m16n16k16.f32.bf16.bf16.f32 {%f722, %f723, %f724, %f725, %f726, %f727, %f728, %f729}, {%r420, %r421, %r422, %r423}, {%r436, %r437, %r438, %r439}, {%f658, %f659, %f660, %f661, %f662, %f663, %f664, %f665};
	wmma.mma.sync.aligned.row.col.m16n16k16.f32.bf16.bf16.f32 {%f730, %f731, %f732, %f733, %f734, %f735, %f736, %f737}, {%r420, %r421, %r422, %r423}, {%r440, %r441, %r442, %r443}, {%f666, %f667, %f668, %f669, %f670, %f671, %f672, %f673};
	wmma.mma.sync.aligned.row.col.m16n16k16.f32.bf16.bf16.f32 {%f738, %f739, %f740, %f741, %f742, %f743, %f744, %f745}, {%r424, %r425, %r426, %r427}, {%r428, %r429, %r430, %r431}, {%f674, %f675, %f676, %f677, %f678, %f679, %f680, %f681};
	wmma.mma.sync.aligned.row.col.m16n16k16.f32.bf16.bf16.f32 {%f746, %f747, %f748, %f749, %f750, %f751, %f752, %f753}, {%r424, %r425, %r426, %r427}, {%r432, %r433, %r434, %r435}, {%f682, %f683, %f684, %f685, %f686, %f687, %f688, %f689};
	wmma.mma.sync.aligned.row.col.m16n16k16.f32.bf16.bf16.f32 {%f754, %f755, %f756, %f757, %f758, %f759, %f760, %f761}, {%r424, %r425, %r426, %r427}, {%r436, %r437, %r438, %r439}, {%f690, %f691, %f692, %f693, %f694, %f695, %f696, %f697};
	wmma.mma.sync.aligned.row.col.m16n16k16.f32.bf16.bf16.f32 {%f762, %f763, %f764, %f765, %f766, %f767, %f768, %f769}, {%r424, %r425, %r426, %r427}, {%r440, %r441, %r442, %r443}, {%f698, %f699, %f700, %f701, %f702, %f703, %f704, %f705};
	wmma.load.a.sync.aligned.row.m16n16k16.bf16 	{%r444, %r445, %r446, %r447}, [%rd3+64], %r132;
	wmma.load.a.sync.aligned.row.m16n16k16.bf16 	{%r448, %r449, %r450, %r451}, [%rd3+4416], %r132;
	wmma.load.b.sync.aligned.col.m16n16k16.bf16 	{%r452, %r453, %r454, %r455}, [%rd4+64], %r132;
	wmma.load.b.sync.aligned.col.m16n16k16.bf16 	{%r456, %r457, %r458, %r459}, [%rd4+17472], %r132;
	wmma.load.b.sync.aligned.col.m16n16k16.bf16 	{%r460, %r461, %r462, %r463}, [%rd4+4416], %r132;
	wmma.load.b.sync.aligned.col.m16n16k16.bf16 	{%r464, %r465, %r466, %r467}, [%rd4+21824], %r132;
	wmma.mma.sync.aligned.row.col.m16n16k16.f32.bf16.bf16.f32 {%f770, %f771, %f772, %f773, %f774, %f775, %f776, %f777}, {%r444, %r445, %r446, %r447}, {%r452, %r453, %r454, %r455}, {%f706, %f707, %f708, %f709, %f710, %f711, %f712, %f713};
	wmma.mma.sync.aligned.row.col.m16n16k16.f32.bf16.bf16.f32 {%f778, %f779, %f780, %f781, %f782, %f783, %f784, %f785}, {%r444, %r445, %r446, %r447}, {%r456, %r457, %r458, %r459}, {%f714, %f715, %f716, %f717, %f718, %f719, %f720, %f721};
	wmma.mma.sync.aligned.row.col.m16n16k16.f32.bf16.bf16.f32 {%f786, %f787, %f788, %f789, %f790, %f791, %f792, %f793}, {%r444, %r445, %r446, %r447}, {%r460, %r461, %r462, %r463}, {%f722, %f723, %f724, %f725, %f726, %f727, %f728, %f729};
	wmma.mma.sync.aligned.row.col.m16n16k16.f32.bf16.bf16.f32 {%f794, %f795, %f796, %f797, %f798, %f799, %f800, %f801}, {%r444, %r445, %r446, %r447}, {%r464, %r465, %r466, %r467}, {%f730, %f731, %f732, %f733, %f734, %f735, %f736, %f737};
	wmma.mma.sync.aligned.row.col.m16n16k16.f32.bf16.bf16.f32 {%f802, %f803, %f804, %f805, %f806, %f807, %f808, %f809}, {%r448, %r449, %r450, %r451}, {%r452, %r453, %r454, %r455}, {%f738, %f739, %f740, %f741, %f742, %f743, %f744, %f745};
	wmma.mma.sync.aligned.row.col.m16n16k16.f32.bf16.bf16.f32 {%f810, %f811, %f812, %f813, %f814, %f815, %f816, %f817}, {%r448, %r449, %r450, %r451}, {%r456, %r457, %r458, %r459}, {%f746, %f747, %f748, %f749, %f750, %f751, %f752, %f753};
	wmma.mma.sync.aligned.row.col.m16n16k16.f32.bf16.bf16.f32 {%f818, %f819, %f820, %f821, %f822, %f823, %f824, %f825}, {%r448, %r449, %r450, %r451}, {%r460, %r461, %r462, %r463}, {%f754, %f755, %f756, %f757, %f758, %f759, %f760, %f761};
	wmma.mma.sync.aligned.row.col.m16n16k16.f32.bf16.bf16.f32 {%f826, %f827, %f828, %f829, %f830, %f831, %f832, %f833}, {%r448, %r449, %r450, %r451}, {%r464, %r465, %r466, %r467}, {%f762, %f763, %f764, %f765, %f766, %f767, %f768, %f769};
	wmma.load.a.sync.aligned.row.m16n16k16.bf16 	{%r468, %r469, %r470, %r471}, [%rd3+96], %r132;
	wmma.load.a.sync.aligned.row.m16n16k16.bf16 	{%r472, %r473, %r474, %r475}, [%rd3+4448], %r132;
	wmma.load.b.sync.aligned.col.m16n16k16.bf16 	{%r476, %r477, %r478, %r479}, [%rd4+96], %r132;
	wmma.load.b.sync.aligned.col.m16n16k16.bf16 	{%r480, %r481, %r482, %r483}, [%rd4+17504], %r132;
	wmma.load.b.sync.aligned.col.m16n16k16.bf16 	{%r484, %r485, %r486, %r487}, [%rd4+4448], %r132;
	wmma.load.b.sync.aligned.col.m16n16k16.bf16 	{%r488, %r489, %r490, %r491}, [%rd4+21856], %r132;
	wmma.mma.sync.aligned.row.col.m16n16k16.f32.bf16.bf16.f32 {%f834, %f835, %f836, %f837, %f838, %f839, %f840, %f841}, {%r468, %r469, %r470, %r471}, {%r476, %r477, %r478, %r479}, {%f770, %f771, %f772, %f773, %f774, %f775, %f776, %f777};
	wmma.mma.sync.aligned.row.col.m16n16k16.f32.bf16.bf16.f32 {%f842, %f843, %f844, %f845, %f846, %f847, %f848, %f849}, {%r468, %r469, %r470, %r471}, {%r480, %r481, %r482, %r483}, {%f778, %f779, %f780, %f781, %f782, %f783, %f784, %f785};
	wmma.mma.sync.aligned.row.col.m16n16k16.f32.bf16.bf16.f32 {%f850, %f851, %f852, %f853, %f854, %f855, %f856, %f857}, {%r468, %r469, %r470, %r471}, {%r484, %r485, %r486, %r487}, {%f786, %f787, %f788, %f789, %f790, %f791, %f792, %f793};
	wmma.mma.sync.aligned.row.col.m16n16k16.f32.bf16.bf16.f32 {%f858, %f859, %f860, %f861, %f862, %f863, %f864, %f865}, {%r468, %r469, %r470, %r471}, {%r488, %r489, %r490, %r491}, {%f794, %f795, %f796, %f797, %f798, %f799, %f800, %f801};
	wmma.mma.sync.aligned.row.col.m16n16k16.f32.bf16.bf16.f32 {%f866, %f867, %f868, %f869, %f870, %f871, %f872, %f873}, {%r472, %r473, %r474, %r475}, {%r476, %r477, %r478, %r479}, {%f802, %f803, %f804, %f805, %f806, %f807, %f808, %f809};
	wmma.mma.sync.aligned.row.col.m16n16k16.f32.bf16.bf16.f32 {%f874, %f875, %f876, %f877, %f878, %f879, %f880, %f881}, {%r472, %r473, %r474, %r475}, {%r480, %r481, %r482, %r483}, {%f810, %f811, %f812, %f813, %f814, %f815, %f816, %f817};
	wmma.mma.sync.aligned.row.col.m16n16k16.f32.bf16.bf16.f32 {%f882, %f883, %f884, %f885, %f886, %f887, %f888, %f889}, {%r472, %r473, %r474, %r475}, {%r484, %r485, %r486, %r487}, {%f818, %f819, %f820, %f821, %f822, %f823, %f824, %f825};
	wmma.mma.sync.aligned.row.col.m16n16k16.f32.bf16.bf16.f32 {%f890, %f891, %f892, %f893, %f894, %f895, %f896, %f897}, {%r472, %r473, %r474, %r475}, {%r488, %r489, %r490, %r491}, {%f826, %f827, %f828, %f829, %f830, %f831, %f832, %f833};
	wmma.load.a.sync.aligned.row.m16n16k16.bf16 	{%r492, %r493, %r494, %r495}, [%rd3+128], %r132;
	wmma.load.a.sync.aligned.row.m16n16k16.bf16 	{%r496, %r497, %r498, %r499}, [%rd3+4480], %r132;
	wmma.load.b.sync.aligned.col.m16n16k16.bf16 	{%r500, %r501, %r502, %r503}, [%rd4+128], %r132;
	wmma.load.b.sync.aligned.col.m16n16k16.bf16 	{%r504, %r505, %r506, %r507}, [%rd4+17536], %r132;
	wmma.load.b.sync.aligned.col.m16n16k16.bf16 	{%r508, %r509, %r510, %r511}, [%rd4+4480], %r132;
	wmma.load.b.sync.aligned.col.m16n16k16.bf16 	{%r512, %r513, %r514, %r515}, [%rd4+21888], %r132;
	wmma.mma.sync.aligned.row.col.m16n16k16.f32.bf16.bf16.f32 {%f898, %f899, %f900, %f901, %f902, %f903, %f904, %f905}, {%r492, %r493, %r494, %r495}, {%r500, %r501, %r502, %r503}, {%f834, %f835, %f836, %f837, %f838, %f839, %f840, %f841};
	wmma.mma.sync.aligned.row.col.m16n16k16.f32.bf16.bf16.f32 {%f906, %f907, %f908, %f909, %f910, %f911, %f912, %f913}, {%r492, %r493, %r494, %r495}, {%r504, %r505, %r506, %r507}, {%f842, %f843, %f844, %f845, %f846, %f847, %f848, %f849};
	wmma.mma.sync.aligned.row.col.m16n16k16.f32.bf16.bf16.f32 {%f914, %f915, %f916, %f917, %f918, %f919, %f920, %f921}, {%r492, %r493, %r494, %r495}, {%r508, %r509, %r510, %r511}, {%f850, %f851, %f852, %f853, %f854, %f855, %f856, %f857};
	wmma.mma.sync.aligned.row.col.m16n16k16.f32.bf16.bf16.f32 {%f922, %f923, %f924, %f925, %f926, %f927, %f928, %f929}, {%r492, %r493, %r494, %r495}, {%r512, %r513, %r514, %r515}, {%f858, %f859, %f860, %f861, %f862, %f863, %f864, %f865};
	wmma.mma.sync.aligned.row.col.m16n16k16.f32.bf16.bf16.f32 {%f930, %f931, %f932, %f933, %f934, %f935, %f936, %f937}, {%r496, %r497, %r498, %r499}, {%r500, %r501, %r502, %r503}, {%f866, %f867, %f868, %f869, %f870, %f871, %f872, %f873};
	wmma.mma.sync.aligned.row.col.m16n16k16.f32.bf16.bf16.f32 {%f938, %f939, %f940, %f941, %f942, %f943, %f944, %f945}, {%r496, %r497, %r498, %r499}, {%r504, %r505, %r506, %r507}, {%f874, %f875, %f876, %f877, %f878, %f879, %f880, %f881};
	wmma.mma.sync.aligned.row.col.m16n16k16.f32.bf16.bf16.f32 {%f946, %f947, %f948, %f949, %f950, %f951, %f952, %f953}, {%r496, %r497, %r498, %r499}, {%r508, %r509, %r510, %r511}, {%f882, %f883, %f884, %f885, %f886, %f887, %f888, %f889};
	wmma.mma.sync.aligned.row.col.m16n16k16.f32.bf16.bf16.f32 {%f954, %f955, %f956, %f957, %f958, %f959, %f960, %f961}, {%r496, %r497, %r498, %r499}, {%r512, %r513, %r514, %r515}, {%f890, %f891, %f892, %f893, %f894, %f895, %f896, %f897};
	wmma.load.a.sync.aligned.row.m16n16k16.bf16 	{%r516, %r517, %r518, %r519}, [%rd3+160], %r132;
	wmma.load.a.sync.aligned.row.m16n16k16.bf16 	{%r520, %r521, %r522, %r523}, [%rd3+4512], %r132;
	wmma.load.b.sync.aligned.col.m16n16k16.bf16 	{%r524, %r525, %r526, %r527}, [%rd4+160], %r132;
	wmma.load.b.sync.aligned.col.m16n16k16.bf16 	{%r528, %r529, %r530, %r531}, [%rd4+17568], %r132;
	wmma.load.b.sync.aligned.col.m16n16k16.bf16 	{%r532, %r533, %r534, %r535}, [%rd4+4512], %r132;
	wmma.load.b.sync.aligned.col.m16n16k16.bf16 	{%r536, %r537, %r538, %r539}, [%rd4+21920], %r132;
	wmma.mma.sync.aligned.row.col.m16n16k16.f32.bf16.bf16.f32 {%f962, %f963, %f964, %f965, %f966, %f967, %f968, %f969}, {%r516, %r517, %r518, %r519}, {%r524, %r525, %r526, %r527}, {%f898, %f899, %f900, %f901, %f902, %f903, %f904, %f905};
	wmma.mma.sync.aligned.row.col.m16n16k16.f32.bf16.bf16.f32 {%f970, %f971, %f972, %f973, %f974, %f975, %f976, %f977}, {%r516, %r517, %r518, %r519}, {%r528, %r529, %r530, %r531}, {%f906, %f907, %f908, %f909, %f910, %f911, %f912, %f913};
	wmma.mma.sync.aligned.row.col.m16n16k16.f32.bf16.bf16.f32 {%f978, %f979, %f980, %f981, %f982, %f983, %f984, %f985}, {%r516, %r517, %r518, %r519}, {%r532, %r533, %r534, %r535}, {%f914, %f915, %f916, %f917, %f918, %f919, %f920, %f921};
	wmma.mma.sync.aligned.row.col.m16n16k16.f32.bf16.bf16.f32 {%f986, %f987, %f988, %f989, %f990, %f991, %f992, %f993}, {%r516, %r517, %r518, %r519}, {%r536, %r537, %r538, %r539}, {%f922, %f923, %f924, %f925, %f926, %f927, %f928, %f929};
	wmma.mma.sync.aligned.row.col.m16n16k16.f32.bf16.bf16.f32 {%f994, %f995, %f996, %f997, %f998, %f999, %f1000, %f1001}, {%r520, %r521, %r522, %r523}, {%r524, %r525, %r526, %r527}, {%f930, %f931, %f932, %f933, %f934, %f935, %f936, %f937};
	wmma.mma.sync.aligned.row.col.m16n16k16.f32.bf16.bf16.f32 {%f1002, %f1003, %f1004, %f1005, %f1006, %f1007, %f1008, %f1009}, {%r520, %r521, %r522, %r523}, {%r528, %r529, %r530, %r531}, {%f938, %f939, %f940, %f941, %f942, %f943, %f944, %f945};
	wmma.mma.sync.aligned.row.col.m16n16k16.f32.bf16.bf16.f32 {%f1010, %f1011, %f1012, %f1013, %f1014, %f1015, %f1016, %f1017}, {%r520, %r521, %r522, %r523}, {%r532, %r533, %r534, %r535}, {%f946, %f947, %f948, %f949, %f950, %f951, %f952, %f953};
	wmma.mma.sync.aligned.row.col.m16n16k16.f32.bf16.bf16.f32 {%f1018, %f1019, %f1020, %f1021, %f1022, %f1023, %f1024, %f1025}, {%r520, %r521, %r522, %r523}, {%r536, %r537, %r538, %r539}, {%f954, %f955, %f956, %f957, %f958, %f959, %f960, %f961};
	wmma.load.a.sync.aligned.row.m16n16k16.bf16 	{%r540, %r541, %r542, %r543}, [%rd3+192], %r132;
	wmma.load.a.sync.aligned.row.m16n16k16.bf16 	{%r544, %r545, %r546, %r547}, [%rd3+4544], %r132;
	wmma.load.b.sync.aligned.col.m16n16k16.bf16 	{%r548, %r549, %r550, %r551}, [%rd4+192], %r132;
	wmma.load.b.sync.aligned.col.m16n16k16.bf16 	{%r552, %r553, %r554, %r555}, [%rd4+17600], %r132;
	wmma.load.b.sync.aligned.col.m16n16k16.bf16 	{%r556, %r557, %r558, %r559}, [%rd4+4544], %r132;
	wmma.load.b.sync.aligned.col.m16n16k16.bf16 	{%r560, %r561, %r562, %r563}, [%rd4+21952], %r132;
	wmma.mma.sync.aligned.row.col.m16n16k16.f32.bf16.bf16.f32 {%f1026, %f1027, %f1028, %f1029, %f1030, %f1031, %f1032, %f1033}, {%r540, %r541, %r542, %r543}, {%r548, %r549, %r550, %r551}, {%f962, %f963, %f964, %f965, %f966, %f967, %f968, %f969};
	wmma.mma.sync.aligned.row.col.m16n16k16.f32.bf16.bf16.f32 {%f1034, %f1035, %f1036, %f1037, %f1038, %f1039, %f1040, %f1041}, {%r540, %r541, %r542, %r543}, {%r552, %r553, %r554, %r555}, {%f970, %f971, %f972, %f973, %f974, %f975, %f976, %f977};
	wmma.mma.sync.aligned.row.col.m16n16k16.f32.bf16.bf16.f32 {%f1042, %f1043, %f1044, %f1045, %f1046, %f1047, %f1048, %f1049}, {%r540, %r541, %r542, %r543}, {%r556, %r557, %r558, %r559}, {%f978, %f979, %f980, %f981, %f982, %f983, %f984, %f985};
	wmma.mma.sync.aligned.row.col.m16n16k16.f32.bf16.bf16.f32 {%f1050, %f1051, %f1052, %f1053, %f1054, %f1055, %f1056, %f1057}, {%r540, %r541, %r542, %r543}, {%r560, %r561, %r562, %r563}, {%f986, %f987, %f988, %f989, %f990, %f991, %f992, %f993};
	wmma.mma.sync.aligned.row.col.m16n16k16.f32.bf16.bf16.f32 {%f1058, %f1059, %f1060, %f1061, %f1062, %f1063, %f1064, %f1065}, {%r544, %r545, %r546, %r547}, {%r548, %r549, %r550, %r551}, {%f994, %f995, %f996, %f997, %f998, %f999, %f1000, %f1001};
	wmma.mma.sync.aligned.row.col.m16n16k16.f32.bf16.bf16.f32 {%f1066, %f1067, %f1068, %f1069, %f1070, %f1071, %f1072, %f1073}, {%r544, %r545, %r546, %r547}, {%r552, %r553, %r554, %r555}, {%f1002, %f1003, %f1004, %f1005, %f1006, %f1007, %f1008, %f1009};
	wmma.mma.sync.aligned.row.col.m16n16k16.f32.bf16.bf16.f32 {%f1074, %f1075, %f1076, %f1077, %f1078, %f1079, %f1080, %f1081}, {%r544, %r545, %r546, %r547}, {%r556, %r557, %r558, %r559}, {%f1010, %f1011, %f1012, %f1013, %f1014, %f1015, %f1016, %f1017};
	wmma.mma.sync.aligned.row.col.m16n16k16.f32.bf16.bf16.f32 {%f1082, %f1083, %f1084, %f1085, %f1086, %f1087, %f1088, %f1089}, {%r544, %r545, %r546, %r547}, {%r560, %r561, %r562, %r563}, {%f1018, %f1019, %f1020, %f1021, %f1022, %f1023, %f1024, %f1025};
	wmma.load.a.sync.aligned.row.m16n16k16.bf16 	{%r564, %r565, %r566, %r567}, [%rd3+224], %r132;
	wmma.load.a.sync.aligned.row.m16n16k16.bf16 	{%r568, %r569, %r570, %r571}, [%rd3+4576], %r132;
	wmma.load.b.sync.aligned.col.m16n16k16.bf16 	{%r572, %r573, %r574, %r575}, [%rd4+224], %r132;
	wmma.load.b.sync.aligned.col.m16n16k16.bf16 	{%r576, %r577, %r578, %r579}, [%rd4+17632], %r132;
	wmma.load.b.sync.aligned.col.m16n16k16.bf16 	{%r580, %r581, %r582, %r583}, [%rd4+4576], %r132;
	wmma.load.b.sync.aligned.col.m16n16k16.bf16 	{%r584, %r585, %r586, %r587}, [%rd4+21984], %r132;
	wmma.mma.sync.aligned.row.col.m16n16k16.f32.bf16.bf16.f32 {%f1090, %f1091, %f1092, %f1093, %f1094, %f1095, %f1096, %f1097}, {%r564, %r565, %r566, %r567}, {%r572, %r573, %r574, %r575}, {%f1026, %f1027, %f1028, %f1029, %f1030, %f1031, %f1032, %f1033};
	wmma.mma.sync.aligned.row.col.m16n16k16.f32.bf16.bf16.f32 {%f1098, %f1099, %f1100, %f1101, %f1102, %f1103, %f1104, %f1105}, {%r564, %r565, %r566, %r567}, {%r576, %r577, %r578, %r579}, {%f1034, %f1035, %f1036, %f1037, %f1038, %f1039, %f1040, %f1041};
	wmma.mma.sync.aligned.row.col.m16n16k16.f32.bf16.bf16.f32 {%f1106, %f1107, %f1108, %f1109, %f1110, %f1111, %f1112, %f1113}, {%r564, %r565, %r566, %r567}, {%r580, %r581, %r582, %r583}, {%f1042, %f1043, %f1044, %f1045, %f1046, %f1047, %f1048, %f1049};
	wmma.mma.sync.aligned.row.col.m16n16k16.f32.bf16.bf16.f32 {%f1114, %f1115, %f1116, %f1117, %f1118, %f1119, %f1120, %f1121}, {%r564, %r565, %r566, %r567}, {%r584, %r585, %r586, %r587}, {%f1050, %f1051, %f1052, %f1053, %f1054, %f1055, %f1056, %f1057};
	wmma.mma.sync.aligned.row.col.m16n16k16.f32.bf16.bf16.f32 {%f1122, %f1123, %f1124, %f1125, %f1126, %f1127, %f1128, %f1129}, {%r568, %r569, %r570, %r571}, {%r572, %r573, %r574, %r575}, {%f1058, %f1059, %f1060, %f1061, %f1062, %f1063, %f1064, %f1065};
	wmma.mma.sync.aligned.row.col.m16n16k16.f32.bf16.bf16.f32 {%f1130, %f1131, %f1132, %f1133, %f1134, %f1135, %f1136, %f1137}, {%r568, %r569, %r570, %r571}, {%r576, %r577, %r578, %r579}, {%f1066, %f1067, %f1068, %f1069, %f1070, %f1071, %f1072, %f1073};
	wmma.mma.sync.aligned.row.col.m16n16k16.f32.bf16.bf16.f32 {%f1138, %f1139, %f1140, %f1141, %f1142, %f1143, %f1144, %f1145}, {%r568, %r569, %r570, %r571}, {%r580, %r581, %r582, %r583}, {%f1074, %f1075, %f1076, %f1077, %f1078, %f1079, %f1080, %f1081};
	wmma.mma.sync.aligned.row.col.m16n16k16.f32.bf16.bf16.f32 {%f1146, %f1147, %f1148, %f1149, %f1150, %f1151, %f1152, %f1153}, {%r568, %r569, %r570, %r571}, {%r584, %r585, %r586, %r587}, {%f1082, %f1083, %f1084, %f1085, %f1086, %f1087, %f1088, %f1089};
	bar.sync 	0;
	ld.global.nc.v4.u32 	{%r588, %r589, %r590, %r591}, [%rd15+512];
	st.shared.v4.u32 	[%r9], {%r588, %r589, %r590, %r591};
	ld.global.nc.v4.u32 	{%r592, %r593, %r594, %r595}, [%rd50+512];
	st.shared.v4.u32 	[%r9+544], {%r592, %r593, %r594, %r595};
	ld.global.nc.v4.u32 	{%r596, %r597, %r598, %r599}, [%rd54+512];
	st.shared.v4.u32 	[%r9+1088], {%r596, %r597, %r598, %r599};
	ld.global.nc.v4.u32 	{%r600, %r601, %r602, %r603}, [%rd58+512];
	st.shared.v4.u32 	[%r9+1632], {%r600, %r601, %r602, %r603};
	ld.global.nc.v4.u32 	{%r604, %r605, %r606, %r607}, [%rd62+512];
	st.shared.v4.u32 	[%r9+2176], {%r604, %r605, %r606, %r607};
	ld.global.nc.v4.u32 	{%r608, %r609, %r610, %r611}, [%rd66+512];
	st.shared.v4.u32 	[%r9+2720], {%r608, %r609, %r610, %r611};
	ld.global.nc.v4.u32 	{%r612, %r613, %r614, %r615}, [%rd70+512];
	st.shared.v4.u32 	[%r9+3264], {%r612, %r613, %r614, %r615};
	ld.global.nc.v4.u32 	{%r616, %r617, %r618, %r619}, [%rd74+512];
	st.shared.v4.u32 	[%r9+3808], {%r616, %r617, %r618, %r619};
	ld.global.nc.v4.u32 	{%r620, %r621, %r622, %r623}, [%rd78+512];
	st.shared.v4.u32 	[%r15], {%r620, %r621, %r622, %r623};
	ld.global.nc.v4.u32 	{%r624, %r625, %r626, %r627}, [%rd82+512];
	st.shared.v4.u32 	[%r15+17408], {%r624, %r625, %r626, %r627};
	ld.global.nc.v4.u32 	{%r628, %r629, %r630, %r631}, [%rd86+512];
	st.shared.v4.u32 	[%r15+544], {%r628, %r629, %r630, %r631};
	ld.global.nc.v4.u32 	{%r632, %r633, %r634, %r635}, [%rd90+512];
	st.shared.v4.u32 	[%r15+17952], {%r632, %r633, %r634, %r635};
	ld.global.nc.v4.u32 	{%r636, %r637, %r638, %r639}, [%rd94+512];
	st.shared.v4.u32 	[%r15+1088], {%r636, %r637, %r638, %r639};
	ld.global.nc.v4.u32 	{%r640, %r641, %r642, %r643}, [%rd98+512];
	st.shared.v4.u32 	[%r15+18496], {%r640, %r641, %r642, %r643};
	ld.global.nc.v4.u32 	{%r644, %r645, %r646, %r647}, [%rd102+512];
	st.shared.v4.u32 	[%r15+1632], {%r644, %r645, %r646, %r647};
	ld.global.nc.v4.u32 	{%r648, %r649, %r650, %r651}, [%rd106+512];
	st.shared.v4.u32 	[%r15+19040], {%r648, %r649, %r650, %r651};
	bar.sync 	0;
	wmma.load.a.sync.aligned.row.m16n16k16.bf16 	{%r652, %r653, %r654, %r655}, [%rd3], %r132;
	wmma.load.a.sync.aligned.row.m16n16k16.bf16 	{%r656, %r657, %r658, %r659}, [%rd3+4352], %r132;
	wmma.load.b.sync.aligned.col.m16n16k16.bf16 	{%r660, %r661, %r662, %r663}, [%rd4], %r132;
	wmma.load.b.sync.aligned.col.m16n16k16.bf16 	{%r664, %r665, %r666, %r667}, [%rd4+17408], %r132;
	wmma.load.b.sync.aligned.col.m16n16k16.bf16 	{%r668, %r669, %r670, %r671}, [%rd4+4352], %r132;
	wmma.load.b.sync.aligned.col.m16n16k16.bf16 	{%r672, %r673, %r674, %r675}, [%rd4+21760], %r132;
	wmma.mma.sync.aligned.row.col.m16n16k16.f32.bf16.bf16.f32 {%f1154, %f1155, %f1156, %f1157, %f1158, %f1159, %f1160, %f1161}, {%r652, %r653, %r654, %r655}, {%r660, %r661, %r662, %r663}, {%f1090, %f1091, %f1092, %f1093, %f1094, %f1095, %f1096, %f1097};
	wmma.mma.sync.aligned.row.col.m16n16k16.f32.bf16.bf16.f32 {%f1162, %f1163, %f1164, %f1165, %f1166, %f1167, %f1168, %f1169}, {%r652, %r653, %r654, %r655}, {%r664, %r665, %r666, %r667}, {%f1098, %f1099, %f1100, %f1101, %f1102, %f1103, %f1104, %f1105};
	wmma.mma.sync.aligned.row.col.m16n16k16.f32.bf16.bf16.f32 {%f1170, %f1171, %f1172, %f1173, %f1174, %f1175, %f1176, %f1177}, {%r652, %r653, %r654, %r655}, {%r668, %r669, %r670, %r671}, {%f1106, %f1107, %f1108, %f1109, %f1110, %f1111, %f1112, %f1113};
	wmma.mma.sync.aligned.row.col.m16n16k16.f32.bf16.bf16.f32 {%f1178, %f1179, %f1180, %f1181, %f1182, %f1183, %f1184, %f1185}, {%r652, %r653, %r654, %r655}, {%r672, %r673, %r674, %r675}, {%f1114, %f1115, %f1116, %f1117, %f1118, %f1119, %f1120, %f1121};
	wmma.mma.sync.aligned.row.col.m16n16k16.f32.bf16.bf16.f32 {%f1186, %f1187, %f1188, %f1189, %f1190, %f1191, %f1192, %f1193}, {%r656, %r657, %r658, %r659}, {%r660, %r661, %r662, %r663}, {%f1122, %f1123, %f1124, %f1125, %f1126, %f1127, %f1128, %f1129};
	wmma.mma.sync.aligned.row.col.m16n16k16.f32.bf16.bf16.f32 {%f1194, %f1195, %f1196, %f1197, %f1198, %f1199, %f1200, %f1201}, {%r656, %r657, %r658, %r659}, {%r664, %r665, %r666, %r667}, {%f1130, %f1131, %f1132, %f1133, %f1134, %f1135, %f1136, %f1137};
	wmma.mma.sync.aligned.row.col.m16n16k16.f32.bf16.bf16.f32 {%f1202, %f1203, %f1204, %f1205, %f1206, %f1207, %f1208, %f1209}, {%r656, %r657, %r658, %r659}, {%r668, %r669, %r670, %r671}, {%f1138, %f1139, %f1140, %f1141, %f1142, %f1143, %f1144, %f1145};
	wmma.mma.sync.aligned.row.col.m16n16k16.f32.bf16.bf16.f32 {%f1210, %f1211, %f1212, %f1213, %f1214, %f1215, %f1216, %f1217}, {%r656, %r657, %r658, %r659}, {%r672, %r673, %r674, %r675}, {%f1146, %f1147, %f1148, %f1149, %f1150, %f1151, %f1152, %f1153};
	wmma.load.a.sync.aligned.row.m16n16k16.bf16 	{%r676, %r677, %r678, %r679}, [%rd3+32], %r132;
	wmma.load.a.sync.aligned.row.m16n16k16.bf16 	{%r680, %r681, %r682, %r683}, [%rd3+4384], %r132;
	wmma.load.b.sync.aligned.col.m16n16k16.bf16 	{%r684, %r685, %r686, %r687}, [%rd4+32], %r132;
	wmma.load.b.sync.aligned.col.m16n16k16.bf16 	{%r688, %r689, %r690, %r691}, [%rd4+17440], %r132;
	wmma.load.b.sync.aligned.col.m16n16k16.bf16 	{%r692, %r693, %r694, %r695}, [%rd4+4384], %r132;
	wmma.load.b.sync.aligned.col.m16n16k16.bf16 	{%r696, %r697, %r698, %r699}, [%rd4+21792], %r132;
	wmma.mma.sync.aligned.row.col.m16n16k16.f32.bf16.bf16.f32 {%f1218, %f1219, %f1220, %f1221, %f1222, %f1223, %f1224, %f1225}, {%r676, %r677, %r678, %r679}, {%r684, %r685, %r686, %r687}, {%f1154, %f1155, %f1156, %f1157, %f1158, %f1159, %f1160, %f1161};
	wmma.mma.sync.aligned.row.col.m16n16k16.f32.bf16.bf16.f32 {%f1226, %f1227, %f1228, %f1229, %f1230, %f1231, %f1232, %f1233}, {%r676, %r677, %r678, %r679}, {%r688, %r689, %r690, %r691}, {%f1162, %f1163, %f1164, %f1165, %f1166, %f1167, %f1168, %f1169};
	wmma.mma.sync.aligned.row.col.m16n16k16.f32.bf16.bf16.f32 {%f1234, %f1235, %f1236, %f1237, %f1238, %f1239, %f1240, %f1241}, {%r676, %r677, %r678, %r679}, {%r692, %r693, %r694, %r695}, {%f1170, %f1171, %f1172, %f1173, %f1174, %f1175, %f1176, %f1177};
	wmma.mma.sync.aligned.row.col.m16n16k16.f32.bf16.bf16.f32 {%f1242, %f1243, %f1244, %f1245, %f1246, %f1247, %f1248, %f1249}, {%r676, %r677, %r678, %r679}, {%r696, %r697, %r698, %r699}, {%f1178, %f1179, %f1180, %f1181, %f1182, %f1183, %f1184, %f1185};
	wmma.mma.sync.aligned.row.col.m16n16k16.f32.bf16.bf16.f32 {%f1250, %f1251, %f1252, %f1253, %f1254, %f1255, %f1256, %f1257}, {%r680, %r681, %r682, %r683}, {%r684, %r685, %r686, %r687}, {%f1186, %f1187, %f1188, %f1189, %f1190, %f1191, %f1192, %f1193};
	wmma.mma.sync.aligned.row.col.m16n16k16.f32.bf16.bf16.f32 {%f1258, %f1259, %f1260, %f1261, %f1262, %f1263, %f1264, %f1265}, {%r680, %r681, %r682, %r683}, {%r688, %r689, %r690, %r691}, {%f1194, %f1195, %f1196, %f1197, %f1198, %f1199, %f1200, %f1201};
	wmma.mma.sync.aligned.row.col.m16n16k16.f32.bf16.bf16.f32 {%f1266, %f1267, %f1268, %f1269, %f1270, %f1271, %f1272, %f1273}, {%r680, %r681, %r682, %r683}, {%r692, %r693, %r694, %r695}, {%f1202, %f1203, %f1204, %f1205, %f1206, %f1207, %f1208, %f1209};
	wmma.mma.sync.aligned.row.col.m16n16k16.f32.bf16.bf16.f32 {%f1274, %f1275, %f1276, %f1277, %f1278, %f1279, %f1280, %f1281}, {%r680, %r681, %r682, %r683}, {%r696, %r697, %r698, %r699}, {%f1210, %f1211, %f1212, %f1213, %f1214, %f1215, %f1216, %f1217};
	wmma.load.a.sync.aligned.row.m16n16k16.bf16 	{%r700, %r701, %r702, %r703}, [%rd3+64], %r132;
	wmma.load.a.sync.aligned.row.m16n16k16.bf16 	{%r704, %r705, %r706, %r707}, [%rd3+4416], %r132;
	wmma.load.b.sync.aligned.col.m16n16k16.bf16 	{%r708, %r709, %r710, %r711}, [%rd4+64], %r132;
	wmma.load.b.sync.aligned.col.m16n16k16.bf16 	{%r712, %r713, %r714, %r715}, [%rd4+17472], %r132;
	wmma.load.b.sync.aligned.col.m16n16k16.bf16 	{%r716, %r717, %r718, %r719}, [%rd4+4416], %r132;
	wmma.load.b.sync.aligned.col.m16n16k16.bf16 	{%r720, %r721, %r722, %r723}, [%rd4+21824], %r132;
	wmma.mma.sync.aligned.row.col.m16n16k16.f32.bf16.bf16.f32 {%f1282, %f1283, %f1284, %f1285, %f1286, %f1287, %f1288, %f1289}, {%r700, %r701, %r702, %r703}, {%r708, %r709, %r710, %r711}, {%f1218, %f1219, %f1220, %f1221, %f1222, %f1223, %f1224, %f1225};
	wmma.mma.sync.aligned.row.col.m16n16k16.f32.bf16.bf16.f32 {%f1290, %f1291, %f1292, %f1293, %f1294, %f1295, %f1296, %f1297}, {%r700, %r701, %r702, %r703}, {%r712, %r713, %r714, %r715}, {%f1226, %f1227, %f1228, %f1229, %f1230, %f1231, %f1232, %f1233};
	wmma.mma.sync.aligned.row.col.m16n16k16.f32.bf16.bf16.f32 {%f1298, %f1299, %f1300, %f1301, %f1302, %f1303, %f1304, %f1305}, {%r700, %r701, %r702, %r703}, {%r716, %r717, %r718, %r719}, {%f1234, %f1235, %f1236, %f1237, %f1238, %f1239, %f1240, %f1241};
	wmma.mma.sync.aligned.row.col.m16n16k16.f32.bf16.bf16.f32 {%f1306, %f1307, %f1308, %f1309, %f1310, %f1311, %f1312, %f1313}, {%r700, %r701, %r702, %r703}, {%r720, %r721, %r722, %r723}, {%f1242, %f1243, %f1244, %f1245, %f1246, %f1247, %f1248, %f1249};
	wmma.mma.sync.aligned.row.col.m16n16k16.f32.bf16.bf16.f32 {%f1314, %f1315, %f1316, %f1317, %f1318, %f1319, %f1320, %f1321}, {%r704, %r705, %r706, %r707}, {%r708, %r709, %r710, %r711}, {%f1250, %f1251, %f1252, %f1253, %f1254, %f1255, %f1256, %f1257};
	wmma.mma.sync.aligned.row.col.m16n16k16.f32.bf16.bf16.f32 {%f1322, %f1323, %f1324, %f1325, %f1326, %f1327, %f1328, %f1329}, {%r704, %r705, %r706, %r707}, {%r712, %r713, %r714, %r715}, {%f1258, %f1259, %f1260, %f1261, %f1262, %f1263, %f1264, %f1265};
	wmma.mma.sync.aligned.row.col.m16n16k16.f32.bf16.bf16.f32 {%f1330, %f1331, %f1332, %f1333, %f1334, %f1335, %f1336, %f1337}, {%r704, %r705, %r706, %r707}, {%r716, %r717, %r718, %r719}, {%f1266, %f1267, %f1268, %f1269, %f1270, %f1271, %f1272, %f1273};
	wmma.mma.sync.aligned.row.col.m16n16k16.f32.bf16.bf16.f32 {%f1338, %f1339, %f1340, %f1341, %f1342, %f1343, %f1344, %f1345}, {%r704, %r705, %r706, %r707}, {%r720, %r721, %r722, %r723}, {%f1274, %f1275, %f1276, %f1277, %f1278, %f1279, %f1280, %f1281};
	wmma.load.a.sync.aligned.row.m16n16k16.bf16 	{%r724, %r725, %r726, %r727}, [%rd3+96], %r132;
	wmma.load.a.sync.aligned.row.m16n16k16.bf16 	{%r728, %r729, %r730, %r731}, [%rd3+4448], %r132;
	wmma.load.b.sync.aligned.col.m16n16k16.bf16 	{%r732, %r733, %r734, %r735}, [%rd4+96], %r132;
	wmma.load.b.sync.aligned.col.m16n16k16.bf16 	{%r736, %r737, %r738, %r739}, [%rd4+17504], %r132;
	wmma.load.b.sync.aligned.col.m16n16k16.bf16 	{%r740, %r741, %r742, %r743}, [%rd4+4448], %r132;
	wmma.load.b.sync.aligned.col.m16n16k16.bf16 	{%r744, %r745, %r746, %r747}, [%rd4+21856], %r132;
	wmma.mma.sync.aligned.row.col.m16n16k16.f32.bf16.bf16.f32 {%f1346, %f1347, %f1348, %f1349, %f1350, %f1351, %f1352, %f1353}, {%r724, %r725, %r726, %r727}, {%r732, %r733, %r734, %r735}, {%f1282, %f1283, %f1284, %f1285, %f1286, %f1287, %f1288, %f1289};
	wmma.mma.sync.aligned.row.col.m16n16k16.f32.bf16.bf16.f32 {%f1354, %f1355, %f1356, %f1357, %f1358, %f1359, %f1360, %f1361}, {%r724, %r725, %r726, %r727}, {%r736, %r737, %r738, %r739}, {%f1290, %f1291, %f1292, %f1293, %f1294, %f1295, %f1296, %f1297};
	wmma.mma.sync.aligned.row.col.m16n16k16.f32.bf16.bf16.f32 {%f1362, %f1363, %f1364, %f1365, %f1366, %f1367, %f1368, %f1369}, {%r724, %r725, %r726, %r727}, {%r740, %r741, %r742, %r743}, {%f1298, %f1299, %f1300, %f1301, %f1302, %f1303, %f1304, %f1305};
	wmma.mma.sync.aligned.row.col.m16n16k16.f32.bf16.bf16.f32 {%f1370, %f1371, %f1372, %f1373, %f1374, %f1375, %f1376, %f1377}, {%r724, %r725, %r726, %r727}, {%r744, %r745, %r746, %r747}, {%f1306, %f1307, %f1308, %f1309, %f1310, %f1311, %f1312, %f1313};
	wmma.mma.sync.aligned.row.col.m16n16k16.f32.bf16.bf16.f32 {%f1378, %f1379, %f1380, %f1381, %f1382, %f1383, %f1384, %f1385}, {%r728, %r729, %r730, %r731}, {%r732, %r733, %r734, %r735}, {%f1314, %f1315, %f1316, %f1317, %f1318, %f1319, %f1320, %f1321};
	wmma.mma.sync.aligned.row.col.m16n16k16.f32.bf16.bf16.f32 {%f1386, %f1387, %f1388, %f1389, %f1390, %f1391, %f1392, %f1393}, {%r728, %r729, %r730, %r731}, {%r736, %r737, %r738, %r739}, {%f1322, %f1323, %f1324, %f1325, %f1326, %f1327, %f1328, %f1329};
	wmma.mma.sync.aligned.row.col.m16n16k16.f32.bf16.bf16.f32 {%f1394, %f1395, %f1396, %f1397, %f1398, %f1399, %f1400, %f1401}, {%r728, %r729, %r730, %r731}, {%r740, %r741, %r742, %r743}, {%f1330, %f1331, %f1332, %f1333, %f1334, %f1335, %f1336, %f1337};
	wmma.mma.sync.aligned.row.col.m16n16k16.f32.bf16.bf16.f32 {%f1402, %f1403, %f1404, %f1405, %f1406, %f1407, %f1408, %f1409}, {%r728, %r729, %r730, %r731}, {%r744, %r745, %r746, %r747}, {%f1338, %f1339, %f1340, %f1341, %f1342, %f1343, %f1344, %f1345};
	wmma.load.a.sync.aligned.row.m16n16k16.bf16 	{%r748, %r749, %r750, %r751}, [%rd3+128], %r132;
	wmma.load.a.sync.aligned.row.m16n16k16.bf16 	{%r752, %r753, %r754, %r755}, [%rd3+4480], %r132;
	wmma.load.b.sync.aligned.col.m16n16k16.bf16 	{%r756, %r757, %r758, %r759}, [%rd4+128], %r132;
	wmma.load.b.sync.aligned.col.m16n16k16.bf16 	{%r760, %r761, %r762, %r763}, [%rd4+17536], %r132;
	wmma.load.b.sync.aligned.col.m16n16k16.bf16 	{%r764, %r765, %r766, %r767}, [%rd4+4480], %r132;
	wmma.load.b.sync.aligned.col.m16n16k16.bf16 	{%r768, %r769, %r770, %r771}, [%rd4+21888], %r132;
	wmma.mma.sync.aligned.row.col.m16n16k16.f32.bf16.bf16.f32 {%f1410, %f1411, %f1412, %f1413, %f1414, %f1415, %f1416, %f1417}, {%r748, %r749, %r750, %r751}, {%r756, %r757, %r758, %r759}, {%f1346, %f1347, %f1348, %f1349, %f1350, %f1351, %f1352, %f1353};
	wmma.mma.sync.aligned.row.col.m16n16k16.f32.bf16.bf16.f32 {%f1418, %f1419, %f1420, %f1421, %f1422, %f1423, %f1424, %f1425}, {%r748, %r749, %r750, %r751}, {%r760, %r761, %r762, %r763}, {%f1354, %f1355, %f1356, %f1357, %f1358, %f1359, %f1360, %f1361};
	wmma.mma.sync.aligned.row.col.m16n16k16.f32.bf16.bf16.f32 {%f1426, %f1427, %f1428, %f1429, %f1430, %f1431, %f1432, %f1433}, {%r748, %r749, %r750, %r751}, {%r764, %r765, %r766, %r767}, {%f1362, %f1363, %f1364, %f1365, %f1366, %f1367, %f1368, %f1369};
	wmma.mma.sync.aligned.row.col.m16n16k16.f32.bf16.bf16.f32 {%f1434, %f1435, %f1436, %f1437, %f1438, %f1439, %f1440, %f1441}, {%r748, %r749, %r750, %r751}, {%r768, %r769, %r770, %r771}, {%f1370, %f1371, %f1372, %f1373, %f1374, %f1375, %f1376, %f1377};
	wmma.mma.sync.aligned.row.col.m16n16k16.f32.bf16.bf16.f32 {%f1442, %f1443, %f1444, %f1445, %f1446, %f1447, %f1448, %f1449}, {%r752, %r753, %r754, %r755}, {%r756, %r757, %r758, %r759}, {%f1378, %f1379, %f1380, %f1381, %f1382, %f1383, %f1384, %f1385};
	wmma.mma.sync.aligned.row.col.m16n16k16.f32.bf16.bf16.f32 {%f1450, %f1451, %f1452, %f1453, %f1454, %f1455, %f1456, %f1457}, {%r752, %r753, %r754, %r755}, {%r760, %r761, %r762, %r763}, {%f1386, %f1387, %f1388, %f1389, %f1390, %f1391, %f1392, %f1393};
	wmma.mma.sync.aligned.row.col.m16n16k16.f32.bf16.bf16.f32 {%f1458, %f1459, %f1460, %f1461, %f1462, %f1463, %f1464, %f1465}, {%r752, %r753, %r754, %r755}, {%r764, %r765, %r766, %r767}, {%f1394, %f1395, %f1396, %f1397, %f1398, %f1399, %f1400, %f1401};
	wmma.mma.sync.aligned.row.col.m16n16k16.f32.bf16.bf16.f32 {%f1466, %f1467, %f1468, %f1469, %f1470, %f1471, %f1472, %f1473}, {%r752, %r753, %r754, %r755}, {%r768, %r769, %r770, %r771}, {%f1402, %f1403, %f1404, %f1405, %f1406, %f1407, %f1408, %f1409};
	wmma.load.a.sync.aligned.row.m16n16k16.bf16 	{%r772, %r773, %r774, %r775}, [%rd3+160], %r132;
	wmma.load.a.sync.aligned.row.m16n16k16.bf16 	{%r776, %r777, %r778, %r779}, [%rd3+4512], %r132;
	wmma.load.b.sync.aligned.col.m16n16k16.bf16 	{%r780, %r781, %r782, %r783}, [%rd4+160], %r132;
	wmma.load.b.sync.aligned.col.m16n16k16.bf16 	{%r784, %r785, %r786, %r787}, [%rd4+17568], %r132;
	wmma.load.b.sync.aligned.col.m16n16k16.bf16 	{%r788, %r789, %r790, %r791}, [%rd4+4512], %r132;
	wmma.load.b.sync.aligned.col.m16n16k16.bf16 	{%r792, %r793, %r794, %r795}, [%rd4+21920], %r132;
	wmma.mma.sync.aligned.row.col.m16n16k16.f32.bf16.bf16.f32 {%f1474, %f1475, %f1476, %f1477, %f1478, %f1479, %f1480, %f1481}, {%r772, %r773, %r774, %r775}, {%r780, %r781, %r782, %r783}, {%f1410, %f1411, %f1412, %f1413, %f1414, %f1415, %f1416, %f1417};
	wmma.mma.sync.aligned.row.col.m16n16k16.f32.bf16.bf16.f32 {%f1482, %f1483, %f1484, %f1485, %f1486, %f1487, %f1488, %f1489}, {%r772, %r773, %r774, %r775}, {%r784, %r785, %r786, %r787}, {%f1418, %f1419, %f1420, %f1421, %f1422, %f1423, %f1424, %f1425};
	wmma.mma.sync.aligned.row.col.m16n16k16.f32.bf16.bf16.f32 {%f1490, %f1491, %f1492, %f1493, %f1494, %f1495, %f1496, %f1497}, {%r772, %r773, %r774, %r775}, {%r788, %r789, %r790, %r791}, {%f1426, %f1427, %f1428, %f1429, %f1430, %f1431, %f1432, %f1433};
	wmma.mma.sync.aligned.row.col.m16n16k16.f32.bf16.bf16.f32 {%f1498, %f1499, %f1500, %f1501, %f1502, %f1503, %f1504, %f1505}, {%r772, %r773, %r774, %r775}, {%r792, %r793, %r794, %r795}, {%f1434, %f1435, %f1436, %f1437, %f1438, %f1439, %f1440, %f1441};
	wmma.mma.sync.aligned.row.col.m16n16k16.f32.bf16.bf16.f32 {%f1506, %f1507, %f1508, %f1509, %f1510, %f1511, %f1512, %f1513}, {%r776, %r777, %r778, %r779}, {%r780, %r781, %r782, %r783}, {%f1442, %f1443, %f1444, %f1445, %f1446, %f1447, %f1448, %f1449};
	wmma.mma.sync.aligned.row.col.m16n16k16.f32.bf16.bf16.f32 {%f1514, %f1515, %f1516, %f1517, %f1518, %f1519, %f1520, %f1521}, {%r776, %r777, %r778, %r779}, {%r784, %r785, %r786, %r787}, {%f1450, %f1451, %f1452, %f1453, %f1454, %f1455, %f1456, %f1457};
	wmma.mma.sync.aligned.row.col.m16n16k16.f32.bf16.bf16.f32 {%f1522, %f1523, %f1524, %f1525, %f1526, %f1527, %f1528, %f1529}, {%r776, %r777, %r778, %r779}, {%r788, %r789, %r790, %r791}, {%f1458, %f1459, %f1460, %f1461, %f1462, %f1463, %f1464, %f1465};
	wmma.mma.sync.aligned.row.col.m16n16k16.f32.bf16.bf16.f32 {%f1530, %f1531, %f1532, %f1533, %f1534, %f1535, %f1536, %f1537}, {%r776, %r777, %r778, %r779}, {%r792, %r793, %r794, %r795}, {%f1466, %f1467, %f1468, %f1469, %f1470, %f1471, %f1472, %f1473};
	wmma.load.a.sync.aligned.row.m16n16k16.bf16 	{%r796, %r797, %r798, %r799}, [%rd3+192], %r132;
	wmma.load.a.sync.aligned.row.m16n16k16.bf16 	{%r800, %r801, %r802, %r803}, [%rd3+4544], %r132;
	wmma.load.b.sync.aligned.col.m16n16k16.bf16 	{%r804, %r805, %r806, %r807}, [%rd4+192], %r132;
	wmma.load.b.sync.aligned.col.m16n16k16.bf16 	{%r808, %r809, %r810, %r811}, [%rd4+17600], %r132;
	wmma.load.b.sync.aligned.col.m16n16k16.bf16 	{%r812, %r813, %r814, %r815}, [%rd4+4544], %r132;
	wmma.load.b.sync.aligned.col.m16n16k16.bf16 	{%r816, %r817, %r818, %r819}, [%rd4+21952], %r132;
	wmma.mma.sync.aligned.row.col.m16n16k16.f32.bf16.bf16.f32 {%f1538, %f1539, %f1540, %f1541, %f1542, %f1543, %f1544, %f1545}, {%r796, %r797, %r798, %r799}, {%r804, %r805, %r806, %r807}, {%f1474, %f1475, %f1476, %f1477, %f1478, %f1479, %f1480, %f1481};
	wmma.mma.sync.aligned.row.col.m16n16k16.f32.bf16.bf16.f32 {%f1546, %f1547, %f1548, %f1549, %f1550, %f1551, %f1552, %f1553}, {%r796, %r797, %r798, %r799}, {%r808, %r809, %r810, %r811}, {%f1482, %f1483, %f1484, %f1485, %f1486, %f1487, %f1488, %f1489};
	wmma.mma.sync.aligned.row.col.m16n16k16.f32.bf16.bf16.f32 {%f1554, %f1555, %f1556, %f1557, %f1558, %f1559, %f1560, %f1561}, {%r796, %r797, %r798, %r799}, {%r812, %r813, %r814, %r815}, {%f1490, %f1491, %f1492, %f1493, %f1494, %f1495, %f1496, %f1497};
	wmma.mma.sync.aligned.row.col.m16n16k16.f32.bf16.bf16.f32 {%f1562, %f1563, %f1564, %f1565, %f1566, %f1567, %f1568, %f1569}, {%r796, %r797, %r798, %r799}, {%r816, %r817, %r818, %r819}, {%f1498, %f1499, %f1500, %f1501, %f1502, %f1503, %f1504, %f1505};
	wmma.mma.sync.aligned.row.col.m16n16k16.f32.bf16.bf16.f32 {%f1570, %f1571, %f1572, %f1573, %f1574, %f1575, %f1576, %f1577}, {%r800, %r801, %r802, %r803}, {%r804, %r805, %r806, %r807}, {%f1506, %f1507, %f1508, %f1509, %f1510, %f1511, %f1512, %f1513};
	wmma.mma.sync.aligned.row.col.m16n16k16.f32.bf16.bf16.f32 {%f1578, %f1579, %f1580, %f1581, %f1582, %f1583, %f1584, %f1585}, {%r800, %r801, %r802, %r803}, {%r808, %r809, %r810, %r811}, {%f1514, %f1515, %f1516, %f1517, %f1518, %f1519, %f1520, %f1521};
	wmma.mma.sync.aligned.row.col.m16n16k16.f32.bf16.bf16.f32 {%f1586, %f1587, %f1588, %f1589, %f1590, %f1591, %f1592, %f1593}, {%r800, %r801, %r802, %r803}, {%r812, %r813, %r814, %r815}, {%f1522, %f1523, %f1524, %f1525, %f1526, %f1527, %f1528, %f1529};
	wmma.mma.sync.aligned.row.col.m16n16k16.f32.bf16.bf16.f32 {%f1594, %f1595, %f1596, %f1597, %f1598, %f1599, %f1600, %f1601}, {%r800, %r801, %r802, %r803}, {%r816, %r817, %r818, %r819}, {%f1530, %f1531, %f1532, %f1533, %f1534, %f1535, %f1536, %f1537};
	wmma.load.a.sync.aligned.row.m16n16k16.bf16 	{%r820, %r821, %r822, %r823}, [%rd3+224], %r132;
	wmma.load.a.sync.aligned.row.m16n16k16.bf16 	{%r824, %r825, %r826, %r827}, [%rd3+4576], %r132;
	wmma.load.b.sync.aligned.col.m16n16k16.bf16 	{%r828, %r829, %r830, %r831}, [%rd4+224], %r132;
	wmma.load.b.sync.aligned.col.m16n16k16.bf16 	{%r832, %r833, %r834, %r835}, [%rd4+17632], %r132;
	wmma.load.b.sync.aligned.col.m16n16k16.bf16 	{%r836, %r837, %r838, %r839}, [%rd4+4576], %r132;
	wmma.load.b.sync.aligned.col.m16n16k16.bf16 	{%r840, %r841, %r842, %r843}, [%rd4+21984], %r132;
	wmma.mma.sync.aligned.row.col.m16n16k16.f32.bf16.bf16.f32 {%f1602, %f1603, %f1604, %f1605, %f1606, %f1607, %f1608, %f1609}, {%r820, %r821, %r822, %r823}, {%r828, %r829, %r830, %r831}, {%f1538, %f1539, %f1540, %f1541, %f1542, %f1543, %f1544, %f1545};
	wmma.mma.sync.aligned.row.col.m16n16k16.f32.bf16.bf16.f32 {%f1610, %f1611, %f1612, %f1613, %f1614, %f1615, %f1616, %f1617}, {%r820, %r821, %r822, %r823}, {%r832, %r833, %r834, %r835}, {%f1546, %f1547, %f1548, %f1549, %f1550, %f1551, %f1552, %f1553};
	wmma.mma.sync.aligned.row.col.m16n16k16.f32.bf16.bf16.f32 {%f1618, %f1619, %f1620, %f1621, %f1622, %f1623, %f1624, %f1625}, {%r820, %r821, %r822, %r823}, {%r836, %r837, %r838, %r839}, {%f1554, %f1555, %f1556, %f1557, %f1558, %f1559, %f1560, %f1561};
	wmma.mma.sync.aligned.row.col.m16n16k16.f32.bf16.bf16.f32 {%f1626, %f1627, %f1628, %f1629, %f1630, %f1631, %f1632, %f1633}, {%r820, %r821, %r822, %r823}, {%r840, %r841, %r842, %r843}, {%f1562, %f1563, %f1564, %f1565, %f1566, %f1567, %f1568, %f1569};
	wmma.mma.sync.aligned.row.col.m16n16k16.f32.bf16.bf16.f32 {%f1634, %f1635, %f1636, %f1637, %f1638, %f1639, %f1640, %f1641}, {%r824, %r825, %r826, %r827}, {%r828, %r829, %r830, %r831}, {%f1570, %f1571, %f1572, %f1573, %f1574, %f1575, %f1576, %f1577};
	wmma.mma.sync.aligned.row.col.m16n16k16.f32.bf16.bf16.f32 {%f1642, %f1643, %f1644, %f1645, %f1646, %f1647, %f1648, %f1649}, {%r824, %r825, %r826, %r827}, {%r832, %r833, %r834, %r835}, {%f1578, %f1579, %f1580, %f1581, %f1582, %f1583, %f1584, %f1585};
	wmma.mma.sync.aligned.row.col.m16n16k16.f32.bf16.bf16.f32 {%f1650, %f1651, %f1652, %f1653, %f1654, %f1655, %f1656, %f1657}, {%r824, %r825, %r826, %r827}, {%r836, %r837, %r838, %r839}, {%f1586, %f1587, %f1588, %f1589, %f1590, %f1591, %f1592, %f1593};
	wmma.mma.sync.aligned.row.col.m16n16k16.f32.bf16.bf16.f32 {%f1658, %f1659, %f1660, %f1661, %f1662, %f1663, %f1664, %f1665}, {%r824, %r825, %r826, %r827}, {%r840, %r841, %r842, %r843}, {%f1594, %f1595, %f1596, %f1597, %f1598, %f1599, %f1600, %f1601};
	bar.sync 	0;
	ld.global.nc.v4.u32 	{%r844, %r845, %r846, %r847}, [%rd15+768];
	st.shared.v4.u32 	[%r9], {%r844, %r845, %r846, %r847};
	ld.global.nc.v4.u32 	{%r848, %r849, %r850, %r851}, [%rd50+768];
	st.shared.v4.u32 	[%r9+544], {%r848, %r849, %r850, %r851};
	ld.global.nc.v4.u32 	{%r852, %r853, %r854, %r855}, [%rd54+768];
	st.shared.v4.u32 	[%r9+1088], {%r852, %r853, %r854, %r855};
	ld.global.nc.v4.u32 	{%r856, %r857, %r858, %r859}, [%rd58+768];
	st.shared.v4.u32 	[%r9+1632], {%r856, %r857, %r858, %r859};
	ld.global.nc.v4.u32 	{%r860, %r861, %r862, %r863}, [%rd62+768];
	st.shared.v4.u32 	[%r9+2176], {%r860, %r861, %r862, %r863};
	ld.global.nc.v4.u32 	{%r864, %r865, %r866, %r867}, [%rd66+768];
	st.shared.v4.u32 	[%r9+2720], {%r864, %r865, %r866, %r867};
	ld.global.nc.v4.u32 	{%r868, %r869, %r870, %r871}, [%rd70+768];
	st.shared.v4.u32 	[%r9+3264], {%r868, %r869, %r870, %r871};
	ld.global.nc.v4.u32 	{%r872, %r873, %r874, %r875}, [%rd74+768];
	st.shared.v4.u32 	[%r9+3808], {%r872, %r873, %r874, %r875};
	ld.global.nc.v4.u32 	{%r876, %r877, %r878, %r879}, [%rd78+768];
	st.shared.v4.u32 	[%r15], {%r876, %r877, %r878, %r879};
	ld.global.nc.v4.u32 	{%r880, %r881, %r882, %r883}, [%rd82+768];
	st.shared.v4.u32 	[%r15+17408], {%r880, %r881, %r882, %r883};
	ld.global.nc.v4.u32 	{%r884, %r885, %r886, %r887}, [%rd86+768];
	st.shared.v4.u32 	[%r15+544], {%r884, %r885, %r886, %r887};
	ld.global.nc.v4.u32 	{%r888, %r889, %r890, %r891}, [%rd90+768];
	st.shared.v4.u32 	[%r15+17952], {%r888, %r889, %r890, %r891};
	ld.global.nc.v4.u32 	{%r892, %r893, %r894, %r895}, [%rd94+768];
	st.shared.v4.u32 	[%r15+1088], {%r892, %r893, %r894, %r895};
	ld.global.nc.v4.u32 	{%r896, %r897, %r898, %r899}, [%rd98+768];
	st.shared.v4.u32 	[%r15+18496], {%r896, %r897, %r898, %r899};
	ld.global.nc.v4.u32 	{%r900, %r901, %r902, %r903}, [%rd102+768];
	st.shared.v4.u32 	[%r15+1632], {%r900, %r901, %r902, %r903};
	ld.global.nc.v4.u32 	{%r904, %r905, %r906, %r907}, [%rd106+768];
	st.shared.v4.u32 	[%r15+19040], {%r904, %r905, %r906, %r907};
	bar.sync 	0;
	wmma.load.a.sync.aligned.row.m16n16k16.bf16 	{%r908, %r909, %r910, %r911}, [%rd3], %r132;
	wmma.load.a.sync.aligned.row.m16n16k16.bf16 	{%r912, %r913, %r914, %r915}, [%rd3+4352], %r132;
	wmma.load.b.sync.aligned.col.m16n16k16.bf16 	{%r916, %r917, %r918, %r919}, [%rd4], %r132;
	wmma.load.b.sync.aligned.col.m16n16k16.bf16 	{%r920, %r921, %r922, %r923}, [%rd4+17408], %r132;
	wmma.load.b.sync.aligned.col.m16n16k16.bf16 	{%r924, %r925, %r926, %r927}, [%rd4+4352], %r132;
	wmma.load.b.sync.aligned.col.m16n16k16.bf16 	{%r928, %r929, %r930, %r931}, [%rd4+21760], %r132;
	wmma.mma.sync.aligned.row.col.m16n16k16.f32.bf16.bf16.f32 {%f1666, %f1667, %f1668, %f1669, %f1670, %f1671, %f1672, %f1673}, {%r908, %r909, %r910, %r911}, {%r916, %r917, %r918, %r919}, {%f1602, %f1603, %f1604, %f1605, %f1606, %f1607, %f1608, %f1609};
	wmma.mma.sync.aligned.row.col.m16n16k16.f32.bf16.bf16.f32 {%f1674, %f1675, %f1676, %f1677, %f1678, %f1679, %f1680, %f1681}, {%r908, %r909, %r910, %r911}, {%r920, %r921, %r922, %r923}, {%f1610, %f1611, %f1612, %f1613, %f1614, %f1615, %f1616, %f1617};
	wmma.mma.sync.aligned.row.col.m16n16k16.f32.bf16.bf16.f32 {%f1682, %f1683, %f1684, %f1685, %f1686, %f1687, %f1688, %f1689}, {%r908, %r909, %r910, %r911}, {%r924, %r925, %r926, %r927}, {%f1618, %f1619, %f1620, %f1621, %f1622, %f1623, %f1624, %f1625};
	wmma.mma.sync.aligned.row.col.m16n16k16.f32.bf16.bf16.f32 {%f1690, %f1691, %f1692, %f1693, %f1694, %f1695, %f1696, %f1697}, {%r908, %r909, %r910, %r911}, {%r928, %r929, %r930, %r931}, {%f1626, %f1627, %f1628, %f1629, %f1630, %f1631, %f1632, %f1633};
	wmma.mma.sync.aligned.row.col.m16n16k16.f32.bf16.bf16.f32 {%f1698, %f1699, %f1700, %f1701, %f1702, %f1703, %f1704, %f1705}, {%r912, %r913, %r914, %r915}, {%r916, %r917, %r918, %r919}, {%f1634, %f1635, %f1636, %f1637, %f1638, %f1639, %f1640, %f1641};
	wmma.mma.sync.aligned.row.col.m16n16k16.f32.bf16.bf16.f32 {%f1706, %f1707, %f1708, %f1709, %f1710, %f1711, %f1712, %f1713}, {%r912, %r913, %r914, %r915}, {%r920, %r921, %r922, %r923}, {%f1642, %f1643, %f1644, %f1645, %f1646, %f1647, %f1648, %f1649};
	wmma.mma.sync.aligned.row.col.m16n16k16.f32.bf16.bf16.f32 {%f1714, %f1715, %f1716, %f1717, %f1718, %f1719, %f1720, %f1721}, {%r912, %r913, %r914, %r915}, {%r924, %r925, %r926, %r927}, {%f1650, %f1651, %f1652, %f1653, %f1654, %f1655, %f1656, %f1657};
	wmma.mma.sync.aligned.row.col.m16n16k16.f32.bf16.bf16.f32 {%f1722, %f1723, %f1724, %f1725, %f1726, %f1727, %f1728, %f1729}, {%r912, %r913, %r914, %r915}, {%r928, %r929, %r930, %r931}, {%f1658, %f1659, %f1660, %f1661, %f1662, %f1663, %f1664, %f1665};
	wmma.load.a.sync.aligned.row.m16n16k16.bf16 	{%r932, %r933, %r934, %r935}, [%rd3+32], %r132;
	wmma.load.a.sync.aligned.row.m16n16k16.bf16 	{%r936, %r937, %r938, %r939}, [%rd3+4384], %r132;
	wmma.load.b.sync.aligned.col.m16n16k16.bf16 	{%r940, %r941, %r942, %r943}, [%rd4+32], %r132;
	wmma.load.b.sync.aligned.col.m16n16k16.bf16 	{%r944, %r945, %r946, %r947}, [%rd4+17440], %r132;
	wmma.load.b.sync.aligned.col.m16n16k16.bf16 	{%r948, %r949, %r950, %r951}, [%rd4+4384], %r132;
	wmma.load.b.sync.aligned.col.m16n16k16.bf16 	{%r952, %r953, %r954, %r955}, [%rd4+21792], %r132;
	wmma.mma.sync.aligned.row.col.m16n16k16.f32.bf16.bf16.f32 {%f1730, %f1731, %f1732, %f1733, %f1734, %f1735, %f1736, %f1737}, {%r932, %r933, %r934, %r935}, {%r940, %r941, %r942, %r943}, {%f1666, %f1667, %f1668, %f1669, %f1670, %f1671, %f1672, %f1673};
	wmma.mma.sync.aligned.row.col.m16n16k16.f32.bf16.bf16.f32 {%f1738, %f1739, %f1740, %f1741, %f1742, %f1743, %f1744, %f1745}, {%r932, %r933, %r934, %r935}, {%r944, %r945, %r946, %r947}, {%f1674, %f1675, %f1676, %f1677, %f1678, %f1679, %f1680, %f1681};
	wmma.mma.sync.aligned.row.col.m16n16k16.f32.bf16.bf16.f32 {%f1746, %f1747, %f1748, %f1749, %f1750, %f1751, %f1752, %f1753}, {%r932, %r933, %r934, %r935}, {%r948, %r949, %r950, %r951}, {%f1682, %f1683, %f1684, %f1685, %f1686, %f1687, %f1688, %f1689};
	wmma.mma.sync.aligned.row.col.m16n16k16.f32.bf16.bf16.f32 {%f1754, %f1755, %f1756, %f1757, %f1758, %f1759, %f1760, %f1761}, {%r932, %r933, %r934, %r935}, {%r952, %r953, %r954, %r955}, {%f1690, %f1691, %f1692, %f1693, %f1694, %f1695, %f1696, %f1697};
	wmma.mma.sync.aligned.row.col.m16n16k16.f32.bf16.bf16.f32 {%f1762, %f1763, %f1764, %f1765, %f1766, %f1767, %f1768, %f1769}, {%r936, %r937, %r938, %r939}, {%r940, %r941, %r942, %r943}, {%f1698, %f1699, %f1700, %f1701, %f1702, %f1703, %f1704, %f1705};
	wmma.mma.sync.aligned.row.col.m16n16k16.f32.bf16.bf16.f32 {%f1770, %f1771, %f1772, %f1773, %f1774, %f1775, %f1776, %f1777}, {%r936, %r937, %r938, %r939}, {%r944, %r945, %r946, %r947}, {%f1706, %f1707, %f1708, %f1709, %f1710, %f1711, %f1712, %f1713};
	wmma.mma.sync.aligned.row.col.m16n16k16.f32.bf16.bf16.f32 {%f1778, %f1779, %f1780, %f1781, %f1782, %f1783, %f1784, %f1785}, {%r936, %r937, %r938, %r939}, {%r948, %r949, %r950, %r951}, {%f1714, %f1715, %f1716, %f1717, %f1718, %f1719, %f1720, %f1721};
	wmma.mma.sync.aligned.row.col.m16n16k16.f32.bf16.bf16.f32 {%f1786, %f1787, %f1788, %f1789, %f1790, %f1791, %f1792, %f1793}, {%r936, %r937, %r938, %r939}, {%r952, %r953, %r954, %r955}, {%f1722, %f1723, %f1724, %f1725, %f1726, %f1727, %f1728, %f1729};
	wmma.load.a.sync.aligned.row.m16n16k16.bf16 	{%r956, %r957, %r958, %r959}, [%rd3+64], %r132;
	wmma.load.a.sync.aligned.row.m16n16k16.bf16 	{%r960, %r961, %r962, %r963}, [%rd3+4416], %r132;
	wmma.load.b.sync.aligned.col.m16n16k16.bf16 	{%r964, %r965, %r966, %r967}, [%rd4+64], %r132;
	wmma.load.b.sync.aligned.col.m16n16k16.bf16 	{%r968, %r969, %r970, %r971}, [%rd4+17472], %r132;
	wmma.load.b.sync.aligned.col.m16n16k16.bf16 	{%r972, %r973, %r974, %r975}, [%rd4+4416], %r132;
	wmma.load.b.sync.aligned.col.m16n16k16.bf16 	{%r976, %r977, %r978, %r979}, [%rd4+21824], %r132;
	wmma.mma.sync.aligned.row.col.m16n16k16.f32.bf16.bf16.f32 {%f1794, %f1795, %f1796, %f1797, %f1798, %f1799, %f1800, %f1801}, {%r956, %r957, %r958, %r959}, {%r964, %r965, %r966, %r967}, {%f1730, %f1731, %f1732, %f1733, %f1734, %f1735, %f1736, %f1737};
	wmma.mma.sync.aligned.row.col.m16n16k16.f32.bf16.bf16.f32 {%f1802, %f1803, %f1804, %f1805, %f1806, %f1807, %f1808, %f1809}, {%r956, %r957, %r958, %r959}, {%r968, %r969, %r970, %r971}, {%f1738, %f1739, %f1740, %f1741, %f1742, %f1743, %f1744, %f1745};
	wmma.mma.sync.aligned.row.col.m16n16k16.f32.bf16.bf16.f32 {%f1810, %f1811, %f1812, %f1813, %f1814, %f1815, %f1816, %f1817}, {%r956, %r957, %r958, %r959}, {%r972, %r973, %r974, %r975}, {%f1746, %f1747, %f1748, %f1749, %f1750, %f1751, %f1752, %f1753};
	wmma.mma.sync.aligned.row.col.m16n16k16.f32.bf16.bf16.f32 {%f1818, %f1819, %f1820, %f1821, %f1822, %f1823, %f1824, %f1825}, {%r956, %r957, %r958, %r959}, {%r976, %r977, %r978, %r979}, {%f1754, %f1755, %f1756, %f1757, %f1758, %f1759, %f1760, %f1761};
	wmma.mma.sync.aligned.row.col.m16n16k16.f32.bf16.bf16.f32 {%f1826, %f1827, %f1828, %f1829, %f1830, %f1831, %f1832, %f1833}, {%r960, %r961, %r962, %r963}, {%r964, %r965, %r966, %r967}, {%f1762, %f1763, %f1764, %f1765, %f1766, %f1767, %f1768, %f1769};
	wmma.mma.sync.aligned.row.col.m16n16k16.f32.bf16.bf16.f32 {%f1834, %f1835, %f1836, %f1837, %f1838, %f1839, %f1840, %f1841}, {%r960, %r961, %r962, %r963}, {%r968, %r969, %r970, %r971}, {%f1770, %f1771, %f1772, %f1773, %f1774, %f1775, %f1776, %f1777};
	wmma.mma.sync.aligned.row.col.m16n16k16.f32.bf16.bf16.f32 {%f1842, %f1843, %f1844, %f1845, %f1846, %f1847, %f1848, %f1849}, {%r960, %r961, %r962, %r963}, {%r972, %r973, %r974, %r975}, {%f1778, %f1779, %f1780, %f1781, %f1782, %f1783, %f1784, %f1785};
	wmma.mma.sync.aligned.row.col.m16n16k16.f32.bf16.bf16.f32 {%f1850, %f1851, %f1852, %f1853, %f1854, %f1855, %f1856, %f1857}, {%r960, %r961, %r962, %r963}, {%r976, %r977, %r978, %r979}, {%f1786, %f1787, %f1788, %f1789, %f1790, %f1791, %f1792, %f1793};
	wmma.load.a.sync.aligned.row.m16n16k16.bf16 	{%r980, %r981, %r982, %r983}, [%rd3+96], %r132;
	wmma.load.a.sync.aligned.row.m16n16k16.bf16 	{%r984, %r985, %r986, %r987}, [%rd3+4448], %r132;
	wmma.load.b.sync.aligned.col.m16n16k16.bf16 	{%r988, %r989, %r990, %r991}, [%rd4+96], %r132;
	wmma.load.b.sync.aligned.col.m16n16k16.bf16 	{%r992, %r993, %r994, %r995}, [%rd4+17504], %r132;
	wmma.load.b.sync.aligned.col.m16n16k16.bf16 	{%r996, %r997, %r998, %r999}, [%rd4+4448], %r132;
	wmma.load.b.sync.aligned.col.m16n16k16.bf16 	{%r1000, %r1001, %r1002, %r1003}, [%rd4+21856], %r132;
	wmma.mma.sync.aligned.row.col.m16n16k16.f32.bf16.bf16.f32 {%f1858, %f1859, %f1860, %f1861, %f1862, %f1863, %f1864, %f1865}, {%r980, %r981, %r982, %r983}, {%r988, %r989, %r990, %r991}, {%f1794, %f1795, %f1796, %f1797, %f1798, %f1799, %f1800, %f1801};
	wmma.mma.sync.aligned.row.col.m16n16k16.f32.bf16.bf16.f32 {%f1866, %f1867, %f1868, %f1869, %f1870, %f1871, %f1872, %f1873}, {%r980, %r981, %r982, %r983}, {%r992, %r993, %r994, %r995}, {%f1802, %f1803, %f1804, %f1805, %f1806, %f1807, %f1808, %f1809};
	wmma.mma.sync.aligned.row.col.m16n16k16.f32.bf16.bf16.f32 {%f1874, %f1875, %f1876, %f1877, %f1878, %f1879, %f1880, %f1881}, {%r980, %r981, %r982, %r983}, {%r996, %r997, %r998, %r999}, {%f1810, %f1811, %f1812, %f1813, %f1814, %f1815, %f1816, %f1817};
	wmma.mma.sync.aligned.row.col.m16n16k16.f32.bf16.bf16.f32 {%f1882, %f1883, %f1884, %f1885, %f1886, %f1887, %f1888, %f1889}, {%r980, %r981, %r982, %r983}, {%r1000, %r1001, %r1002, %r1003}, {%f1818, %f1819, %f1820, %f1821, %f1822, %f1823, %f1824, %f1825};
	wmma.mma.sync.aligned.row.col.m16n16k16.f32.bf16.bf16.f32 {%f1890, %f1891, %f1892, %f1893, %f1894, %f1895, %f1896, %f1897}, {%r984, %r985, %r986, %r987}, {%r988, %r989, %r990, %r991}, {%f1826, %f1827, %f1828, %f1829, %f1830, %f1831, %f1832, %f1833};
	wmma.mma.sync.aligned.row.col.m16n16k16.f32.bf16.bf16.f32 {%f1898, %f1899, %f1900, %f1901, %f1902, %f1903, %f1904, %f1905}, {%r984, %r985, %r986, %r987}, {%r992, %r993, %r994, %r995}, {%f1834, %f1835, %f1836, %f1837, %f1838, %f1839, %f1840, %f1841};
	wmma.mma.sync.aligned.row.col.m16n16k16.f32.bf16.bf16.f32 {%f1906, %f1907, %f1908, %f1909, %f1910, %f1911, %f1912, %f1913}, {%r984, %r985, %r986, %r987}, {%r996, %r997, %r998, %r999}, {%f1842, %f1843, %f1844, %f1845, %f1846, %f1847, %f1848, %f1849};
	wmma.mma.sync.aligned.row.col.m16n16k16.f32.bf16.bf16.f32 {%f1914, %f1915, %f1916, %f1917, %f1918, %f1919, %f1920, %f1921}, {%r984, %r985, %r986, %r987}, {%r1000, %r1001, %r1002, %r1003}, {%f1850, %f1851, %f1852, %f1853, %f1854, %f1855, %f1856, %f1857};
	wmma.load.a.sync.aligned.row.m16n16k16.bf16 	{%r1004, %r1005, %r1006, %r1007}, [%rd3+128], %r132;
	wmma.load.a.sync.aligned.row.m16n16k16.bf16 	{%r1008, %r1009, %r1010, %r1011}, [%rd3+4480], %r132;
	wmma.load.b.sync.aligned.col.m16n16k16.bf16 	{%r1012, %r1013, %r1014, %r1015}, [%rd4+128], %r132;
	wmma.load.b.sync.aligned.col.m16n16k16.bf16 	{%r1016, %r1017, %r1018, %r1019}, [%rd4+17536], %r132;
	wmma.load.b.sync.aligned.col.m16n16k16.bf16 	{%r1020, %r1021, %r1022, %r1023}, [%rd4+4480], %r132;
	wmma.load.b.sync.aligned.col.m16n16k16.bf16 	{%r1024, %r1025, %r1026, %r1027}, [%rd4+21888], %r132;
	wmma.mma.sync.aligned.row.col.m16n16k16.f32.bf16.bf16.f32 {%f1922, %f1923, %f1924, %f1925, %f1926, %f1927, %f1928, %f1929}, {%r1004, %r1005, %r1006, %r1007}, {%r1012, %r1013, %r1014, %r1015}, {%f1858, %f1859, %f1860, %f1861, %f1862, %f1863, %f1864, %f1865};
	wmma.mma.sync.aligned.row.col.m16n16k16.f32.bf16.bf16.f32 {%f1930, %f1931, %f1932, %f1933, %f1934, %f1935, %f1936, %f1937}, {%r1004, %r1005, %r1006, %r1007}, {%r1016, %r1017, %r1018, %r1019}, {%f1866, %f1867, %f1868, %f1869, %f1870, %f1871, %f1872, %f1873};
	wmma.mma.sync.aligned.row.col.m16n16k16.f32.bf16.bf16.f32 {%f1938, %f1939, %f1940, %f1941, %f1942, %f1943, %f1944, %f1945}, {%r1004, %r1005, %r1006, %r1007}, {%r1020, %r1021, %r1022, %r1023}, {%f1874, %f1875, %f1876, %f1877, %f1878, %f1879, %f1880, %f1881};
	wmma.mma.sync.aligned.row.col.m16n16k16.f32.bf16.bf16.f32 {%f1946, %f1947, %f1948, %f1949, %f1950, %f1951, %f1952, %f1953}, {%r1004, %r1005, %r1006, %r1007}, {%r1024, %r1025, %r1026, %r1027}, {%f1882, %f1883, %f1884, %f1885, %f1886, %f1887, %f1888, %f1889};
	wmma.mma.sync.aligned.row.col.m16n16k16.f32.bf16.bf16.f32 {%f1954, %f1955, %f1956, %f1957, %f1958, %f1959, %f1960, %f1961}, {%r1008, %r1009, %r1010, %r1011}, {%r1012, %r1013, %r1014, %r1015}, {%f1890, %f1891, %f1892, %f1893, %f1894, %f1895, %f1896, %f1897};
	wmma.mma.sync.aligned.row.col.m16n16k16.f32.bf16.bf16.f32 {%f1962, %f1963, %f1964, %f1965, %f1966, %f1967, %f1968, %f1969}, {%r1008, %r1009, %r1010, %r1011}, {%r1016, %r1017, %r1018, %r1019}, {%f1898, %f1899, %f1900, %f1901, %f1902, %f1903, %f1904, %f1905};
	wmma.mma.sync.aligned.row.col.m16n16k16.f32.bf16.bf16.f32 {%f1970, %f1971, %f1972, %f1973, %f1974, %f1975, %f1976, %f1977}, {%r1008, %r1009, %r1010, %r1011}, {%r1020, %r1021, %r1022, %r1023}, {%f1906, %f1907, %f1908, %f1909, %f1910, %f1911, %f1912, %f1913};
	wmma.mma.sync.aligned.row.col.m16n16k16.f32.bf16.bf16.f32 {%f1978, %f1979, %f1980, %f1981, %f1982, %f1983, %f1984, %f1985}, {%r1008, %r1009, %r1010, %r1011}, {%r1024, %r1025, %r1026, %r1027}, {%f1914, %f1915, %f1916, %f1917, %f1918, %f1919, %f1920, %f1921};
	wmma.load.a.sync.aligned.row.m16n16k16.bf16 	{%r1028, %r1029, %r1030, %r1031}, [%rd3+160], %r132;
	wmma.load.a.sync.aligned.row.m16n16k16.bf16 	{%r1032, %r1033, %r1034, %r1035}, [%rd3+4512], %r132;
	wmma.load.b.sync.aligned.col.m16n16k16.bf16 	{%r1036, %r1037, %r1038, %r1039}, [%rd4+160], %r132;
	wmma.load.b.sync.aligned.col.m16n16k16.bf16 	{%r1040, %r1041, %r1042, %r1043}, [%rd4+17568], %r132;
	wmma.load.b.sync.aligned.col.m16n16k16.bf16 	{%r1044, %r1045, %r1046, %r1047}, [%rd4+4512], %r132;
	wmma.load.b.sync.aligned.col.m16n16k16.bf16 	{%r1048, %r1049, %r1050, %r1051}, [%rd4+21920], %r132;
	wmma.mma.sync.aligned.row.col.m16n16k16.f32.bf16.bf16.f32 {%f1986, %f1987, %f1988, %f1989, %f1990, %f1991, %f1992, %f1993}, {%r1028, %r1029, %r1030, %r1031}, {%r1036, %r1037, %r1038, %r1039}, {%f1922, %f1923, %f1924, %f1925, %f1926, %f1927, %f1928, %f1929};
	wmma.mma.sync.aligned.row.col.m16n16k16.f32.bf16.bf16.f32 {%f1994, %f1995, %f1996, %f1997, %f1998, %f1999, %f2000, %f2001}, {%r1028, %r1029, %r1030, %r1031}, {%r1040, %r1041, %r1042, %r1043}, {%f1930, %f1931, %f1932, %f1933, %f1934, %f1935, %f1936, %f1937};
	wmma.mma.sync.aligned.row.col.m16n16k16.f32.bf16.bf16.f32 {%f2002, %f2003, %f2004, %f2005, %f2006, %f2007, %f2008, %f2009}, {%r1028, %r1029, %r1030, %r1031}, {%r1044, %r1045, %r1046, %r1047}, {%f1938, %f1939, %f1940, %f1941, %f1942, %f1943, %f1944, %f1945};
	wmma.mma.sync.aligned.row.col.m16n16k16.f32.bf16.bf16.f32 {%f2010, %f2011, %f2012, %f2013, %f2014, %f2015, %f2016, %f2017}, {%r1028, %r1029, %r1030, %r1031}, {%r1048, %r1049, %r1050, %r1051}, {%f1946, %f1947, %f1948, %f1949, %f1950, %f1951, %f1952, %f1953};
	wmma.mma.sync.aligned.row.col.m16n16k16.f32.bf16.bf16.f32 {%f2018, %f2019, %f2020, %f2021, %f2022, %f2023, %f2024, %f2025}, {%r1032, %r1033, %r1034, %r1035}, {%r1036, %r1037, %r1038, %r1039}, {%f1954, %f1955, %f1956, %f1957, %f1958, %f1959, %f1960, %f1961};
	wmma.mma.sync.aligned.row.col.m16n16k16.f32.bf16.bf16.f32 {%f2026, %f2027, %f2028, %f2029, %f2030, %f2031, %f2032, %f2033}, {%r1032, %r1033, %r1034, %r1035}, {%r1040, %r1041, %r1042, %r1043}, {%f1962, %f1963, %f1964, %f1965, %f1966, %f1967, %f1968, %f1969};
	wmma.mma.sync.aligned.row.col.m16n16k16.f32.bf16.bf16.f32 {%f2034, %f2035, %f2036, %f2037, %f2038, %f2039, %f2040, %f2041}, {%r1032, %r1033, %r1034, %r1035}, {%r1044, %r1045, %r1046, %r1047}, {%f1970, %f1971, %f1972, %f1973, %f1974, %f1975, %f1976, %f1977};
	wmma.mma.sync.aligned.row.col.m16n16k16.f32.bf16.bf16.f32 {%f2042, %f2043, %f2044, %f2045, %f2046, %f2047, %f2048, %f2049}, {%r1032, %r1033, %r1034, %r1035}, {%r1048, %r1049, %r1050, %r1051}, {%f1978, %f1979, %f1980, %f1981, %f1982, %f1983, %f1984, %f1985};
	wmma.load.a.sync.aligned.row.m16n16k16.bf16 	{%r1052, %r1053, %r1054, %r1055}, [%rd3+192], %r132;
	wmma.load.a.sync.aligned.row.m16n16k16.bf16 	{%r1056, %r1057, %r1058, %r1059}, [%rd3+4544], %r132;
	wmma.load.b.sync.aligned.col.m16n16k16.bf16 	{%r1060, %r1061, %r1062, %r1063}, [%rd4+192], %r132;
	wmma.load.b.sync.aligned.col.m16n16k16.bf16 	{%r1064, %r1065, %r1066, %r1067}, [%rd4+17600], %r132;
	wmma.load.b.sync.aligned.col.m16n16k16.bf16 	{%r1068, %r1069, %r1070, %r1071}, [%rd4+4544], %r132;
	wmma.load.b.sync.aligned.col.m16n16k16.bf16 	{%r1072, %r1073, %r1074, %r1075}, [%rd4+21952], %r132;
	wmma.mma.sync.aligned.row.col.m16n16k16.f32.bf16.bf16.f32 {%f2050, %f2051, %f2052, %f2053, %f2054, %f2055, %f2056, %f2057}, {%r1052, %r1053, %r1054, %r1055}, {%r1060, %r1061, %r1062, %r1063}, {%f1986, %f1987, %f1988, %f1989, %f1990, %f1991, %f1992, %f1993};
	wmma.mma.sync.aligned.row.col.m16n16k16.f32.bf16.bf16.f32 {%f2058, %f2059, %f2060, %f2061, %f2062, %f2063, %f2064, %f2065}, {%r1052, %r1053, %r1054, %r1055}, {%r1064, %r1065, %r1066, %r1067}, {%f1994, %f1995, %f1996, %f1997, %f1998, %f1999, %f2000, %f2001};
	wmma.mma.sync.aligned.row.col.m16n16k16.f32.bf16.bf16.f32 {%f2066, %f2067, %f2068, %f2069, %f2070, %f2071, %f2072, %f2073}, {%r1052, %r1053, %r1054, %r1055}, {%r1068, %r1069, %r1070, %r1071}, {%f2002, %f2003, %f2004, %f2005, %f2006, %f2007, %f2008, %f2009};
	wmma.mma.sync.aligned.row.col.m16n16k16.f32.bf16.bf16.f32 {%f2074, %f2075, %f2076, %f2077, %f2078, %f2079, %f2080, %f2081}, {%r1052, %r1053, %r1054, %r1055}, {%r1072, %r1073, %r1074, %r1075}, {%f2010, %f2011, %f2012, %f2013, %f2014, %f2015, %f2016, %f2017};
	wmma.mma.sync.aligned.row.col.m16n16k16.f32.bf16.bf16.f32 {%f2082, %f2083, %f2084, %f2085, %f2086, %f2087, %f2088, %f2089}, {%r1056, %r1057, %r1058, %r1059}, {%r1060, %r1061, %r1062, %r1063}, {%f2018, %f2019, %f2020, %f2021, %f2022, %f2023, %f2024, %f2025};
	wmma.mma.sync.aligned.row.col.m16n16k16.f32.bf16.bf16.f32 {%f2090, %f2091, %f2092, %f2093, %f2094, %f2095, %f2096, %f2097}, {%r1056, %r1057, %r1058, %r1059}, {%r1064, %r1065, %r1066, %r1067}, {%f2026, %f2027, %f2028, %f2029, %f2030, %f2031, %f2032, %f2033};
	wmma.mma.sync.aligned.row.col.m16n16k16.f32.bf16.bf16.f32 {%f2098, %f2099, %f2100, %f2101, %f2102, %f2103, %f2104, %f2105}, {%r1056, %r1057, %r1058, %r1059}, {%r1068, %r1069, %r1070, %r1071}, {%f2034, %f2035, %f2036, %f2037, %f2038, %f2039, %f2040, %f2041};
	wmma.mma.sync.aligned.row.col.m16n16k16.f32.bf16.bf16.f32 {%f2106, %f2107, %f2108, %f2109, %f2110, %f2111, %f2112, %f2113}, {%r1056, %r1057, %r1058, %r1059}, {%r1072, %r1073, %r1074, %r1075}, {%f2042, %f2043, %f2044, %f2045, %f2046, %f2047, %f2048, %f2049};
	wmma.load.a.sync.aligned.row.m16n16k16.bf16 	{%r1076, %r1077, %r1078, %r1079}, [%rd3+224], %r132;
	wmma.load.a.sync.aligned.row.m16n16k16.bf16 	{%r1080, %r1081, %r1082, %r1083}, [%rd3+4576], %r132;
	wmma.load.b.sync.aligned.col.m16n16k16.bf16 	{%r1084, %r1085, %r1086, %r1087}, [%rd4+224], %r132;
	wmma.load.b.sync.aligned.col.m16n16k16.bf16 	{%r1088, %r1089, %r1090, %r1091}, [%rd4+17632], %r132;
	wmma.load.b.sync.aligned.col.m16n16k16.bf16 	{%r1092, %r1093, %r1094, %r1095}, [%rd4+4576], %r132;
	wmma.load.b.sync.aligned.col.m16n16k16.bf16 	{%r1096, %r1097, %r1098, %r1099}, [%rd4+21984], %r132;
	wmma.mma.sync.aligned.row.col.m16n16k16.f32.bf16.bf16.f32 {%f2114, %f2115, %f2116, %f2117, %f2118, %f2119, %f2120, %f2121}, {%r1076, %r1077, %r1078, %r1079}, {%r1084, %r1085, %r1086, %r1087}, {%f2050, %f2051, %f2052, %f2053, %f2054, %f2055, %f2056, %f2057};
	wmma.mma.sync.aligned.row.col.m16n16k16.f32.bf16.bf16.f32 {%f2122, %f2123, %f2124, %f2125, %f2126, %f2127, %f2128, %f2129}, {%r1076, %r1077, %r1078, %r1079}, {%r1088, %r1089, %r1090, %r1091}, {%f2058, %f2059, %f2060, %f2061, %f2062, %f2063, %f2064, %f2065};
	wmma.mma.sync.aligned.row.col.m16n16k16.f32.bf16.bf16.f32 {%f2130, %f2131, %f2132, %f2133, %f2134, %f2135, %f2136, %f2137}, {%r1076, %r1077, %r1078, %r1079}, {%r1092, %r1093, %r1094, %r1095}, {%f2066, %f2067, %f2068, %f2069, %f2070, %f2071, %f2072, %f2073};
	wmma.mma.sync.aligned.row.col.m16n16k16.f32.bf16.bf16.f32 {%f2138, %f2139, %f2140, %f2141, %f2142, %f2143, %f2144, %f2145}, {%r1076, %r1077, %r1078, %r1079}, {%r1096, %r1097, %r1098, %r1099}, {%f2074, %f2075, %f2076, %f2077, %f2078, %f2079, %f2080, %f2081};
	wmma.mma.sync.aligned.row.col.m16n16k16.f32.bf16.bf16.f32 {%f2146, %f2147, %f2148, %f2149, %f2150, %f2151, %f2152, %f2153}, {%r1080, %r1081, %r1082, %r1083}, {%r1084, %r1085, %r1086, %r1087}, {%f2082, %f2083, %f2084, %f2085, %f2086, %f2087, %f2088, %f2089};
	wmma.mma.sync.aligned.row.col.m16n16k16.f32.bf16.bf16.f32 {%f2154, %f2155, %f2156, %f2157, %f2158, %f2159, %f2160, %f2161}, {%r1080, %r1081, %r1082, %r1083}, {%r1088, %r1089, %r1090, %r1091}, {%f2090, %f2091, %f2092, %f2093, %f2094, %f2095, %f2096, %f2097};
	wmma.mma.sync.aligned.row.col.m16n16k16.f32.bf16.bf16.f32 {%f2162, %f2163, %f2164, %f2165, %f2166, %f2167, %f2168, %f2169}, {%r1080, %r1081, %r1082, %r1083}, {%r1092, %r1093, %r1094, %r1095}, {%f2098, %f2099, %f2100, %f2101, %f2102, %f2103, %f2104, %f2105};
	wmma.mma.sync.aligned.row.col.m16n16k16.f32.bf16.bf16.f32 {%f2170, %f2171, %f2172, %f2173, %f2174, %f2175, %f2176, %f2177}, {%r1080, %r1081, %r1082, %r1083}, {%r1096, %r1097, %r1098, %r1099}, {%f2106, %f2107, %f2108, %f2109, %f2110, %f2111, %f2112, %f2113};
	bar.sync 	0;
	ld.global.nc.v4.u32 	{%r1100, %r1101, %r1102, %r1103}, [%rd15+1024];
	st.shared.v4.u32 	[%r9], {%r1100, %r1101, %r1102, %r1103};
	ld.global.nc.v4.u32 	{%r1104, %r1105, %r1106, %r1107}, [%rd50+1024];
	st.shared.v4.u32 	[%r9+544], {%r1104, %r1105, %r1106, %r1107};
	ld.global.nc.v4.u32 	{%r1108, %r1109, %r1110, %r1111}, [%rd54+1024];
	st.shared.v4.u32 	[%r9+1088], {%r1108, %r1109, %r1110, %r1111};
	ld.global.nc.v4.u32 	{%r1112, %r1113, %r1114, %r1115}, [%rd58+1024];
	st.shared.v4.u32 	[%r9+1632], {%r1112, %r1113, %r1114, %r1115};
	ld.global.nc.v4.u32 	{%r1116, %r1117, %r1118, %r1119}, [%rd62+1024];
	st.shared.v4.u32 	[%r9+2176], {%r1116, %r1117, %r1118, %r1119};
	ld.global.nc.v4.u32 	{%r1120, %r1121, %r1122, %r1123}, [%rd66+1024];
	st.shared.v4.u32 	[%r9+2720], {%r1120, %r1121, %r1122, %r1123};
	ld.global.nc.v4.u32 	{%r1124, %r1125, %r1126, %r1127}, [%rd70+1024];
	st.shared.v4.u32 	[%r9+3264], {%r1124, %r1125, %r1126, %r1127};
	ld.global.nc.v4.u32 	{%r1128, %r1129, %r1130, %r1131}, [%rd74+1024];
	st.shared.v4.u32 	[%r9+3808], {%r1128, %r1129, %r1130, %r1131};
	ld.global.nc.v4.u32 	{%r1132, %r1133, %r1134, %r1135}, [%rd78+1024];
	st.shared.v4.u32 	[%r15], {%r1132, %r1133, %r1134, %r1135};
	ld.global.nc.v4.u32 	{%r1136, %r1137, %r1138, %r1139}, [%rd82+1024];
	st.shared.v4.u32 	[%r15+17408], {%r1136, %r1137, %r1138, %r1139};
	ld.global.nc.v4.u32 	{%r1140, %r1141, %r1142, %r1143}, [%rd86+1024];
	st.shared.v4.u32 	[%r15+544], {%r1140, %r1141, %r1142, %r1143};
	ld.global.nc.v4.u32 	{%r1144, %r1145, %r1146, %r1147}, [%rd90+1024];
	st.shared.v4.u32 	[%r15+17952], {%r1144, %r1145, %r1146, %r1147};
	ld.global.nc.v4.u32 	{%r1148, %r1149, %r1150, %r1151}, [%rd94+1024];
	st.shared.v4.u32 	[%r15+1088], {%r1148, %r1149, %r1150, %r1151};
	ld.global.nc.v4.u32 	{%r1152, %r1153, %r1154, %r1155}, [%rd98+1024];
	st.shared.v4.u32 	[%r15+18496], {%r1152, %r1153, %r1154, %r1155};
	ld.global.nc.v4.u32 	{%r1156, %r1157, %r1158, %r1159}, [%rd102+1024];
	st.shared.v4.u32 	[%r15+1632], {%r1156, %r1157, %r1158, %r1159};
	ld.global.nc.v4.u32 	{%r1160, %r1161, %r1162, %r1163}, [%rd106+1024];
	st.shared.v4.u32 	[%r15+19040], {%r1160, %r1161, %r1162, %r1163};
	bar.sync 	0;
	wmma.load.a.sync.aligned.row.m16n16k16.bf16 	{%r1164, %r1165, %r1166, %r1167}, [%rd3], %r132;
	wmma.load.a.sync.aligned.row.m16n16k16.bf16 	{%r1168, %r1169, %r1170, %r1171}, [%rd3+4352], %r132;
	wmma.load.b.sync.aligned.col.m16n16k16.bf16 	{%r1172, %r1173, %r1174, %r1175}, [%rd4], %r132;
	wmma.load.b.sync.aligned.col.m16n16k16.bf16 	{%r1176, %r1177, %r1178, %r1179}, [%rd4+17408], %r132;
	wmma.load.b.sync.aligned.col.m16n16k16.bf16 	{%r1180, %r1181, %r1182, %r1183}, [%rd4+4352], %r132;
	wmma.load.b.sync.aligned.col.m16n16k16.bf16 	{%r1184, %r1185, %r1186, %r1187}, [%rd4+21760], %r132;
	wmma.mma.sync.aligned.row.col.m16n16k16.f32.bf16.bf16.f32 {%f2178, %f2179, %f2180, %f2181, %f2182, %f2183, %f2184, %f2185}, {%r1164, %r1165, %r1166, %r1167}, {%r1172, %r1173, %r1174, %r1175}, {%f2114, %f2115, %f2116, %f2117, %f2118, %f2119, %f2120, %f2121};
	wmma.mma.sync.aligned.row.col.m16n16k16.f32.bf16.bf16.f32 {%f2186, %f2187, %f2188, %f2189, %f2190, %f2191, %f2192, %f2193}, {%r1164, %r1165, %r1166, %r1167}, {%r1176, %r1177, %r1178, %r1179}, {%f2122, %f2123, %f2124, %f2125, %f2126, %f2127, %f2128, %f2129};
	wmma.mma.sync.aligned.row.col.m16n16k16.f32.bf16.bf16.f32 {%f2194, %f2195, %f2196, %f2197, %f2198, %f2199, %f2200, %f2201}, {%r1164, %r1165, %r1166, %r1167}, {%r1180, %r1181, %r1182, %r1183}, {%f2130, %f2131, %f2132, %f2133, %f2134, %f2135, %f2136, %f2137};
	wmma.mma.sync.aligned.row.col.m16n16k16.f32.bf16.bf16.f32 {%f2202, %f2203, %f2204, %f2205, %f2206, %f2207, %f2208, %f2209}, {%r1164, %r1165, %r1166, %r1167}, {%r1184, %r1185, %r1186, %r1187}, {%f2138, %f2139, %f2140, %f2141, %f2142, %f2143, %f2144, %f2145};
	wmma.mma.sync.aligned.row.col.m16n16k16.f32.bf16.bf16.f32 {%f2210, %f2211, %f2212, %f2213, %f2214, %f2215, %f2216, %f2217}, {%r1168, %r1169, %r1170, %r1171}, {%r1172, %r1173, %r1174, %r1175}, {%f2146, %f2147, %f2148, %f2149, %f2150, %f2151, %f2152, %f2153};
	wmma.mma.sync.aligned.row.col.m16n16k16.f32.bf16.bf16.f32 {%f2218, %f2219, %f2220, %f2221, %f2222, %f2223, %f2224, %f2225}, {%r1168, %r1169, %r1170, %r1171}, {%r1176, %r1177, %r1178, %r1179}, {%f2154, %f2155, %f2156, %f2157, %f2158, %f2159, %f2160, %f2161};
	wmma.mma.sync.aligned.row.col.m16n16k16.f32.bf16.bf16.f32 {%f2226, %f2227, %f2228, %f2229, %f2230, %f2231, %f2232, %f2233}, {%r1168, %r1169, %r1170, %r1171}, {%r1180, %r1181, %r1182, %r1183}, {%f2162, %f2163, %f2164, %f2165, %f2166, %f2167, %f2168, %f2169};
	wmma.mma.sync.aligned.row.col.m16n16k16.f32.bf16.bf16.f32 {%f2234, %f2235, %f2236, %f2237, %f2238, %f2239, %f2240, %f2241}, {%r1168, %r1169, %r1170, %r1171}, {%r1184, %r1185, %r1186, %r1187}, {%f2170, %f2171, %f2172, %f2173, %f2174, %f2175, %f2176, %f2177};
	wmma.load.a.sync.aligned.row.m16n16k16.bf16 	{%r1188, %r1189, %r1190, %r1191}, [%rd3+32], %r132;
	wmma.load.a.sync.aligned.row.m16n16k16.bf16 	{%r1192, %r1193, %r1194, %r1195}, [%rd3+4384], %r132;
	wmma.load.b.sync.aligned.col.m16n16k16.bf16 	{%r1196, %r1197, %r1198, %r1199}, [%rd4+32], %r132;
	wmma.load.b.sync.aligned.col.m16n16k16.bf16 	{%r1200, %r1201, %r1202, %r1203}, [%rd4+17440], %r132;
	wmma.load.b.sync.aligned.col.m16n16k16.bf16 	{%r1204, %r1205, %r1206, %r1207}, [%rd4+4384], %r132;
	wmma.load.b.sync.aligned.col.m16n16k16.bf16 	{%r1208, %r1209, %r1210, %r1211}, [%rd4+21792], %r132;
	wmma.mma.sync.aligned.row.col.m16n16k16.f32.bf16.bf16.f32 {%f2242, %f2243, %f2244, %f2245, %f2246, %f2247, %f2248, %f2249}, {%r1188, %r1189, %r1190, %r1191}, {%r1196, %r1197, %r1198, %r1199}, {%f2178, %f2179, %f2180, %f2181, %f2182, %f2183, %f2184, %f2185};
	wmma.mma.sync.aligned.row.col.m16n16k16.f32.bf16.bf16.f32 {%f2250, %f2251, %f2252, %f2253, %f2254, %f2255, %f2256, %f2257}, {%r1188, %r1189, %r1190, %r1191}, {%r1200, %r1201, %r1202, %r1203}, {%f2186, %f2187, %f2188, %f2189, %f2190, %f2191, %f2192, %f2193};
	wmma.mma.sync.aligned.row.col.m16n16k16.f32.bf16.bf16.f32 {%f2258, %f2259, %f2260, %f2261, %f2262, %f2263, %f2264, %f2265}, {%r1188, %r1189, %r1190, %r1191}, {%r1204, %r1205, %r1206, %r1207}, {%f2194, %f2195, %f2196, %f2197, %f2198, %f2199, %f2200, %f2201};
	wmma.mma.sync.aligned.row.col.m16n16k16.f32.bf16.bf16.f32 {%f2266, %f2267, %f2268, %f2269, %f2270, %f2271, %f2272, %f2273}, {%r1188, %r1189, %r1190, %r1191}, {%r1208, %r1209, %r1210, %r1211}, {%f2202, %f2203, %f2204, %f2205, %f2206, %f2207, %f2208, %f2209};
	wmma.mma.sync.aligned.row.col.m16n16k16.f32.bf16.bf16.f32 {%f2274, %f2275, %f2276, %f2277, %f2278, %f2279, %f2280, %f2281}, {%r1192, %r1193, %r1194, %r1195}, {%r1196, %r1197, %r1198, %r1199}, {%f2210, %f2211, %f2212, %f2213, %f2214, %f2215, %f2216, %f2217};
	wmma.mma.sync.aligned.row.col.m16n16k16.f32.bf16.bf16.f32 {%f2282, %f2283, %f2284, %f2285, %f2286, %f2287, %f2288, %f2289}, {%r1192, %r1193, %r1194, %r1195}, {%r1200, %r1201, %r1202, %r1203}, {%f2218, %f2219, %f2220, %f2221, %f2222, %f2223, %f2224, %f2225};
	wmma.mma.sync.aligned.row.col.m16n16k16.f32.bf16.bf16.f32 {%f2290, %f2291, %f2292, %f2293, %f2294, %f2295, %f2296, %f2297}, {%r1192, %r1193, %r1194, %r1195}, {%r1204, %r1205, %r1206, %r1207}, {%f2226, %f2227, %f2228, %f2229, %f2230, %f2231, %f2232, %f2233};
	wmma.mma.sync.aligned.row.col.m16n16k16.f32.bf16.bf16.f32 {%f2298, %f2299, %f2300, %f2301, %f2302, %f2303, %f2304, %f2305}, {%r1192, %r1193, %r1194, %r1195}, {%r1208, %r1209, %r1210, %r1211}, {%f2234, %f2235, %f2236, %f2237, %f2238, %f2239, %f2240, %f2241};
	wmma.load.a.sync.aligned.row.m16n16k16.bf16 	{%r1212, %r1213, %r1214, %r1215}, [%rd3+64], %r132;
	wmma.load.a.sync.aligned.row.m16n16k16.bf16 	{%r1216, %r1217, %r1218, %r1219}, [%rd3+4416], %r132;
	wmma.load.b.sync.aligned.col.m16n16k16.bf16 	{%r1220, %r1221, %r1222, %r1223}, [%rd4+64], %r132;
	wmma.load.b.sync.aligned.col.m16n16k16.bf16 	{%r1224, %r1225, %r1226, %r1227}, [%rd4+17472], %r132;
	wmma.load.b.sync.aligned.col.m16n16k16.bf16 	{%r1228, %r1229, %r1230, %r1231}, [%rd4+4416], %r132;
	wmma.load.b.sync.aligned.col.m16n16k16.bf16 	{%r1232, %r1233, %r1234, %r1235}, [%rd4+21824], %r132;
	wmma.mma.sync.aligned.row.col.m16n16k16.f32.bf16.bf16.f32 {%f2306, %f2307, %f2308, %f2309, %f2310, %f2311, %f2312, %f2313}, {%r1212, %r1213, %r1214, %r1215}, {%r1220, %r1221, %r1222, %r1223}, {%f2242, %f2243, %f2244, %f2245, %f2246, %f2247, %f2248, %f2249};
	wmma.mma.sync.aligned.row.col.m16n16k16.f32.bf16.bf16.f32 {%f2314, %f2315, %f2316, %f2317, %f2318, %f2319, %f2320, %f2321}, {%r1212, %r1213, %r1214, %r1215}, {%r1224, %r1225, %r1226, %r1227}, {%f2250, %f2251, %f2252, %f2253, %f2254, %f2255, %f2256, %f2257};
	wmma.mma.sync.aligned.row.col.m16n16k16.f32.bf16.bf16.f32 {%f2322, %f2323, %f2324, %f2325, %f2326, %f2327, %f2328, %f2329}, {%r1212, %r1213, %r1214, %r1215}, {%r1228, %r1229, %r1230, %r1231}, {%f2258, %f2259, %f2260, %f2261, %f2262, %f2263, %f2264, %f2265};
	wmma.mma.sync.aligned.row.col.m16n16k16.f32.bf16.bf16.f32 {%f2330, %f2331, %f2332, %f2333, %f2334, %f2335, %f2336, %f2337}, {%r1212, %r1213, %r1214, %r1215}, {%r1232, %r1233, %r1234, %r1235}, {%f2266, %f2267, %f2268, %f2269, %f2270, %f2271, %f2272, %f2273};
	wmma.mma.sync.aligned.row.col.m16n16k16.f32.bf16.bf16.f32 {%f2338, %f2339, %f2340, %f2341, %f2342, %f2343, %f2344, %f2345}, {%r1216, %r1217, %r1218, %r1219}, {%r1220, %r1221, %r1222, %r1223}, {%f2274, %f2275, %f2276, %f2277, %f2278, %f2279, %f2280, %f2281};
	wmma.mma.sync.aligned.row.col.m16n16k16.f32.bf16.bf16.f32 {%f2346, %f2347, %f2348, %f2349, %f2350, %f2351, %f2352, %f2353}, {%r1216, %r1217, %r1218, %r1219}, {%r1224, %r1225, %r1226, %r1227}, {%f2282, %f2283, %f2284, %f2285, %f2286, %f2287, %f2288, %f2289};
	wmma.mma.sync.aligned.row.col.m16n16k16.f32.bf16.bf16.f32 {%f2354, %f2355, %f2356, %f2357, %f2358, %f2359, %f2360, %f2361}, {%r1216, %r1217, %r1218, %r1219}, {%r1228, %r1229, %r1230, %r1231}, {%f2290, %f2291, %f2292, %f2293, %f2294, %f2295, %f2296, %f2297};
	wmma.mma.sync.aligned.row.col.m16n16k16.f32.bf16.bf16.f32 {%f2362, %f2363, %f2364, %f2365, %f2366, %f2367, %f2368, %f2369}, {%r1216, %r1217, %r1218, %r1219}, {%r1232, %r1233, %r1234, %r1235}, {%f2298, %f2299, %f2300, %f2301, %f2302, %f2303, %f2304, %f2305};
	wmma.load.a.sync.aligned.row.m16n16k16.bf16 	{%r1236, %r1237, %r1238, %r1239}, [%rd3+96], %r132;
	wmma.load.a.sync.aligned.row.m16n16k16.bf16 	{%r1240, %r1241, %r1242, %r1243}, [%rd3+4448], %r132;
	wmma.load.b.sync.aligned.col.m16n16k16.bf16 	{%r1244, %r1245, %r1246, %r1247}, [%rd4+96], %r132;
	wmma.load.b.sync.aligned.col.m16n16k16.bf16 	{%r1248, %r1249, %r1250, %r1251}, [%rd4+17504], %r132;
	wmma.load.b.sync.aligned.col.m16n16k16.bf16 	{%r1252, %r1253, %r1254, %r1255}, [%rd4+4448], %r132;
	wmma.load.b.sync.aligned.col.m16n16k16.bf16 	{%r1256, %r1257, %r1258, %r1259}, [%rd4+21856], %r132;
	wmma.mma.sync.aligned.row.col.m16n16k16.f32.bf16.bf16.f32 {%f2370, %f2371, %f2372, %f2373, %f2374, %f2375, %f2376, %f2377}, {%r1236, %r1237, %r1238, %r1239}, {%r1244, %r1245, %r1246, %r1247}, {%f2306, %f2307, %f2308, %f2309, %f2310, %f2311, %f2312, %f2313};
	wmma.mma.sync.aligned.row.col.m16n16k16.f32.bf16.bf16.f32 {%f2378, %f2379, %f2380, %f2381, %f2382, %f2383, %f2384, %f2385}, {%r1236, %r1237, %r1238, %r1239}, {%r1248, %r1249, %r1250, %r1251}, {%f2314, %f2315, %f2316, %f2317, %f2318, %f2319, %f2320, %f2321};
	wmma.mma.sync.aligned.row.col.m16n16k16.f32.bf16.bf16.f32 {%f2386, %f2387, %f2388, %f2389, %f2390, %f2391, %f2392, %f2393}, {%r1236, %r1237, %r1238, %r1239}, {%r1252, %r1253, %r1254, %r1255}, {%f2322, %f2323, %f2324, %f2325, %f2326, %f2327, %f2328, %f2329};
	wmma.mma.sync.aligned.row.col.m16n16k16.f32.bf16.bf16.f32 {%f2394, %f2395, %f2396, %f2397, %f2398, %f2399, %f2400, %f2401}, {%r1236, %r1237, %r1238, %r1239}, {%r1256, %r1257, %r1258, %r1259}, {%f2330, %f2331, %f2332, %f2333, %f2334, %f2335, %f2336, %f2337};
	wmma.mma.sync.aligned.row.col.m16n16k16.f32.bf16.bf16.f32 {%f2402, %f2403, %f2404, %f2405, %f2406, %f2407, %f2408, %f2409}, {%r1240, %r1241, %r1242, %r1243}, {%r1244, %r1245, %r1246, %r1247}, {%f2338, %f2339, %f2340, %f2341, %f2342, %f2343, %f2344, %f2345};
	wmma.mma.sync.aligned.row.col.m16n16k16.f32.bf16.bf16.f32 {%f2410, %f2411, %f2412, %f2413, %f2414, %f2415, %f2416, %f2417}, {%r1240, %r1241, %r1242, %r1243}, {%r1248, %r1249, %r1250, %r1251}, {%f2346, %f2347, %f2348, %f2349, %f2350, %f2351, %f2352, %f2353};
	wmma.mma.sync.aligned.row.col.m16n16k16.f32.bf16.bf16.f32 {%f2418, %f2419, %f2420, %f2421, %f2422, %f2423, %f2424, %f2425}, {%r1240, %r1241, %r1242, %r1243}, {%r1252, %r1253, %r1254, %r1255}, {%f2354, %f2355, %f2356, %f2357, %f2358, %f2359, %f2360, %f2361};
	wmma.mma.sync.aligned.row.col.m16n16k16.f32.bf16.bf16.f32 {%f2426, %f2427, %f2428, %f2429, %f2430, %f2431, %f2432, %f2433}, {%r1240, %r1241, %r1242, %r1243}, {%r1256, %r1257, %r1258, %r1259}, {%f2362, %f2363, %f2364, %f2365, %f2366, %f2367, %f2368, %f2369};
	wmma.load.a.sync.aligned.row.m16n16k16.bf16 	{%r1260, %r1261, %r1262, %r1263}, [%rd3+128], %r132;
	wmma.load.a.sync.aligned.row.m16n16k16.bf16 	{%r1264, %r1265, %r1266, %r1267}, [%rd3+4480], %r132;
	wmma.load.b.sync.aligned.col.m16n16k16.bf16 	{%r1268, %r1269, %r1270, %r1271}, [%rd4+128], %r132;
	wmma.load.b.sync.aligned.col.m16n16k16.bf16 	{%r1272, %r1273, %r1274, %r1275}, [%rd4+17536], %r132;
	wmma.load.b.sync.aligned.col.m16n16k16.bf16 	{%r1276, %r1277, %r1278, %r1279}, [%rd4+4480], %r132;
	wmma.load.b.sync.aligned.col.m16n16k16.bf16 	{%r1280, %r1281, %r1282, %r1283}, [%rd4+21888], %r132;
	wmma.mma.sync.aligned.row.col.m16n16k16.f32.bf16.bf16.f32 {%f2434, %f2435, %f2436, %f2437, %f2438, %f2439, %f2440, %f2441}, {%r1260, %r1261, %r1262, %r1263}, {%r1268, %r1269, %r1270, %r1271}, {%f2370, %f2371, %f2372, %f2373, %f2374, %f2375, %f2376, %f2377};
	wmma.mma.sync.aligned.row.col.m16n16k16.f32.bf16.bf16.f32 {%f2442, %f2443, %f2444, %f2445, %f2446, %f2447, %f2448, %f2449}, {%r1260, %r1261, %r1262, %r1263}, {%r1272, %r1273, %r1274, %r1275}, {%f2378, %f2379, %f2380, %f2381, %f2382, %f2383, %f2384, %f2385};
	wmma.mma.sync.aligned.row.col.m16n16k16.f32.bf16.bf16.f32 {%f2450, %f2451, %f2452, %f2453, %f2454, %f2455, %f2456, %f2457}, {%r1260, %r1261, %r1262, %r1263}, {%r1276, %r1277, %r1278, %r1279}, {%f2386, %f2387, %f2388, %f2389, %f2390, %f2391, %f2392, %f2393};
	wmma.mma.sync.aligned.row.col.m16n16k16.f32.bf16.bf16.f32 {%f2458, %f2459, %f2460, %f2461, %f2462, %f2463, %f2464, %f2465}, {%r1260, %r1261, %r1262, %r1263}, {%r1280, %r1281, %r1282, %r1283}, {%f2394, %f2395, %f2396, %f2397, %f2398, %f2399, %f2400, %f2401};
	wmma.mma.sync.aligned.row.col.m16n16k16.f32.bf16.bf16.f32 {%f2466, %f2467, %f2468, %f2469, %f2470, %f2471, %f2472, %f2473}, {%r1264, %r1265, %r1266, %r1267}, {%r1268, %r1269, %r1270, %r1271}, {%f2402, %f2403, %f2404, %f2405, %f2406, %f2407, %f2408, %f2409};
	wmma.mma.sync.aligned.row.col.m16n16k16.f32.bf16.bf16.f32 {%f2474, %f2475, %f2476, %f2477, %f2478, %f2479, %f2480, %f2481}, {%r1264, %r1265, %r1266, %r1267}, {%r1272, %r1273, %r1274, %r1275}, {%f2410, %f2411, %f2412, %f2413, %f2414, %f2415, %f2416, %f2417};
	wmma.mma.sync.aligned.row.col.m16n16k16.f32.bf16.bf16.f32 {%f2482, %f2483, %f2484, %f2485, %f2486, %f2487, %f2488, %f2489}, {%r1264, %r1265, %r1266, %r1267}, {%r1276, %r1277, %r1278, %r1279}, {%f2418, %f2419, %f2420, %f2421, %f2422, %f2423, %f2424, %f2425};
	wmma.mma.sync.aligned.row.col.m16n16k16.f32.bf16.bf16.f32 {%f2490, %f2491, %f2492, %f2493, %f2494, %f2495, %f2496, %f2497}, {%r1264, %r1265, %r1266, %r1267}, {%r1280, %r1281, %r1282, %r1283}, {%f2426, %f2427, %f2428, %f2429, %f2430, %f2431, %f2432, %f2433};
	wmma.load.a.sync.aligned.row.m16n16k16.bf16 	{%r1284, %r1285, %r1286, %r1287}, [%rd3+160], %r132;
	wmma.load.a.sync.aligned.row.m16n16k16.bf16 	{%r1288, %r1289, %r1290, %r1291}, [%rd3+4512], %r132;
	wmma.load.b.sync.aligned.col.m16n16k16.bf16 	{%r1292, %r1293, %r1294, %r1295}, [%rd4+160], %r132;
	wmma.load.b.sync.aligned.col.m16n16k16.bf16 	{%r1296, %r1297, %r1298, %r1299}, [%rd4+17568], %r132;
	wmma.load.b.sync.aligned.col.m16n16k16.bf16 	{%r1300, %r1301, %r1302, %r1303}, [%rd4+4512], %r132;
	wmma.load.b.sync.aligned.col.m16n16k16.bf16 	{%r1304, %r1305, %r1306, %r1307}, [%rd4+21920], %r132;
	wmma.mma.sync.aligned.row.col.m16n16k16.f32.bf16.bf16.f32 {%f2498, %f2499, %f2500, %f2501, %f2502, %f2503, %f2504, %f2505}, {%r1284, %r1285, %r1286, %r1287}, {%r1292, %r1293, %r1294, %r1295}, {%f2434, %f2435, %f2436, %f2437, %f2438, %f2439, %f2440, %f2441};
	wmma.mma.sync.aligned.row.col.m16n16k16.f32.bf16.bf16.f32 {%f2506, %f2507, %f2508, %f2509, %f2510, %f2511, %f2512, %f2513}, {%r1284, %r1285, %r1286, %r1287}, {%r1296, %r1297, %r1298, %r1299}, {%f2442, %f2443, %f2444, %f2445, %f2446, %f2447, %f2448, %f2449};
	wmma.mma.sync.aligned.row.col.m16n16k16.f32.bf16.bf16.f32 {%f2514, %f2515, %f2516, %f2517, %f2518, %f2519, %f2520, %f2521}, {%r1284, %r1285, %r1286, %r1287}, {%r1300, %r1301, %r1302, %r1303}, {%f2450, %f2451, %f2452, %f2453, %f2454, %f2455, %f2456, %f2457};
	wmma.mma.sync.aligned.row.col.m16n16k16.f32.bf16.bf16.f32 {%f2522, %f2523, %f2524, %f2525, %f2526, %f2527, %f2528, %f2529}, {%r1284, %r1285, %r1286, %r1287}, {%r1304, %r1305, %r1306, %r1307}, {%f2458, %f2459, %f2460, %f2461, %f2462, %f2463, %f2464, %f2465};
	wmma.mma.sync.aligned.row.col.m16n16k16.f32.bf16.bf16.f32 {%f2530, %f2531, %f2532, %f2533, %f2534, %f2535, %f2536, %f2537}, {%r1288, %r1289, %r1290, %r1291}, {%r1292, %r1293, %r1294, %r1295}, {%f2466, %f2467, %f2468, %f2469, %f2470, %f2471, %f2472, %f2473};
	wmma.mma.sync.aligned.row.col.m16n16k16.f32.bf16.bf16.f32 {%f2538, %f2539, %f2540, %f2541, %f2542, %f2543, %f2544, %f2545}, {%r1288, %r1289, %r1290, %r1291}, {%r1296, %r1297, %r1298, %r1299}, {%f2474, %f2475, %f2476, %f2477, %f2478, %f2479, %f2480, %f2481};
	wmma.mma.sync.aligned.row.col.m16n16k16.f32.bf16.bf16.f32 {%f2546, %f2547, %f2548, %f2549, %f2550, %f2551, %f2552, %f2553}, {%r1288, %r1289, %r1290, %r1291}, {%r1300, %r1301, %r1302, %r1303}, {%f2482, %f2483, %f2484, %f2485, %f2486, %f2487, %f2488, %f2489};
	wmma.mma.sync.aligned.row.col.m16n16k16.f32.bf16.bf16.f32 {%f2554, %f2555, %f2556, %f2557, %f2558, %f2559, %f2560, %f2561}, {%r1288, %r1289, %r1290, %r1291}, {%r1304, %r1305, %r1306, %r1307}, {%f2490, %f2491, %f2492, %f2493, %f2494, %f2495, %f2496, %f2497};
	wmma.load.a.sync.aligned.row.m16n16k16.bf16 	{%r1308, %r1309, %r1310, %r1311}, [%rd3+192], %r132;
	wmma.load.a.sync.aligned.row.m16n16k16.bf16 	{%r1312, %r1313, %r1314, %r1315}, [%rd3+4544], %r132;
	wmma.load.b.sync.aligned.col.m16n16k16.bf16 	{%r1316, %r1317, %r1318, %r1319}, [%rd4+192], %r132;
	wmma.load.b.sync.aligned.col.m16n16k16.bf16 	{%r1320, %r1321, %r1322, %r1323}, [%rd4+17600], %r132;
	wmma.load.b.sync.aligned.col.m16n16k16.bf16 	{%r1324, %r1325, %r1326, %r1327}, [%rd4+4544], %r132;
	wmma.load.b.sync.aligned.col.m16n16k16.bf16 	{%r1328, %r1329, %r1330, %r1331}, [%rd4+21952], %r132;
	wmma.mma.sync.aligned.row.col.m16n16k16.f32.bf16.bf16.f32 {%f2562, %f2563, %f2564, %f2565, %f2566, %f2567, %f2568, %f2569}, {%r1308, %r1309, %r1310, %r1311}, {%r1316, %r1317, %r1318, %r1319}, {%f2498, %f2499, %f2500, %f2501, %f2502, %f2503, %f2504, %f2505};
	wmma.mma.sync.aligned.row.col.m16n16k16.f32.bf16.bf16.f32 {%f2570, %f2571, %f2572, %f2573, %f2574, %f2575, %f2576, %f2577}, {%r1308, %r1309, %r1310, %r1311}, {%r1320, %r1321, %r1322, %r1323}, {%f2506, %f2507, %f2508, %f2509, %f2510, %f2511, %f2512, %f2513};
	wmma.mma.sync.aligned.row.col.m16n16k16.f32.bf16.bf16.f32 {%f2578, %f2579, %f2580, %f2581, %f2582, %f2583, %f2584, %f2585}, {%r1308, %r1309, %r1310, %r1311}, {%r1324, %r1325, %r1326, %r1327}, {%f2514, %f2515, %f2516, %f2517, %f2518, %f2519, %f2520, %f2521};
	wmma.mma.sync.aligned.row.col.m16n16k16.f32.bf16.bf16.f32 {%f2586, %f2587, %f2588, %f2589, %f2590, %f2591, %f2592, %f2593}, {%r1308, %r1309, %r1310, %r1311}, {%r1328, %r1329, %r1330, %r1331}, {%f2522, %f2523, %f2524, %f2525, %f2526, %f2527, %f2528, %f2529};
	wmma.mma.sync.aligned.row.col.m16n16k16.f32.bf16.bf16.f32 {%f2594, %f2595, %f2596, %f2597, %f2598, %f2599, %f2600, %f2601}, {%r1312, %r1313, %r1314, %r1315}, {%r1316, %r1317, %r1318, %r1319}, {%f2530, %f2531, %f2532, %f2533, %f2534, %f2535, %f2536, %f2537};
	wmma.mma.sync.aligned.row.col.m16n16k16.f32.bf16.bf16.f32 {%f2602, %f2603, %f2604, %f2605, %f2606, %f2607, %f2608, %f2609}, {%r1312, %r1313, %r1314, %r1315}, {%r1320, %r1321, %r1322, %r1323}, {%f2538, %f2539, %f2540, %f2541, %f2542, %f2543, %f2544, %f2545};
	wmma.mma.sync.aligned.row.col.m16n16k16.f32.bf16.bf16.f32 {%f2610, %f2611, %f2612, %f2613, %f2614, %f2615, %f2616, %f2617}, {%r1312, %r1313, %r1314, %r1315}, {%r1324, %r1325, %r1326, %r1327}, {%f2546, %f2547, %f2548, %f2549, %f2550, %f2551, %f2552, %f2553};
	wmma.mma.sync.aligned.row.col.m16n16k16.f32.bf16.bf16.f32 {%f2618, %f2619, %f2620, %f2621, %f2622, %f2623, %f2624, %f2625}, {%r1312, %r1313, %r1314, %r1315}, {%r1328, %r1329, %r1330, %r1331}, {%f2554, %f2555, %f2556, %f2557, %f2558, %f2559, %f2560, %f2561};
	wmma.load.a.sync.aligned.row.m16n16k16.bf16 	{%r1332, %r1333, %r1334, %r1335}, [%rd3+224], %r132;
	wmma.load.a.sync.aligned.row.m16n16k16.bf16 	{%r1336, %r1337, %r1338, %r1339}, [%rd3+4576], %r132;
	wmma.load.b.sync.aligned.col.m16n16k16.bf16 	{%r1340, %r1341, %r1342, %r1343}, [%rd4+224], %r132;
	wmma.load.b.sync.aligned.col.m16n16k16.bf16 	{%r1344, %r1345, %r1346, %r1347}, [%rd4+17632], %r132;
	wmma.load.b.sync.aligned.col.m16n16k16.bf16 	{%r1348, %r1349, %r1350, %r1351}, [%rd4+4576], %r132;
	wmma.load.b.sync.aligned.col.m16n16k16.bf16 	{%r1352, %r1353, %r1354, %r1355}, [%rd4+21984], %r132;
	wmma.mma.sync.aligned.row.col.m16n16k16.f32.bf16.bf16.f32 {%f2626, %f2627, %f2628, %f2629, %f2630, %f2631, %f2632, %f2633}, {%r1332, %r1333, %r1334, %r1335}, {%r1340, %r1341, %r1342, %r1343}, {%f2562, %f2563, %f2564, %f2565, %f2566, %f2567, %f2568, %f2569};
	wmma.mma.sync.aligned.row.col.m16n16k16.f32.bf16.bf16.f32 {%f2634, %f2635, %f2636, %f2637, %f2638, %f2639, %f2640, %f2641}, {%r1332, %r1333, %r1334, %r1335}, {%r1344, %r1345, %r1346, %r1347}, {%f2570, %f2571, %f2572, %f2573, %f2574, %f2575, %f2576, %f2577};
	wmma.mma.sync.aligned.row.col.m16n16k16.f32.bf16.bf16.f32 {%f2642, %f2643, %f2644, %f2645, %f2646, %f2647, %f2648, %f2649}, {%r1332, %r1333, %r1334, %r1335}, {%r1348, %r1349, %r1350, %r1351}, {%f2578, %f2579, %f2580, %f2581, %f2582, %f2583, %f2584, %f2585};
	wmma.mma.sync.aligned.row.col.m16n16k16.f32.bf16.bf16.f32 {%f2650, %f2651, %f2652, %f2653, %f2654, %f2655, %f2656, %f2657}, {%r1332, %r1333, %r1334, %r1335}, {%r1352, %r1353, %r1354, %r1355}, {%f2586, %f2587, %f2588, %f2589, %f2590, %f2591, %f2592, %f2593};
	wmma.mma.sync.aligned.row.col.m16n16k16.f32.bf16.bf16.f32 {%f2658, %f2659, %f2660, %f2661, %f2662, %f2663, %f2664, %f2665}, {%r1336, %r1337, %r1338, %r1339}, {%r1340, %r1341, %r1342, %r1343}, {%f2594, %f2595, %f2596, %f2597, %f2598, %f2599, %f2600, %f2601};
	wmma.mma.sync.aligned.row.col.m16n16k16.f32.bf16.bf16.f32 {%f2666, %f2667, %f2668, %f2669, %f2670, %f2671, %f2672, %f2673}, {%r1336, %r1337, %r1338, %r1339}, {%r1344, %r1345, %r1346, %r1347}, {%f2602, %f2603, %f2604, %f2605, %f2606, %f2607, %f2608, %f2609};
	wmma.mma.sync.aligned.row.col.m16n16k16.f32.bf16.bf16.f32 {%f2674, %f2675, %f2676, %f2677, %f2678, %f2679, %f2680, %f2681}, {%r1336, %r1337, %r1338, %r1339}, {%r1348, %r1349, %r1350, %r1351}, {%f2610, %f2611, %f2612, %f2613, %f2614, %f2615, %f2616, %f2617};
	wmma.mma.sync.aligned.row.col.m16n16k16.f32.bf16.bf16.f32 {%f2682, %f2683, %f2684, %f2685, %f2686, %f2687, %f2688, %f2689}, {%r1336, %r1337, %r1338, %r1339}, {%r1352, %r1353, %r1354, %r1355}, {%f2618, %f2619, %f2620, %f2621, %f2622, %f2623, %f2624, %f2625};
	bar.sync 	0;
	ld.global.nc.v4.u32 	{%r1356, %r1357, %r1358, %r1359}, [%rd15+1280];
	st.shared.v4.u32 	[%r9], {%r1356, %r1357, %r1358, %r1359};
	ld.global.nc.v4.u32 	{%r1360, %r1361, %r1362, %r1363}, [%rd50+1280];
	st.shared.v4.u32 	[%r9+544], {%r1360, %r1361, %r1362, %r1363};
	ld.global.nc.v4.u32 	{%r1364, %r1365, %r1366, %r1367}, [%rd54+1280];
	st.shared.v4.u32 	[%r9+1088], {%r1364, %r1365, %r1366, %r1367};
	ld.global.nc.v4.u32 	{%r1368, %r1369, %r1370, %r1371}, [%rd58+1280];
	st.shared.v4.u32 	[%r9+1632], {%r1368, %r1369, %r1370, %r1371};
	ld.global.nc.v4.u32 	{%r1372, %r1373, %r1374, %r1375}, [%rd62+1280];
	st.shared.v4.u32 	[%r9+2176], {%r1372, %r1373, %r1374, %r1375};
	ld.global.nc.v4.u32 	{%r1376, %r1377, %r1378, %r1379}, [%rd66+1280];
	st.shared.v4.u32 	[%r9+2720], {%r1376, %r1377, %r1378, %r1379};
	ld.global.nc.v4.u32 	{%r1380, %r1381, %r1382, %r1383}, [%rd70+1280];
	st.shared.v4.u32 	[%r9+3264], {%r1380, %r1381, %r1382, %r1383};
	ld.global.nc.v4.u32 	{%r1384, %r1385, %r1386, %r1387}, [%rd74+1280];
	st.shared.v4.u32 	[%r9+3808], {%r1384, %r1385, %r1386, %r1387};
	ld.global.nc.v4.u32 	{%r1388, %r1389, %r1390, %r1391}, [%rd78+1280];
	st.shared.v4.u32 	[%r15], {%r1388, %r1389, %r1390, %r1391};
	ld.global.nc.v4.u32 	{%r1392, %r1393, %r1394, %r1395}, [%rd82+1280];
	st.shared.v4.u32 	[%r15+17408], {%r1392, %r1393, %r1394, %r1395};
	ld.global.nc.v4.u32 	{%r1396, %r1397, %r1398, %r1399}, [%rd86+1280];
	st.shared.v4.u32 	[%r15+544], {%r1396, %r1397, %r1398, %r1399};
	ld.global.nc.v4.u32 	{%r1400, %r1401, %r1402, %r1403}, [%rd90+1280];
	st.shared.v4.u32 	[%r15+17952], {%r1400, %r1401, %r1402, %r1403};
	ld.global.nc.v4.u32 	{%r1404, %r1405, %r1406, %r1407}, [%rd94+1280];
	st.shared.v4.u32 	[%r15+1088], {%r1404, %r1405, %r1406, %r1407};
	ld.global.nc.v4.u32 	{%r1408, %r1409, %r1410, %r1411}, [%rd98+1280];
	st.shared.v4.u32 	[%r15+18496], {%r1408, %r1409, %r1410, %r1411};
	ld.global.nc.v4.u32 	{%r1412, %r1413, %r1414, %r1415}, [%rd102+1280];
	st.shared.v4.u32 	[%r15+1632], {%r1412, %r1413, %r1414, %r1415};
	ld.global.nc.v4.u32 	{%r1416, %r1417, %r1418, %r1419}, [%rd106+1280];
	st.shared.v4.u32 	[%r15+19040], {%r1416, %r1417, %r1418, %r1419};
	bar.sync 	0;
	wmma.load.a.sync.aligned.row.m16n16k16.bf16 	{%r1420, %r1421, %r1422, %r1423}, [%rd3], %r132;
	wmma.load.a.sync.aligned.row.m16n16k16.bf16 	{%r1424, %r1425, %r1426, %r1427}, [%rd3+4352], %r132;
	wmma.load.b.sync.aligned.col.m16n16k16.bf16 	{%r1428, %r1429, %r1430, %r1431}, [%rd4], %r132;
	wmma.load.b.sync.aligned.col.m16n16k16.bf16 	{%r1432, %r1433, %r1434, %r1435}, [%rd4+17408], %r132;
	wmma.load.b.sync.aligned.col.m16n16k16.bf16 	{%r1436, %r1437, %r1438, %r1439}, [%rd4+4352], %r132;
	wmma.load.b.sync.aligned.col.m16n16k16.bf16 	{%r1440, %r1441, %r1442, %r1443}, [%rd4+21760], %r132;
	wmma.mma.sync.aligned.row.col.m16n16k16.f32.bf16.bf16.f32 {%f2690, %f2691, %f2692, %f2693, %f2694, %f2695, %f2696, %f2697}, {%r1420, %r1421, %r1422, %r1423}, {%r1428, %r1429, %r1430, %r1431}, {%f2626, %f2627, %f2628, %f2629, %f2630, %f2631, %f2632, %f2633};
	wmma.mma.sync.aligned.row.col.m16n16k16.f32.bf16.bf16.f32 {%f2698, %f2699, %f2700, %f2701, %f2702, %f2703, %f2704, %f2705}, {%r1420, %r1421, %r1422, %r1423}, {%r1432, %r1433, %r1434, %r1435}, {%f2634, %f2635, %f2636, %f2637, %f2638, %f2639, %f2640, %f2641};
	wmma.mma.sync.aligned.row.col.m16n16k16.f32.bf16.bf16.f32 {%f2706, %f2707, %f2708, %f2709, %f2710, %f2711, %f2712, %f2713}, {%r1420, %r1421, %r1422, %r1423}, {%r1436, %r1437, %r1438, %r1439}, {%f2642, %f2643, %f2644, %f2645, %f2646, %f2647, %f2648, %f2649};
	wmma.mma.sync.aligned.row.col.m16n16k16.f32.bf16.bf16.f32 {%f2714, %f2715, %f2716, %f2717, %f2718, %f2719, %f2720, %f2721}, {%r1420, %r1421, %r1422, %r1423}, {%r1440, %r1441, %r1442, %r1443}, {%f2650, %f2651, %f2652, %f2653, %f2654, %f2655, %f2656, %f2657};
	wmma.mma.sync.aligned.row.col.m16n16k16.f32.bf16.bf16.f32 {%f2722, %f2723, %f2724, %f2725, %f2726, %f2727, %f2728, %f2729}, {%r1424, %r1425, %r1426, %r1427}, {%r1428, %r1429, %r1430, %r1431}, {%f2658, %f2659, %f2660, %f2661, %f2662, %f2663, %f2664, %f2665};
	wmma.mma.sync.aligned.row.col.m16n16k16.f32.bf16.bf16.f32 {%f2730, %f2731, %f2732, %f2733, %f2734, %f2735, %f2736, %f2737}, {%r1424, %r1425, %r1426, %r1427}, {%r1432, %r1433, %r1434, %r1435}, {%f2666, %f2667, %f2668, %f2669, %f2670, %f2671, %f2672, %f2673};
	wmma.mma.sync.aligned.row.col.m16n16k16.f32.bf16.bf16.f32 {%f2738, %f2739, %f2740, %f2741, %f2742, %f2743, %f2744, %f2745}, {%r1424, %r1425, %r1426, %r1427}, {%r1436, %r1437, %r1438, %r1439}, {%f2674, %f2675, %f2676, %f2677, %f2678, %f2679, %f2680, %f2681};
	wmma.mma.sync.aligned.row.col.m16n16k16.f32.bf16.bf16.f32 {%f2746, %f2747, %f2748, %f2749, %f2750, %f2751, %f2752, %f2753}, {%r1424, %r1425, %r1426, %r1427}, {%r1440, %r1441, %r1442, %r1443}, {%f2682, %f2683, %f2684, %f2685, %f2686, %f2687, %f2688, %f2689};
	wmma.load.a.sync.aligned.row.m16n16k16.bf16 	{%r1444, %r1445, %r1446, %r1447}, [%rd3+32], %r132;
	wmma.load.a.sync.aligned.row.m16n16k16.bf16 	{%r1448, %r1449, %r1450, %r1451}, [%rd3+4384], %r132;
	wmma.load.b.sync.aligned.col.m16n16k16.bf16 	{%r1452, %r1453, %r1454, %r1455}, [%rd4+32], %r132;
	wmma.load.b.sync.aligned.col.m16n16k16.bf16 	{%r1456, %r1457, %r1458, %r1459}, [%rd4+17440], %r132;
	wmma.load.b.sync.aligned.col.m16n16k16.bf16 	{%r1460, %r1461, %r1462, %r1463}, [%rd4+4384], %r132;
	wmma.load.b.sync.aligned.col.m16n16k16.bf16 	{%r1464, %r1465, %r1466, %r1467}, [%rd4+21792], %r132;
	wmma.mma.sync.aligned.row.col.m16n16k16.f32.bf16.bf16.f32 {%f2754, %f2755, %f2756, %f2757, %f2758, %f2759, %f2760, %f2761}, {%r1444, %r1445, %r1446, %r1447}, {%r1452, %r1453, %r1454, %r1455}, {%f2690, %f2691, %f2692, %f2693, %f2694, %f2695, %f2696, %f2697};
	wmma.mma.sync.aligned.row.col.m16n16k16.f32.bf16.bf16.f32 {%f2762, %f2763, %f2764, %f2765, %f2766, %f2767, %f2768, %f2769}, {%r1444, %r1445, %r1446, %r1447}, {%r1456, %r1457, %r1458, %r1459}, {%f2698, %f2699, %f2700, %f2701, %f2702, %f2703, %f2704, %f2705};
	wmma.mma.sync.aligned.row.col.m16n16k16.f32.bf16.bf16.f32 {%f2770, %f2771, %f2772, %f2773, %f2774, %f2775, %f2776, %f2777}, {%r1444, %r1445, %r1446, %r1447}, {%r1460, %r1461, %r1462, %r1463}, {%f2706, %f2707, %f2708, %f2709, %f2710, %f2711, %f2712, %f2713};
	wmma.mma.sync.aligned.row.col.m16n16k16.f32.bf16.bf16.f32 {%f2778, %f2779, %f2780, %f2781, %f2782, %f2783, %f2784, %f2785}, {%r1444, %r1445, %r1446, %r1447}, {%r1464, %r1465, %r1466, %r1467}, {%f2714, %f2715, %f2716, %f2717, %f2718, %f2719, %f2720, %f2721};
	wmma.mma.sync.aligned.row.col.m16n16k16.f32.bf16.bf16.f32 {%f2786, %f2787, %f2788, %f2789, %f2790, %f2791, %f2792, %f2793}, {%r1448, %r1449, %r1450, %r1451}, {%r1452, %r1453, %r1454, %r1455}, {%f2722, %f2723, %f2724, %f2725, %f2726, %f2727, %f2728, %f2729};
	wmma.mma.sync.aligned.row.col.m16n16k16.f32.bf16.bf16.f32 {%f2794, %f2795, %f2796, %f2797, %f2798, %f2799, %f2800, %f2801}, {%r1448, %r1449, %r1450, %r1451}, {%r1456, %r1457, %r1458, %r1459}, {%f2730, %f2731, %f2732, %f2733, %f2734, %f2735, %f2736, %f2737};
	wmma.mma.sync.aligned.row.col.m16n16k16.f32.bf16.bf16.f32 {%f2802, %f2803, %f2804, %f2805, %f2806, %f2807, %f2808, %f2809}, {%r1448, %r1449, %r1450, %r1451}, {%r1460, %r1461, %r1462, %r1463}, {%f2738, %f2739, %f2740, %f2741, %f2742, %f2743, %f2744, %f2745};
	wmma.mma.sync.aligned.row.col.m16n16k16.f32.bf16.bf16.f32 {%f2810, %f2811, %f2812, %f2813, %f2814, %f2815, %f2816, %f2817}, {%r1448, %r1449, %r1450, %r1451}, {%r1464, %r1465, %r1466, %r1467}, {%f2746, %f2747, %f2748, %f2749, %f2750, %f2751, %f2752, %f2753};
	wmma.load.a.sync.aligned.row.m16n16k16.bf16 	{%r1468, %r1469, %r1470, %r1471}, [%rd3+64], %r132;
	wmma.load.a.sync.aligned.row.m16n16k16.bf16 	{%r1472, %r1473, %r1474, %r1475}, [%rd3+4416], %r132;
	wmma.load.b.sync.aligned.col.m16n16k16.bf16 	{%r1476, %r1477, %r1478, %r1479}, [%rd4+64], %r132;
	wmma.load.b.sync.aligned.col.m16n16k16.bf16 	{%r1480, %r1481, %r1482, %r1483}, [%rd4+17472], %r132;
	wmma.load.b.sync.aligned.col.m16n16k16.bf16 	{%r1484, %r1485, %r1486, %r1487}, [%rd4+4416], %r132;
	wmma.load.b.sync.aligned.col.m16n16k16.bf16 	{%r1488, %r1489, %r1490, %r1491}, [%rd4+21824], %r132;
	wmma.mma.sync.aligned.row.col.m16n16k16.f32.bf16.bf16.f32 {%f2818, %f2819, %f2820, %f2821, %f2822, %f2823, %f2824, %f2825}, {%r1468, %r1469, %r1470, %r1471}, {%r1476, %r1477, %r1478, %r1479}, {%f2754, %f2755, %f2756, %f2757, %f2758, %f2759, %f2760, %f2761};
	wmma.mma.sync.aligned.row.col.m16n16k16.f32.bf16.bf16.f32 {%f2826, %f2827, %f2828, %f2829, %f2830, %f2831, %f2832, %f2833}, {%r1468, %r1469, %r1470, %r1471}, {%r1480, %r1481, %r1482, %r1483}, {%f2762, %f2763, %f2764, %f2765, %f2766, %f2767, %f2768, %f2769};
	wmma.mma.sync.aligned.row.col.m16n16k16.f32.bf16.bf16.f32 {%f2834, %f2835, %f2836, %f2837, %f2838, %f2839, %f2840, %f2841}, {%r1468, %r1469, %r1470, %r1471}, {%r1484, %r1485, %r1486, %r1487}, {%f2770, %f2771, %f2772, %f2773, %f2774, %f2775, %f2776, %f2777};
	wmma.mma.sync.aligned.row.col.m16n16k16.f32.bf16.bf16.f32 {%f2842, %f2843, %f2844, %f2845, %f2846, %f2847, %f2848, %f2849}, {%r1468, %r1469, %r1470, %r1471}, {%r1488, %r1489, %r1490, %r1491}, {%f2778, %f2779, %f2780, %f2781, %f2782, %f2783, %f2784, %f2785};
	wmma.mma.sync.aligned.row.col.m16n16k16.f32.bf16.bf16.f32 {%f2850, %f2851, %f2852, %f2853, %f2854, %f2855, %f2856, %f2857}, {%r1472, %r1473, %r1474, %r1475}, {%r1476, %r1477, %r1478, %r1479}, {%f2786, %f2787, %f2788, %f2789, %f2790, %f2791, %f2792, %f2793};
	wmma.mma.sync.aligned.row.col.m16n16k16.f32.bf16.bf16.f32 {%f2858, %f2859, %f2860, %f2861, %f2862, %f2863, %f2864, %f2865}, {%r1472, %r1473, %r1474, %r1475}, {%r1480, %r1481, %r1482, %r1483}, {%f2794, %f2795, %f2796, %f2797, %f2798, %f2799, %f2800, %f2801};
	wmma.mma.sync.aligned.row.col.m16n16k16.f32.bf16.bf16.f32 {%f2866, %f2867, %f2868, %f2869, %f2870, %f2871, %f2872, %f2873}, {%r1472, %r1473, %r1474, %r1475}, {%r1484, %r1485, %r1486, %r1487}, {%f2802, %f2803, %f2804, %f2805, %f2806, %f2807, %f2808, %f2809};
	wmma.mma.sync.aligned.row.col.m16n16k16.f32.bf16.bf16.f32 {%f2874, %f2875, %f2876, %f2877, %f2878, %f2879, %f2880, %f2881}, {%r1472, %r1473, %r1474, %r1475}, {%r1488, %r1489, %r1490, %r1491}, {%f2810, %f2811, %f2812, %f2813, %f2814, %f2815, %f2816, %f2817};
	wmma.load.a.sync.aligned.row.m16n16k16.bf16 	{%r1492, %r1493, %r1494, %r1495}, [%rd3+96], %r132;
	wmma.load.a.sync.aligned.row.m16n16k16.bf16 	{%r1496, %r1497, %r1498, %r1499}, [%rd3+4448], %r132;
	wmma.load.b.sync.aligned.col.m16n16k16.bf16 	{%r1500, %r1501, %r1502, %r1503}, [%rd4+96], %r132;
	wmma.load.b.sync.aligned.col.m16n16k16.bf16 	{%r1504, %r1505, %r1506, %r1507}, [%rd4+17504], %r132;
	wmma.load.b.sync.aligned.col.m16n16k16.bf16 	{%r1508, %r1509, %r1510, %r1511}, [%rd4+4448], %r132;
	wmma.load.b.sync.aligned.col.m16n16k16.bf16 	{%r1512, %r1513, %r1514, %r1515}, [%rd4+21856], %r132;
	wmma.mma.sync.aligned.row.col.m16n16k16.f32.bf16.bf16.f32 {%f2882, %f2883, %f2884, %f2885, %f2886, %f2887, %f2888, %f2889}, {%r1492, %r1493, %r1494, %r1495}, {%r1500, %r1501, %r1502, %r1503}, {%f2818, %f2819, %f2820, %f2821, %f2822, %f2823, %f2824, %f2825};
	wmma.mma.sync.aligned.row.col.m16n16k16.f32.bf16.bf16.f32 {%f2890, %f2891, %f2892, %f2893, %f2894, %f2895, %f2896, %f2897}, {%r1492, %r1493, %r1494, %r1495}, {%r1504, %r1505, %r1506, %r1507}, {%f2826, %f2827, %f2828, %f2829, %f2830, %f2831, %f2832, %f2833};
	wmma.mma.sync.aligned.row.col.m16n16k16.f32.bf16.bf16.f32 {%f2898, %f2899, %f2900, %f2901, %f2902, %f2903, %f2904, %f2905}, {%r1492, %r1493, %r1494, %r1495}, {%r1508, %r1509, %r1510, %r1511}, {%f2834, %f2835, %f2836, %f2837, %f2838, %f2839, %f2840, %f2841};
	wmma.mma.sync.aligned.row.col.m16n16k16.f32.bf16.bf16.f32 {%f2906, %f2907, %f2908, %f2909, %f2910, %f2911, %f2912, %f2913}, {%r1492, %r1493, %r1494, %r1495}, {%r1512, %r1513, %r1514, %r1515}, {%f2842, %f2843, %f2844, %f2845, %f2846, %f2847, %f2848, %f2849};
	wmma.mma.sync.aligned.row.col.m16n16k16.f32.bf16.bf16.f32 {%f2914, %f2915, %f2916, %f2917, %f2918, %f2919, %f2920, %f2921}, {%r1496, %r1497, %r1498, %r1499}, {%r1500, %r1501, %r1502, %r1503}, {%f2850, %f2851, %f2852, %f2853, %f2854, %f2855, %f2856, %f2857};
	wmma.mma.sync.aligned.row.col.m16n16k16.f32.bf16.bf16.f32 {%f2922, %f2923, %f2924, %f2925, %f2926, %f2927, %f2928, %f2929}, {%r1496, %r1497, %r1498, %r1499}, {%r1504, %r1505, %r1506, %r1507}, {%f2858, %f2859, %f2860, %f2861, %f2862, %f2863, %f2864, %f2865};
	wmma.mma.sync.aligned.row.col.m16n16k16.f32.bf16.bf16.f32 {%f2930, %f2931, %f2932, %f2933, %f2934, %f2935, %f2936, %f2937}, {%r1496, %r1497, %r1498, %r1499}, {%r1508, %r1509, %r1510, %r1511}, {%f2866, %f2867, %f2868, %f2869, %f2870, %f2871, %f2872, %f2873};
	wmma.mma.sync.aligned.row.col.m16n16k16.f32.bf16.bf16.f32 {%f2938, %f2939, %f2940, %f2941, %f2942, %f2943, %f2944, %f2945}, {%r1496, %r1497, %r1498, %r1499}, {%r1512, %r1513, %r1514, %r1515}, {%f2874, %f2875, %f2876, %f2877, %f2878, %f2879, %f2880, %f2881};
	wmma.load.a.sync.aligned.row.m16n16k16.bf16 	{%r1516, %r1517, %r1518, %r1519}, [%rd3+128], %r132;
	wmma.load.a.sync.aligned.row.m16n16k16.bf16 	{%r1520, %r1521, %r1522, %r1523}, [%rd3+4480], %r132;
	wmma.load.b.sync.aligned.col.m16n16k16.bf16 	{%r1524, %r1525, %r1526, %r1527}, [%rd4+128], %r132;
	wmma.load.b.sync.aligned.col.m16n16k16.bf16 	{%r1528, %r1529, %r1530, %r1531}, [%rd4+17536], %r132;
	wmma.load.b.sync.aligned.col.m16n16k16.bf16 	{%r1532, %r1533, %r1534, %r1535}, [%rd4+4480], %r132;
	wmma.load.b.sync.aligned.col.m16n16k16.bf16 	{%r1536, %r1537, %r1538, %r1539}, [%rd4+21888], %r132;
	wmma.mma.sync.aligned.row.col.m16n16k16.f32.bf16.bf16.f32 {%f2946, %f2947, %f2948, %f2949, %f2950, %f2951, %f2952, %f2953}, {%r1516, %r1517, %r1518, %r1519}, {%r1524, %r1525, %r1526, %r1527}, {%f2882, %f2883, %f2884, %f2885, %f2886, %f2887, %f2888, %f2889};
	wmma.mma.sync.aligned.row.col.m16n16k16.f32.bf16.bf16.f32 {%f2954, %f2955, %f2956, %f2957, %f2958, %f2959, %f2960, %f2961}, {%r1516, %r1517, %r1518, %r1519}, {%r1528, %r1529, %r1530, %r1531}, {%f2890, %f2891, %f2892, %f2893, %f2894, %f2895, %f2896, %f2897};
	wmma.mma.sync.aligned.row.col.m16n16k16.f32.bf16.bf16.f32 {%f2962, %f2963, %f2964, %f2965, %f2966, %f2967, %f2968, %f2969}, {%r1516, %r1517, %r1518, %r1519}, {%r1532, %r1533, %r1534, %r1535}, {%f2898, %f2899, %f2900, %f2901, %f2902, %f2903, %f2904, %f2905};
	wmma.mma.sync.aligned.row.col.m16n16k16.f32.bf16.bf16.f32 {%f2970, %f2971, %f2972, %f2973, %f2974, %f2975, %f2976, %f2977}, {%r1516, %r1517, %r1518, %r1519}, {%r1536, %r1537, %r1538, %r1539}, {%f2906, %f2907, %f2908, %f2909, %f2910, %f2911, %f2912, %f2913};
	wmma.mma.sync.aligned.row.col.m16n16k16.f32.bf16.bf16.f32 {%f2978, %f2979, %f2980, %f2981, %f2982, %f2983, %f2984, %f2985}, {%r1520, %r1521, %r1522, %r1523}, {%r1524, %r1525, %r1526, %r1527}, {%f2914, %f2915, %f2916, %f2917, %f2918, %f2919, %f2920, %f2921};
	wmma.mma.sync.aligned.row.col.m16n16k16.f32.bf16.bf16.f32 {%f2986, %f2987, %f2988, %f2989, %f2990, %f2991, %f2992, %f2993}, {%r1520, %r1521, %r1522, %r1523}, {%r1528, %r1529, %r1530, %r1531}, {%f2922, %f2923, %f2924, %f2925, %f2926, %f2927, %f2928, %f2929};
	wmma.mma.sync.aligned.row.col.m16n16k16.f32.bf16.bf16.f32 {%f2994, %f2995, %f2996, %f2997, %f2998, %f2999, %f3000, %f3001}, {%r1520, %r1521, %r1522, %r1523}, {%r1532, %r1533, %r1534, %r1535}, {%f2930, %f2931, %f2932, %f2933, %f2934, %f2935, %f2936, %f2937};
	wmma.mma.sync.aligned.row.col.m16n16k16.f32.bf16.bf16.f32 {%f3002, %f3003, %f3004, %f3005, %f3006, %f3007, %f3008, %f3009}, {%r1520, %r1521, %r1522, %r1523}, {%r1536, %r1537, %r1538, %r1539}, {%f2938, %f2939, %f2940, %f2941, %f2942, %f2943, %f2944, %f2945};
	wmma.load.a.sync.aligned.row.m16n16k16.bf16 	{%r1540, %r1541, %r1542, %r1543}, [%rd3+160], %r132;
	wmma.load.a.sync.aligned.row.m16n16k16.bf16 	{%r1544, %r1545, %r1546, %r1547}, [%rd3+4512], %r132;
	wmma.load.b.sync.aligned.col.m16n16k16.bf16 	{%r1548, %r1549, %r1550, %r1551}, [%rd4+160], %r132;
	wmma.load.b.sync.aligned.col.m16n16k16.bf16 	{%r1552, %r1553, %r1554, %r1555}, [%rd4+17568], %r132;
	wmma.load.b.sync.aligned.col.m16n16k16.bf16 	{%r1556, %r1557, %r1558, %r1559}, [%rd4+4512], %r132;
	wmma.load.b.sync.aligned.col.m16n16k16.bf16 	{%r1560, %r1561, %r1562, %r1563}, [%rd4+21920], %r132;
	wmma.mma.sync.aligned.row.col.m16n16k16.f32.bf16.bf16.f32 {%f3010, %f3011, %f3012, %f3013, %f3014, %f3015, %f3016, %f3017}, {%r1540, %r1541, %r1542, %r1543}, {%r1548, %r1549, %r1550, %r1551}, {%f2946, %f2947, %f2948, %f2949, %f2950, %f2951, %f2952, %f2953};
	wmma.mma.sync.aligned.row.col.m16n16k16.f32.bf16.bf16.f32 {%f3018, %f3019, %f3020, %f3021, %f3022, %f3023, %f3024, %f3025}, {%r1540, %r1541, %r1542, %r1543}, {%r1552, %r1553, %r1554, %r1555}, {%f2954, %f2955, %f2956, %f2957, %f2958, %f2959, %f2960, %f2961};
	wmma.mma.sync.aligned.row.col.m16n16k16.f32.bf16.bf16.f32 {%f3026, %f3027, %f3028, %f3029, %f3030, %f3031, %f3032, %f3033}, {%r1540, %r1541, %r1542, %r1543}, {%r1556, %r1557, %r1558, %r1559}, {%f2962, %f2963, %f2964, %f2965, %f2966, %f2967, %f2968, %f2969};
	wmma.mma.sync.aligned.row.col.m16n16k16.f32.bf16.bf16.f32 {%f3034, %f3035, %f3036, %f3037, %f3038, %f3039, %f3040, %f3041}, {%r1540, %r1541, %r1542, %r1543}, {%r1560, %r1561, %r1562, %r1563}, {%f2970, %f2971, %f2972, %f2973, %f2974, %f2975, %f2976, %f2977};
	wmma.mma.sync.aligned.row.col.m16n16k16.f32.bf16.bf16.f32 {%f3042, %f3043, %f3044, %f3045, %f3046, %f3047, %f3048, %f3049}, {%r1544, %r1545, %r1546, %r1547}, {%r1548, %r1549, %r1550, %r1551}, {%f2978, %f2979, %f2980, %f2981, %f2982, %f2983, %f2984, %f2985};
	wmma.mma.sync.aligned.row.col.m16n16k16.f32.bf16.bf16.f32 {%f3050, %f3051, %f3052, %f3053, %f3054, %f3055, %f3056, %f3057}, {%r1544, %r1545, %r1546, %r1547}, {%r1552, %r1553, %r1554, %r1555}, {%f2986, %f2987, %f2988, %f2989, %f2990, %f2991, %f2992, %f2993};
	wmma.mma.sync.aligned.row.col.m16n16k16.f32.bf16.bf16.f32 {%f3058, %f3059, %f3060, %f3061, %f3062, %f3063, %f3064, %f3065}, {%r1544, %r1545, %r1546, %r1547}, {%r1556, %r1557, %r1558, %r1559}, {%f2994, %f2995, %f2996, %f2997, %f2998, %f2999, %f3000, %f3001};
	wmma.mma.sync.aligned.row.col.m16n16k16.f32.bf16.bf16.f32 {%f3066, %f3067, %f3068, %f3069, %f3070, %f3071, %f3072, %f3073}, {%r1544, %r1545, %r1546, %r1547}, {%r1560, %r1561, %r1562, %r1563}, {%f3002, %f3003, %f3004, %f3005, %f3006, %f3007, %f3008, %f3009};
	wmma.load.a.sync.aligned.row.m16n16k16.bf16 	{%r1564, %r1565, %r1566, %r1567}, [%rd3+192], %r132;
	wmma.load.a.sync.aligned.row.m16n16k16.bf16 	{%r1568, %r1569, %r1570, %r1571}, [%rd3+4544], %r132;
	wmma.load.b.sync.aligned.col.m16n16k16.bf16 	{%r1572, %r1573, %r1574, %r1575}, [%rd4+192], %r132;
	wmma.load.b.sync.aligned.col.m16n16k16.bf16 	{%r1576, %r1577, %r1578, %r1579}, [%rd4+17600], %r132;
	wmma.load.b.sync.aligned.col.m16n16k16.bf16 	{%r1580, %r1581, %r1582, %r1583}, [%rd4+4544], %r132;
	wmma.load.b.sync.aligned.col.m16n16k16.bf16 	{%r1584, %r1585, %r1586, %r1587}, [%rd4+21952], %r132;
	wmma.mma.sync.aligned.row.col.m16n16k16.f32.bf16.bf16.f32 {%f3074, %f3075, %f3076, %f3077, %f3078, %f3079, %f3080, %f3081}, {%r1564, %r1565, %r1566, %r1567}, {%r1572, %r1573, %r1574, %r1575}, {%f3010, %f3011, %f3012, %f3013, %f3014, %f3015, %f3016, %f3017};
	wmma.mma.sync.aligned.row.col.m16n16k16.f32.bf16.bf16.f32 {%f3082, %f3083, %f3084, %f3085, %f3086, %f3087, %f3088, %f3089}, {%r1564, %r1565, %r1566, %r1567}, {%r1576, %r1577, %r1578, %r1579}, {%f3018, %f3019, %f3020, %f3021, %f3022, %f3023, %f3024, %f3025};
	wmma.mma.sync.aligned.row.col.m16n16k16.f32.bf16.bf16.f32 {%f3090, %f3091, %f3092, %f3093, %f3094, %f3095, %f3096, %f3097}, {%r1564, %r1565, %r1566, %r1567}, {%r1580, %r1581, %r1582, %r1583}, {%f3026, %f3027, %f3028, %f3029, %f3030, %f3031, %f3032, %f3033};
	wmma.mma.sync.aligned.row.col.m16n16k16.f32.bf16.bf16.f32 {%f3098, %f3099, %f3100, %f3101, %f3102, %f3103, %f3104, %f3105}, {%r1564, %r1565, %r1566, %r1567}, {%r1584, %r1585, %r1586, %r1587}, {%f3034, %f3035, %f3036, %f3037, %f3038, %f3039, %f3040, %f3041};
	wmma.mma.sync.aligned.row.col.m16n16k16.f32.bf16.bf16.f32 {%f3106, %f3107, %f3108, %f3109, %f3110, %f3111, %f3112, %f3113}, {%r1568, %r1569, %r1570, %r1571}, {%r1572, %r1573, %r1574, %r1575}, {%f3042, %f3043, %f3044, %f3045, %f3046, %f3047, %f3048, %f3049};
	wmma.mma.sync.aligned.row.col.m16n16k16.f32.bf16.bf16.f32 {%f3114, %f3115, %f3116, %f3117, %f3118, %f3119, %f3120, %f3121}, {%r1568, %r1569, %r1570, %r1571}, {%r1576, %r1577, %r1578, %r1579}, {%f3050, %f3051, %f3052, %f3053, %f3054, %f3055, %f3056, %f3057};
	wmma.mma.sync.aligned.row.col.m16n16k16.f32.bf16.bf16.f32 {%f3122, %f3123, %f3124, %f3125, %f3126, %f3127, %f3128, %f3129}, {%r1568, %r1569, %r1570, %r1571}, {%r1580, %r1581, %r1582, %r1583}, {%f3058, %f3059, %f3060, %f3061, %f3062, %f3063, %f3064, %f3065};
	wmma.mma.sync.aligned.row.col.m16n16k16.f32.bf16.bf16.f32 {%f3130, %f3131, %f3132, %f3133, %f3134, %f3135, %f3136, %f3137}, {%r1568, %r1569, %r1570, %r1571}, {%r1584, %r1585, %r1586, %r1587}, {%f3066, %f3067, %f3068, %f3069, %f3070, %f3071, %f3072, %f3073};
	wmma.load.a.sync.aligned.row.m16n16k16.bf16 	{%r1588, %r1589, %r1590, %r1591}, [%rd3+224], %r132;
	wmma.load.a.sync.aligned.row.m16n16k16.bf16 	{%r1592, %r1593, %r1594, %r1595}, [%rd3+4576], %r132;
	wmma.load.b.sync.aligned.col.m16n16k16.bf16 	{%r1596, %r1597, %r1598, %r1599}, [%rd4+224], %r132;
	wmma.load.b.sync.aligned.col.m16n16k16.bf16 	{%r1600, %r1601, %r1602, %r1603}, [%rd4+17632], %r132;
	wmma.load.b.sync.aligned.col.m16n16k16.bf16 	{%r1604, %r1605, %r1606, %r1607}, [%rd4+4576], %r132;
	wmma.load.b.sync.aligned.col.m16n16k16.bf16 	{%r1608, %r1609, %r1610, %r1611}, [%rd4+21984], %r132;
	wmma.mma.sync.aligned.row.col.m16n16k16.f32.bf16.bf16.f32 {%f3138, %f3139, %f3140, %f3141, %f3142, %f3143, %f3144, %f3145}, {%r1588, %r1589, %r1590, %r1591}, {%r1596, %r1597, %r1598, %r1599}, {%f3074, %f3075, %f3076, %f3077, %f3078, %f3079, %f3080, %f3081};
	wmma.mma.sync.aligned.row.col.m16n16k16.f32.bf16.bf16.f32 {%f3146, %f3147, %f3148, %f3149, %f3150, %f3151, %f3152, %f3153}, {%r1588, %r1589, %r1590, %r1591}, {%r1600, %r1601, %r1602, %r1603}, {%f3082, %f3083, %f3084, %f3085, %f3086, %f3087, %f3088, %f3089};
	wmma.mma.sync.aligned.row.col.m16n16k16.f32.bf16.bf16.f32 {%f3154, %f3155, %f3156, %f3157, %f3158, %f3159, %f3160, %f3161}, {%r1588, %r1589, %r1590, %r1591}, {%r1604, %r1605, %r1606, %r1607}, {%f3090, %f3091, %f3092, %f3093, %f3094, %f3095, %f3096, %f3097};
	wmma.mma.sync.aligned.row.col.m16n16k16.f32.bf16.bf16.f32 {%f3162, %f3163, %f3164, %f3165, %f3166, %f3167, %f3168, %f3169}, {%r1588, %r1589, %r1590, %r1591}, {%r1608, %r1609, %r1610, %r1611}, {%f3098, %f3099, %f3100, %f3101, %f3102, %f3103, %f3104, %f3105};
	wmma.mma.sync.aligned.row.col.m16n16k16.f32.bf16.bf16.f32 {%f3170, %f3171, %f3172, %f3173, %f3174, %f3175, %f3176, %f3177}, {%r1592, %r1593, %r1594, %r1595}, {%r1596, %r1597, %r1598, %r1599}, {%f3106, %f3107, %f3108, %f3109, %f3110, %f3111, %f3112, %f3113};
	wmma.mma.sync.aligned.row.col.m16n16k16.f32.bf16.bf16.f32 {%f3178, %f3179, %f3180, %f3181, %f3182, %f3183, %f3184, %f3185}, {%r1592, %r1593, %r1594, %r1595}, {%r1600, %r1601, %r1602, %r1603}, {%f3114, %f3115, %f3116, %f3117, %f3118, %f3119, %f3120, %f3121};
	wmma.mma.sync.aligned.row.col.m16n16k16.f32.bf16.bf16.f32 {%f3186, %f3187, %f3188, %f3189, %f3190, %f3191, %f3192, %f3193}, {%r1592, %r1593, %r1594, %r1595}, {%r1604, %r1605, %r1606, %r1607}, {%f3122, %f3123, %f3124, %f3125, %f3126, %f3127, %f3128, %f3129};
	wmma.mma.sync.aligned.row.col.m16n16k16.f32.bf16.bf16.f32 {%f3194, %f3195, %f3196, %f3197, %f3198, %f3199, %f3200, %f3201}, {%r1592, %r1593, %r1594, %r1595}, {%r1608, %r1609, %r1610, %r1611}, {%f3130, %f3131, %f3132, %f3133, %f3134, %f3135, %f3136, %f3137};
	bar.sync 	0;
	ld.global.nc.v4.u32 	{%r1612, %r1613, %r1614, %r1615}, [%rd15+1536];
	st.shared.v4.u32 	[%r9], {%r1612, %r1613, %r1614, %r1615};
	ld.global.nc.v4.u32 	{%r1616, %r1617, %r1618, %r1619}, [%rd50+1536];
	st.shared.v4.u32 	[%r9+544], {%r1616, %r1617, %r1618, %r1619};
	ld.global.nc.v4.u32 	{%r1620, %r1621, %r1622, %r1623}, [%rd54+1536];
	st.shared.v4.u32 	[%r9+1088], {%r1620, %r1621, %r1622, %r1623};
	ld.global.nc.v4.u32 	{%r1624, %r1625, %r1626, %r1627}, [%rd58+1536];
	st.shared.v4.u32 	[%r9+1632], {%r1624, %r1625, %r1626, %r1627};
	ld.global.nc.v4.u32 	{%r1628, %r1629, %r1630, %r1631}, [%rd62+1536];
	st.shared.v4.u32 	[%r9+2176], {%r1628, %r1629, %r1630, %r1631};
	ld.global.nc.v4.u32 	{%r1632, %r1633, %r1634, %r1635}, [%rd66+1536];
	st.shared.v4.u32 	[%r9+2720], {%r1632, %r1633, %r1634, %r1635};
	ld.global.nc.v4.u32 	{%r1636, %r1637, %r1638, %r1639}, [%rd70+1536];
	st.shared.v4.u32 	[%r9+3264], {%r1636, %r1637, %r1638, %r1639};
	ld.global.nc.v4.u32 	{%r1640, %r1641, %r1642, %r1643}, [%rd74+1536];
	st.shared.v4.u32 	[%r9+3808], {%r1640, %r1641, %r1642, %r1643};
	ld.global.nc.v4.u32 	{%r1644, %r1645, %r1646, %r1647}, [%rd78+1536];
	st.shared.v4.u32 	[%r15], {%r1644, %r1645, %r1646, %r1647};
	ld.global.nc.v4.u32 	{%r1648, %r1649, %r1650, %r1651}, [%rd82+1536];
	st.shared.v4.u32 	[%r15+17408], {%r1648, %r1649, %r1650, %r1651};
	ld.global.nc.v4.u32 	{%r1652, %r1653, %r1654, %r1655}, [%rd86+1536];
	st.shared.v4.u32 	[%r15+544], {%r1652, %r1653, %r1654, %r1655};
	ld.global.nc.v4.u32 	{%r1656, %r1657, %r1658, %r1659}, [%rd90+1536];
	st.shared.v4.u32 	[%r15+17952], {%r1656, %r1657, %r1658, %r1659};
	ld.global.nc.v4.u32 	{%r1660, %r1661, %r1662, %r1663}, [%rd94+1536];
	st.shared.v4.u32 	[%r15+1088], {%r1660, %r1661, %r1662, %r1663};
	ld.global.nc.v4.u32 	{%r1664, %r1665, %r1666, %r1667}, [%rd98+1536];
	st.shared.v4.u32 	[%r15+18496], {%r1664, %r1665, %r1666, %r1667};
	ld.global.nc.v4.u32 	{%r1668, %r1669, %r1670, %r1671}, [%rd102+1536];
	st.shared.v4.u32 	[%r15+1632], {%r1668, %r1669, %r1670, %r1671};
	ld.global.nc.v4.u32 	{%r1672, %r1673, %r1674, %r1675}, [%rd106+1536];
	st.shared.v4.u32 	[%r15+19040], {%r1672, %r1673, %r1674, %r1675};
	bar.sync 	0;
	wmma.load.a.sync.aligned.row.m16n16k16.bf16 	{%r1676, %r1677, %r1678, %r1679}, [%rd3], %r132;
	wmma.load.a.sync.aligned.row.m16n16k16.bf16 	{%r1680, %r1681, %r1682, %r1683}, [%rd3+4352], %r132;
	wmma.load.b.sync.aligned.col.m16n16k16.bf16 	{%r1684, %r1685, %r1686, %r1687}, [%rd4], %r132;
	wmma.load.b.sync.aligned.col.m16n16k16.bf16 	{%r1688, %r1689, %r1690, %r1691}, [%rd4+17408], %r132;
	wmma.load.b.sync.aligned.col.m16n16k16.bf16 	{%r1692, %r1693, %r1694, %r1695}, [%rd4+4352], %r132;
	wmma.load.b.sync.aligned.col.m16n16k16.bf16 	{%r1696, %r1697, %r1698, %r1699}, [%rd4+21760], %r132;
	wmma.mma.sync.aligned.row.col.m16n16k16.f32.bf16.bf16.f32 {%f3202, %f3203, %f3204, %f3205, %f3206, %f3207, %f3208, %f3209}, {%r1676, %r1677, %r1678, %r1679}, {%r1684, %r1685, %r1686, %r1687}, {%f3138, %f3139, %f3140, %f3141, %f3142, %f3143, %f3144, %f3145};
	wmma.mma.sync.aligned.row.col.m16n16k16.f32.bf16.bf16.f32 {%f3210, %f3211, %f3212, %f3213, %f3214, %f3215, %f3216, %f3217}, {%r1676, %r1677, %r1678, %r1679}, {%r1688, %r1689, %r1690, %r1691}, {%f3146, %f3147, %f3148, %f3149, %f3150, %f3151, %f3152, %f3153};
	wmma.mma.sync.aligned.row.col.m16n16k16.f32.bf16.bf16.f32 {%f3218, %f3219, %f3220, %f3221, %f3222, %f3223, %f3224, %f3225}, {%r1676, %r1677, %r1678, %r1679}, {%r1692, %r1693, %r1694, %r1695}, {%f3154, %f3155, %f3156, %f3157, %f3158, %f3159, %f3160, %f3161};
	wmma.mma.sync.aligned.row.col.m16n16k16.f32.bf16.bf16.f32 {%f3226, %f3227, %f3228, %f3229, %f3230, %f3231, %f3232, %f3233}, {%r1676, %r1677, %r1678, %r1679}, {%r1696, %r1697, %r1698, %r1699}, {%f3162, %f3163, %f3164, %f3165, %f3166, %f3167, %f3168, %f3169};
	wmma.mma.sync.aligned.row.col.m16n16k16.f32.bf16.bf16.f32 {%f3234, %f3235, %f3236, %f3237, %f3238, %f3239, %f3240, %f3241}, {%r1680, %r1681, %r1682, %r1683}, {%r1684, %r1685, %r1686, %r1687}, {%f3170, %f3171, %f3172, %f3173, %f3174, %f3175, %f3176, %f3177};
	wmma.mma.sync.aligned.row.col.m16n16k16.f32.bf16.bf16.f32 {%f3242, %f3243, %f3244, %f3245, %f3246, %f3247, %f3248, %f3249}, {%r1680, %r1681, %r1682, %r1683}, {%r1688, %r1689, %r1690, %r1691}, {%f3178, %f3179, %f3180, %f3181, %f3182, %f3183, %f3184, %f3185};
	wmma.mma.sync.aligned.row.col.m16n16k16.f32.bf16.bf16.f32 {%f3250, %f3251, %f3252, %f3253, %f3254, %f3255, %f3256, %f3257}, {%r1680, %r1681, %r1682, %r1683}, {%r1692, %r1693, %r1694, %r1695}, {%f3186, %f3187, %f3188, %f3189, %f3190, %f3191, %f3192, %f3193};
	wmma.mma.sync.aligned.row.col.m16n16k16.f32.bf16.bf16.f32 {%f3258, %f3259, %f3260, %f3261, %f3262, %f3263, %f3264, %f3265}, {%r1680, %r1681, %r1682, %r1683}, {%r1696, %r1697, %r1698, %r1699}, {%f3194, %f3195, %f3196, %f3197, %f3198, %f3199, %f3200, %f3201};
	wmma.load.a.sync.aligned.row.m16n16k16.bf16 	{%r1700, %r1701, %r1702, %r1703}, [%rd3+32], %r132;
	wmma.load.a.sync.aligned.row.m16n16k16.bf16 	{%r1704, %r1705, %r1706, %r1707}, [%rd3+4384], %r132;
	wmma.load.b.sync.aligned.col.m16n16k16.bf16 	{%r1708, %r1709, %r1710, %r1711}, [%rd4+32], %r132;
	wmma.load.b.sync.aligned.col.m16n16k16.bf16 	{%r1712, %r1713, %r1714, %r1715}, [%rd4+17440], %r132;
	wmma.load.b.sync.aligned.col.m16n16k16.bf16 	{%r1716, %r1717, %r1718, %r1719}, [%rd4+4384], %r132;
	wmma.load.b.sync.aligned.col.m16n16k16.bf16 	{%r1720, %r1721, %r1722, %r1723}, [%rd4+21792], %r132;
	wmma.mma.sync.aligned.row.col.m16n16k16.f32.bf16.bf16.f32 {%f3266, %f3267, %f3268, %f3269, %f3270, %f3271, %f3272, %f3273}, {%r1700, %r1701, %r1702, %r1703}, {%r1708, %r1709, %r1710, %r1711}, {%f3202, %f3203, %f3204, %f3205, %f3206, %f3207, %f3208, %f3209};
	wmma.mma.sync.aligned.row.col.m16n16k16.f32.bf16.bf16.f32 {%f3274, %f3275, %f3276, %f3277, %f3278, %f3279, %f3280, %f3281}, {%r1700, %r1701, %r1702, %r1703}, {%r1712, %r1713, %r1714, %r1715}, {%f3210, %f3211, %f3212, %f3213, %f3214, %f3215, %f3216, %f3217};
	wmma.mma.sync.aligned.row.col.m16n16k16.f32.bf16.bf16.f32 {%f3282, %f3283, %f3284, %f3285, %f3286, %f3287, %f3288, %f3289}, {%r1700, %r1701, %r1702, %r1703}, {%r1716, %r1717, %r1718, %r1719}, {%f3218, %f3219, %f3220, %f3221, %f3222, %f3223, %f3224, %f3225};
	wmma.mma.sync.aligned.row.col.m16n16k16.f32.bf16.bf16.f32 {%f3290, %f3291, %f3292, %f3293, %f3294, %f3295, %f3296, %f3297}, {%r1700, %r1701, %r1702, %r1703}, {%r1720, %r1721, %r1722, %r1723}, {%f3226, %f3227, %f3228, %f3229, %f3230, %f3231, %f3232, %f3233};
	wmma.mma.sync.aligned.row.col.m16n16k16.f32.bf16.bf16.f32 {%f3298, %f3299, %f3300, %f3301, %f3302, %f3303, %f3304, %f3305}, {%r1704, %r1705, %r1706, %r1707}, {%r1708, %r1709, %r1710, %r1711}, {%f3234, %f3235, %f3236, %f3237, %f3238, %f3239, %f3240, %f3241};
	wmma.mma.sync.aligned.row.col.m16n16k16.f32.bf16.bf16.f32 {%f3306, %f3307, %f3308, %f3309, %f3310, %f3311, %f3312, %f3313}, {%r1704, %r1705, %r1706, %r1707}, {%r1712, %r1713, %r1714, %r1715}, {%f3242, %f3243, %f3244, %f3245, %f3246, %f3247, %f3248, %f3249};
	wmma.mma.sync.aligned.row.col.m16n16k16.f32.bf16.bf16.f32 {%f3314, %f3315, %f3316, %f3317, %f3318, %f3319, %f3320, %f3321}, {%r1704, %r1705, %r1706, %r1707}, {%r1716, %r1717, %r1718, %r1719}, {%f3250, %f3251, %f3252, %f3253, %f3254, %f3255, %f3256, %f3257};
	wmma.mma.sync.aligned.row.col.m16n16k16.f32.bf16.bf16.f32 {%f3322, %f3323, %f3324, %f3325, %f3326, %f3327, %f3328, %f3329}, {%r1704, %r1705, %r1706, %r1707}, {%r1720, %r1721, %r1722, %r1723}, {%f3258, %f3259, %f3260, %f3261, %f3262, %f3263, %f3264, %f3265};
	wmma.load.a.sync.aligned.row.m16n16k16.bf16 	{%r1724, %r1725, %r1726, %r1727}, [%rd3+64], %r132;
	wmma.load.a.sync.aligned.row.m16n16k16.bf16 	{%r1728, %r1729, %r1730, %r1731}, [%rd3+4416], %r132;
	wmma.load.b.sync.aligned.col.m16n16k16.bf16 	{%r1732, %r1733, %r1734, %r1735}, [%rd4+64], %r132;
	wmma.load.b.sync.aligned.col.m16n16k16.bf16 	{%r1736, %r1737, %r1738, %r1739}, [%rd4+17472], %r132;
	wmma.load.b.sync.aligned.col.m16n16k16.bf16 	{%r1740, %r1741, %r1742, %r1743}, [%rd4+4416], %r132;
	wmma.load.b.sync.aligned.col.m16n16k16.bf16 	{%r1744, %r1745, %r1746, %r1747}, [%rd4+21824], %r132;
	wmma.mma.sync.aligned.row.col.m16n16k16.f32.bf16.bf16.f32 {%f3330, %f3331, %f3332, %f3333, %f3334, %f3335, %f3336, %f3337}, {%r1724, %r1725, %r1726, %r1727}, {%r1732, %r1733, %r1734, %r1735}, {%f3266, %f3267, %f3268, %f3269, %f3270, %f3271, %f3272, %f3273};
	wmma.mma.sync.aligned.row.col.m16n16k16.f32.bf16.bf16.f32 {%f3338, %f3339, %f3340, %f3341, %f3342, %f3343, %f3344, %f3345}, {%r1724, %r1725, %r1726, %r1727}, {%r1736, %r1737, %r1738, %r1739}, {%f3274, %f3275, %f3276, %f3277, %f3278, %f3279, %f3280, %f3281};
	wmma.mma.sync.aligned.row.col.m16n16k16.f32.bf16.bf16.f32 {%f3346, %f3347, %f3348, %f3349, %f3350, %f3351, %f3352, %f3353}, {%r1724, %r1725, %r1726, %r1727}, {%r1740, %r1741, %r1742, %r1743}, {%f3282, %f3283, %f3284, %f3285, %f3286, %f3287, %f3288, %f3289};
	wmma.mma.sync.aligned.row.col.m16n16k16.f32.bf16.bf16.f32 {%f3354, %f3355, %f3356, %f3357, %f3358, %f3359, %f3360, %f3361}, {%r1724, %r1725, %r1726, %r1727}, {%r1744, %r1745, %r1746, %r1747}, {%f3290, %f3291, %f3292, %f3293, %f3294, %f3295, %f3296, %f3297};
	wmma.mma.sync.aligned.row.col.m16n16k16.f32.bf16.bf16.f32 {%f3362, %f3363, %f3364, %f3365, %f3366, %f3367, %f3368, %f3369}, {%r1728, %r1729, %r1730, %r1731}, {%r1732, %r1733, %r1734, %r1735}, {%f3298, %f3299, %f3300, %f3301, %f3302, %f3303, %f3304, %f3305};
	wmma.mma.sync.aligned.row.col.m16n16k16.f32.bf16.bf16.f32 {%f3370, %f3371, %f3372, %f3373, %f3374, %f3375, %f3376, %f3377}, {%r1728, %r1729, %r1730, %r1731}, {%r1736, %r1737, %r1738, %r1739}, {%f3306, %f3307, %f3308, %f3309, %f3310, %f3311, %f3312, %f3313};
	wmma.mma.sync.aligned.row.col.m16n16k16.f32.bf16.bf16.f32 {%f3378, %f3379, %f3380, %f3381, %f3382, %f3383, %f3384, %f3385}, {%r1728, %r1729, %r1730, %r1731}, {%r1740, %r1741, %r1742, %r1743}, {%f3314, %f3315, %f3316, %f3317, %f3318, %f3319, %f3320, %f3321};
	wmma.mma.sync.aligned.row.col.m16n16k16.f32.bf16.bf16.f32 {%f3386, %f3387, %f3388, %f3389, %f3390, %f3391, %f3392, %f3393}, {%r1728, %r1729, %r1730, %r1731}, {%r1744, %r1745, %r1746, %r1747}, {%f3322, %f3323, %f3324, %f3325, %f3326, %f3327, %f3328, %f3329};
	wmma.load.a.sync.aligned.row.m16n16k16.bf16 	{%r1748, %r1749, %r1750, %r1751}, [%rd3+96], %r132;
	wmma.load.a.sync.aligned.row.m16n16k16.bf16 	{%r1752, %r1753, %r1754, %r1755}, [%rd3+4448], %r132;
	wmma.load.b.sync.aligned.col.m16n16k16.bf16 	{%r1756, %r1757, %r1758, %r1759}, [%rd4+96], %r132;
	wmma.load.b.sync.aligned.col.m16n16k16.bf16 	{%r1760, %r1761, %r1762, %r1763}, [%rd4+17504], %r132;
	wmma.load.b.sync.aligned.col.m16n16k16.bf16 	{%r1764, %r1765, %r1766, %r1767}, [%rd4+4448], %r132;
	wmma.load.b.sync.aligned.col.m16n16k16.bf16 	{%r1768, %r1769, %r1770, %r1771}, [%rd4+21856], %r132;
	wmma.mma.sync.aligned.row.col.m16n16k16.f32.bf16.bf16.f32 {%f3394, %f3395, %f3396, %f3397, %f3398, %f3399, %f3400, %f3401}, {%r1748, %r1749, %r1750, %r1751}, {%r1756, %r1757, %r1758, %r1759}, {%f3330, %f3331, %f3332, %f3333, %f3334, %f3335, %f3336, %f3337};
	wmma.mma.sync.aligned.row.col.m16n16k16.f32.bf16.bf16.f32 {%f3402, %f3403, %f3404, %f3405, %f3406, %f3407, %f3408, %f3409}, {%r1748, %r1749, %r1750, %r1751}, {%r1760, %r1761, %r1762, %r1763}, {%f3338, %f3339, %f3340, %f3341, %f3342, %f3343, %f3344, %f3345};
	wmma.mma.sync.aligned.row.col.m16n16k16.f32.bf16.bf16.f32 {%f3410, %f3411, %f3412, %f3413, %f3414, %f3415, %f3416, %f3417}, {%r1748, %r1749, %r1750, %r1751}, {%r1764, %r1765, %r1766, %r1767}, {%f3346, %f3347, %f3348, %f3349, %f3350, %f3351, %f3352, %f3353};
	wmma.mma.sync.aligned.row.col.m16n16k16.f32.bf16.bf16.f32 {%f3418, %f3419, %f3420, %f3421, %f3422, %f3423, %f3424, %f3425}, {%r1748, %r1749, %r1750, %r1751}, {%r1768, %r1769, %r1770, %r1771}, {%f3354, %f3355, %f3356, %f3357, %f3358, %f3359, %f3360, %f3361};
	wmma.mma.sync.aligned.row.col.m16n16k16.f32.bf16.bf16.f32 {%f3426, %f3427, %f3428, %f3429, %f3430, %f3431, %f3432, %f3433}, {%r1752, %r1753, %r1754, %r1755}, {%r1756, %r1757, %r1758, %r1759}, {%f3362, %f3363, %f3364, %f3365, %f3366, %f3367, %f3368, %f3369};
	wmma.mma.sync.aligned.row.col.m16n16k16.f32.bf16.bf16.f32 {%f3434, %f3435, %f3436, %f3437, %f3438, %f3439, %f3440, %f3441}, {%r1752, %r1753, %r1754, %r1755}, {%r1760, %r1761, %r1762, %r1763}, {%f3370, %f3371, %f3372, %f3373, %f3374, %f3375, %f3376, %f3377};
	wmma.mma.sync.aligned.row.col.m16n16k16.f32.bf16.bf16.f32 {%f3442, %f3443, %f3444, %f3445, %f3446, %f3447, %f3448, %f3449}, {%r1752, %r1753, %r1754, %r1755}, {%r1764, %r1765, %r1766, %r1767}, {%f3378, %f3379, %f3380, %f3381, %f3382, %f3383, %f3384, %f3385};
	wmma.mma.sync.aligned.row.col.m16n16k16.f32.bf16.bf16.f32 {%f3450, %f3451, %f3452, %f3453, %f3454, %f3455, %f3456, %f3457}, {%r1752, %r1753, %r1754, %r1755}, {%r1768, %r1769, %r1770, %r1771}, {%f3386, %f3387, %f3388, %f3389, %f3390, %f3391, %f3392, %f3393};
	wmma.load.a.sync.aligned.row.m16n16k16.bf16 	{%r1772, %r1773, %r1774, %r1775}, [%rd3+128], %r132;
	wmma.load.a.sync.aligned.row.m16n16k16.bf16 	{%r1776, %r1777, %r1778, %r1779}, [%rd3+4480], %r132;
	wmma.load.b.sync.aligned.col.m16n16k16.bf16 	{%r1780, %r1781, %r1782, %r1783}, [%rd4+128], %r132;
	wmma.load.b.sync.aligned.col.m16n16k16.bf16 	{%r1784, %r1785, %r1786, %r1787}, [%rd4+17536], %r132;
	wmma.load.b.sync.aligned.col.m16n16k16.bf16 	{%r1788, %r1789, %r1790, %r1791}, [%rd4+4480], %r132;
	wmma.load.b.sync.aligned.col.m16n16k16.bf16 	{%r1792, %r1793, %r1794, %r1795}, [%rd4+21888], %r132;
	wmma.mma.sync.aligned.row.col.m16n16k16.f32.bf16.bf16.f32 {%f3458, %f3459, %f3460, %f3461, %f3462, %f3463, %f3464, %f3465}, {%r1772, %r1773, %r1774, %r1775}, {%r1780, %r1781, %r1782, %r1783}, {%f3394, %f3395, %f3396, %f3397, %f3398, %f3399, %f3400, %f3401};
	wmma.mma.sync.aligned.row.col.m16n16k16.f32.bf16.bf16.f32 {%f3466, %f3467, %f3468, %f3469, %f3470, %f3471, %f3472, %f3473}, {%r1772, %r1773, %r1774, %r1775}, {%r1784, %r1785, %r1786, %r1787}, {%f3402, %f3403, %f3404, %f3405, %f3406, %f3407, %f3408, %f3409};
	wmma.mma.sync.aligned.row.col.m16n16k16.f32.bf16.bf16.f32 {%f3474, %f3475, %f3476, %f3477, %f3478, %f3479, %f3480, %f3481}, {%r1772, %r1773, %r1774, %r1775}, {%r1788, %r1789, %r1790, %r1791}, {%f3410, %f3411, %f3412, %f3413, %f3414, %f3415, %f3416, %f3417};
	wmma.mma.sync.aligned.row.col.m16n16k16.f32.bf16.bf16.f32 {%f3482, %f3483, %f3484, %f3485, %f3486, %f3487, %f3488, %f3489}, {%r1772, %r1773, %r1774, %r1775}, {%r1792, %r1793, %r1794, %r1795}, {%f3418, %f3419, %f3420, %f3421, %f3422, %f3423, %f3424, %f3425};
	wmma.mma.sync.aligned.row.col.m16n16k16.f32.bf16.bf16.f32 {%f3490, %f3491, %f3492, %f3493, %f3494, %f3495, %f3496, %f3497}, {%r1776, %r1777, %r1778, %r1779}, {%r1780, %r1781, %r1782, %r1783}, {%f3426, %f3427, %f3428, %f3429, %f3430, %f3431, %f3432, %f3433};
	wmma.mma.sync.aligned.row.col.m16n16k16.f32.bf16.bf16.f32 {%f3498, %f3499, %f3500, %f3501, %f3502, %f3503, %f3504, %f3505}, {%r1776, %r1777, %r1778, %r1779}, {%r1784, %r1785, %r1786, %r1787}, {%f3434, %f3435, %f3436, %f3437, %f3438, %f3439, %f3440, %f3441};
	wmma.mma.sync.aligned.row.col.m16n16k16.f32.bf16.bf16.f32 {%f3506, %f3507, %f3508, %f3509, %f3510, %f3511, %f3512, %f3513}, {%r1776, %r1777, %r1778, %r1779}, {%r1788, %r1789, %r1790, %r1791}, {%f3442, %f3443, %f3444, %f3445, %f3446, %f3447, %f3448, %f3449};
	wmma.mma.sync.aligned.row.col.m16n16k16.f32.bf16.bf16.f32 {%f3514, %f3515, %f3516, %f3517, %f3518, %f3519, %f3520, %f3521}, {%r1776, %r1777, %r1778, %r1779}, {%r1792, %r1793, %r1794, %r1795}, {%f3450, %f3451, %f3452, %f3453, %f3454, %f3455, %f3456, %f3457};
	wmma.load.a.sync.aligned.row.m16n16k16.bf16 	{%r1796, %r1797, %r1798, %r1799}, [%rd3+160], %r132;
	wmma.load.a.sync.aligned.row.m16n16k16.bf16 	{%r1800, %r1801, %r1802, %r1803}, [%rd3+4512], %r132;
	wmma.load.b.sync.aligned.col.m16n16k16.bf16 	{%r1804, %r1805, %r1806, %r1807}, [%rd4+160], %r132;
	wmma.load.b.sync.aligned.col.m16n16k16.bf16 	{%r1808, %r1809, %r1810, %r1811}, [%rd4+17568], %r132;
	wmma.load.b.sync.aligned.col.m16n16k16.bf16 	{%r1812, %r1813, %r1814, %r1815}, [%rd4+4512], %r132;
	wmma.load.b.sync.aligned.col.m16n16k16.bf16 	{%r1816, %r1817, %r1818, %r1819}, [%rd4+21920], %r132;
	wmma.mma.sync.aligned.row.col.m16n16k16.f32.bf16.bf16.f32 {%f3522, %f3523, %f3524, %f3525, %f3526, %f3527, %f3528, %f3529}, {%r1796, %r1797, %r1798, %r1799}, {%r1804, %r1805, %r1806, %r1807}, {%f3458, %f3459, %f3460, %f3461, %f3462, %f3463, %f3464, %f3465};
	wmma.mma.sync.aligned.row.col.m16n16k16.f32.bf16.bf16.f32 {%f3530, %f3531, %f3532, %f3533, %f3534, %f3535, %f3536, %f3537}, {%r1796, %r1797, %r1798, %r1799}, {%r1808, %r1809, %r1810, %r1811}, {%f3466, %f3467, %f3468, %f3469, %f3470, %f3471, %f3472, %f3473};
	wmma.mma.sync.aligned.row.col.m16n16k16.f32.bf16.bf16.f32 {%f3538, %f3539, %f3540, %f3541, %f3542, %f3543, %f3544, %f3545}, {%r1796, %r1797, %r1798, %r1799}, {%r1812, %r1813, %r1814, %r1815}, {%f3474, %f3475, %f3476, %f3477, %f3478, %f3479, %f3480, %f3481};
	wmma.mma.sync.aligned.row.col.m16n16k16.f32.bf16.bf16.f32 {%f3546, %f3547, %f3548, %f3549, %f3550, %f3551, %f3552, %f3553}, {%r1796, %r1797, %r1798, %r1799}, {%r1816, %r1817, %r1818, %r1819}, {%f3482, %f3483, %f3484, %f3485, %f3486, %f3487, %f3488, %f3489};
	wmma.mma.sync.aligned.row.col.m16n16k16.f32.bf16.bf16.f32 {%f3554, %f3555, %f3556, %f3557, %f3558, %f3559, %f3560, %f3561}, {%r1800, %r1801, %r1802, %r1803}, {%r1804, %r1805, %r1806, %r1807}, {%f3490, %f3491, %f3492, %f3493, %f3494, %f3495, %f3496, %f3497};
	wmma.mma.sync.aligned.row.col.m16n16k16.f32.bf16.bf16.f32 {%f3562, %f3563, %f3564, %f3565, %f3566, %f3567, %f3568, %f3569}, {%r1800, %r1801, %r1802, %r1803}, {%r1808, %r1809, %r1810, %r1811}, {%f3498, %f3499, %f3500, %f3501, %f3502, %f3503, %f3504, %f3505};
	wmma.mma.sync.aligned.row.col.m16n16k16.f32.bf16.bf16.f32 {%f3570, %f3571, %f3572, %f3573, %f3574, %f3575, %f3576, %f3577}, {%r1800, %r1801, %r1802, %r1803}, {%r1812, %r1813, %r1814, %r1815}, {%f3506, %f3507, %f3508, %f3509, %f3510, %f3511, %f3512, %f3513};
	wmma.mma.sync.aligned.row.col.m16n16k16.f32.bf16.bf16.f32 {%f3578, %f3579, %f3580, %f3581, %f3582, %f3583, %f3584, %f3585}, {%r1800, %r1801, %r1802, %r1803}, {%r1816, %r1817, %r1818, %r1819}, {%f3514, %f3515, %f3516, %f3517, %f3518, %f3519, %f3520, %f3521};
	wmma.load.a.sync.aligned.row.m16n16k16.bf16 	{%r1820, %r1821, %r1822, %r1823}, [%rd3+192], %r132;
	wmma.load.a.sync.aligned.row.m16n16k16.bf16 	{%r1824, %r1825, %r1826, %r1827}, [%rd3+4544], %r132;
	wmma.load.b.sync.aligned.col.m16n16k16.bf16 	{%r1828, %r1829, %r1830, %r1831}, [%rd4+192], %r132;
	wmma.load.b.sync.aligned.col.m16n16k16.bf16 	{%r1832, %r1833, %r1834, %r1835}, [%rd4+17600], %r132;
	wmma.load.b.sync.aligned.col.m16n16k16.bf16 	{%r1836, %r1837, %r1838, %r1839}, [%rd4+4544], %r132;
	wmma.load.b.sync.aligned.col.m16n16k16.bf16 	{%r1840, %r1841, %r1842, %r1843}, [%rd4+21952], %r132;
	wmma.mma.sync.aligned.row.col.m16n16k16.f32.bf16.bf16.f32 {%f3586, %f3587, %f3588, %f3589, %f3590, %f3591, %f3592, %f3593}, {%r1820, %r1821, %r1822, %r1823}, {%r1828, %r1829, %r1830, %r1831}, {%f3522, %f3523, %f3524, %f3525, %f3526, %f3527, %f3528, %f3529};
	wmma.mma.sync.aligned.row.col.m16n16k16.f32.bf16.bf16.f32 {%f3594, %f3595, %f3596, %f3597, %f3598, %f3599, %f3600, %f3601}, {%r1820, %r1821, %r1822, %r1823}, {%r1832, %r1833, %r1834, %r1835}, {%f3530, %f3531, %f3532, %f3533, %f3534, %f3535, %f3536, %f3537};
	wmma.mma.sync.aligned.row.col.m16n16k16.f32.bf16.bf16.f32 {%f3602, %f3603, %f3604, %f3605, %f3606, %f3607, %f3608, %f3609}, {%r1820, %r1821, %r1822, %r1823}, {%r1836, %r1837, %r1838, %r1839}, {%f3538, %f3539, %f3540, %f3541, %f3542, %f3543, %f3544, %f3545};
	wmma.mma.sync.aligned.row.col.m16n16k16.f32.bf16.bf16.f32 {%f3610, %f3611, %f3612, %f3613, %f3614, %f3615, %f3616, %f3617}, {%r1820, %r1821, %r1822, %r1823}, {%r1840, %r1841, %r1842, %r1843}, {%f3546, %f3547, %f3548, %f3549, %f3550, %f3551, %f3552, %f3553};
	wmma.mma.sync.aligned.row.col.m16n16k16.f32.bf16.bf16.f32 {%f3618, %f3619, %f3620, %f3621, %f3622, %f3623, %f3624, %f3625}, {%r1824, %r1825, %r1826, %r1827}, {%r1828, %r1829, %r1830, %r1831}, {%f3554, %f3555, %f3556, %f3557, %f3558, %f3559, %f3560, %f3561};
	wmma.mma.sync.aligned.row.col.m16n16k16.f32.bf16.bf16.f32 {%f3626, %f3627, %f3628, %f3629, %f3630, %f3631, %f3632, %f3633}, {%r1824, %r1825, %r1826, %r1827}, {%r1832, %r1833, %r1834, %r1835}, {%f3562, %f3563, %f3564, %f3565, %f3566, %f3567, %f3568, %f3569};
	wmma.mma.sync.aligned.row.col.m16n16k16.f32.bf16.bf16.f32 {%f3634, %f3635, %f3636, %f3637, %f3638, %f3639, %f3640, %f3641}, {%r1824, %r1825, %r1826, %r1827}, {%r1836, %r1837, %r1838, %r1839}, {%f3570, %f3571, %f3572, %f3573, %f3574, %f3575, %f3576, %f3577};
	wmma.mma.sync.aligned.row.col.m16n16k16.f32.bf16.bf16.f32 {%f3642, %f3643, %f3644, %f3645, %f3646, %f3647, %f3648, %f3649}, {%r1824, %r1825, %r1826, %r1827}, {%r1840, %r1841, %r1842, %r1843}, {%f3578, %f3579, %f3580, %f3581, %f3582, %f3583, %f3584, %f3585};
	wmma.load.a.sync.aligned.row.m16n16k16.bf16 	{%r1844, %r1845, %r1846, %r1847}, [%rd3+224], %r132;
	wmma.load.a.sync.aligned.row.m16n16k16.bf16 	{%r1848, %r1849, %r1850, %r1851}, [%rd3+4576], %r132;
	wmma.load.b.sync.aligned.col.m16n16k16.bf16 	{%r1852, %r1853, %r1854, %r1855}, [%rd4+224], %r132;
	wmma.load.b.sync.aligned.col.m16n16k16.bf16 	{%r1856, %r1857, %r1858, %r1859}, [%rd4+17632], %r132;
	wmma.load.b.sync.aligned.col.m16n16k16.bf16 	{%r1860, %r1861, %r1862, %r1863}, [%rd4+4576], %r132;
	wmma.load.b.sync.aligned.col.m16n16k16.bf16 	{%r1864, %r1865, %r1866, %r1867}, [%rd4+21984], %r132;
	wmma.mma.sync.aligned.row.col.m16n16k16.f32.bf16.bf16.f32 {%f3650, %f3651, %f3652, %f3653, %f3654, %f3655, %f3656, %f3657}, {%r1844, %r1845, %r1846, %r1847}, {%r1852, %r1853, %r1854, %r1855}, {%f3586, %f3587, %f3588, %f3589, %f3590, %f3591, %f3592, %f3593};
	wmma.mma.sync.aligned.row.col.m16n16k16.f32.bf16.bf16.f32 {%f3658, %f3659, %f3660, %f3661, %f3662, %f3663, %f3664, %f3665}, {%r1844, %r1845, %r1846, %r1847}, {%r1856, %r1857, %r1858, %r1859}, {%f3594, %f3595, %f3596, %f3597, %f3598, %f3599, %f3600, %f3601};
	wmma.mma.sync.aligned.row.col.m16n16k16.f32.bf16.bf16.f32 {%f3666, %f3667, %f3668, %f3669, %f3670, %f3671, %f3672, %f3673}, {%r1844, %r1845, %r1846, %r1847}, {%r1860, %r1861, %r1862, %r1863}, {%f3602, %f3603, %f3604, %f3605, %f3606, %f3607, %f3608, %f3609};
	wmma.mma.sync.aligned.row.col.m16n16k16.f32.bf16.bf16.f32 {%f3674, %f3675, %f3676, %f3677, %f3678, %f3679, %f3680, %f3681}, {%r1844, %r1845, %r1846, %r1847}, {%r1864, %r1865, %r1866, %r1867}, {%f3610, %f3611, %f3612, %f3613, %f3614, %f3615, %f3616, %f3617};
	wmma.mma.sync.aligned.row.col.m16n16k16.f32.bf16.bf16.f32 {%f3682, %f3683, %f3684, %f3685, %f3686, %f3687, %f3688, %f3689}, {%r1848, %r1849, %r1850, %r1851}, {%r1852, %r1853, %r1854, %r1855}, {%f3618, %f3619, %f3620, %f3621, %f3622, %f3623, %f3624, %f3625};
	wmma.mma.sync.aligned.row.col.m16n16k16.f32.bf16.bf16.f32 {%f3690, %f3691, %f3692, %f3693, %f3694, %f3695, %f3696, %f3697}, {%r1848, %r1849, %r1850, %r1851}, {%r1856, %r1857, %r1858, %r1859}, {%f3626, %f3627, %f3628, %f3629, %f3630, %f3631, %f3632, %f3633};
	wmma.mma.sync.aligned.row.col.m16n16k16.f32.bf16.bf16.f32 {%f3698, %f3699, %f3700, %f3701, %f3702, %f3703, %f3704, %f3705}, {%r1848, %r1849, %r1850, %r1851}, {%r1860, %r1861, %r1862, %r1863}, {%f3634, %f3635, %f3636, %f3637, %f3638, %f3639, %f3640, %f3641};
	wmma.mma.sync.aligned.row.col.m16n16k16.f32.bf16.bf16.f32 {%f3706, %f3707, %f3708, %f3709, %f3710, %f3711, %f3712, %f3713}, {%r1848, %r1849, %r1850, %r1851}, {%r1864, %r1865, %r1866, %r1867}, {%f3642, %f3643, %f3644, %f3645, %f3646, %f3647, %f3648, %f3649};
	bar.sync 	0;
	ld.global.nc.v4.u32 	{%r1868, %r1869, %r1870, %r1871}, [%rd15+1792];
	st.shared.v4.u32 	[%r9], {%r1868, %r1869, %r1870, %r1871};
	ld.global.nc.v4.u32 	{%r1872, %r1873, %r1874, %r1875}, [%rd50+1792];
	st.shared.v4.u32 	[%r9+544], {%r1872, %r1873, %r1874, %r1875};
	ld.global.nc.v4.u32 	{%r1876, %r1877, %r1878, %r1879}, [%rd54+1792];
	st.shared.v4.u32 	[%r9+1088], {%r1876, %r1877, %r1878, %r1879};
	ld.global.nc.v4.u32 	{%r1880, %r1881, %r1882, %r1883}, [%rd58+1792];
	st.shared.v4.u32 	[%r9+1632], {%r1880, %r1881, %r1882, %r1883};
	ld.global.nc.v4.u32 	{%r1884, %r1885, %r1886, %r1887}, [%rd62+1792];
	st.shared.v4.u32 	[%r9+2176], {%r1884, %r1885, %r1886, %r1887};
	ld.global.nc.v4.u32 	{%r1888, %r1889, %r1890, %r1891}, [%rd66+1792];
	st.shared.v4.u32 	[%r9+2720], {%r1888, %r1889, %r1890, %r1891};
	ld.global.nc.v4.u32 	{%r1892, %r1893, %r1894, %r1895}, [%rd70+1792];
	st.shared.v4.u32 	[%r9+3264], {%r1892, %r1893, %r1894, %r1895};
	ld.global.nc.v4.u32 	{%r1896, %r1897, %r1898, %r1899}, [%rd74+1792];
	st.shared.v4.u32 	[%r9+3808], {%r1896, %r1897, %r1898, %r1899};
	ld.global.nc.v4.u32 	{%r1900, %r1901, %r1902, %r1903}, [%rd78+1792];
	st.shared.v4.u32 	[%r15], {%r1900, %r1901, %r1902, %r1903};
	ld.global.nc.v4.u32 	{%r1904, %r1905, %r1906, %r1907}, [%rd82+1792];
	st.shared.v4.u32 	[%r15+17408], {%r1904, %r1905, %r1906, %r1907};
	ld.global.nc.v4.u32 	{%r1908, %r1909, %r1910, %r1911}, [%rd86+1792];
	st.shared.v4.u32 	[%r15+544], {%r1908, %r1909, %r1910, %r1911};
	ld.global.nc.v4.u32 	{%r1912, %r1913, %r1914, %r1915}, [%rd90+1792];
	st.shared.v4.u32 	[%r15+17952], {%r1912, %r1913, %r1914, %r1915};
	ld.global.nc.v4.u32 	{%r1916, %r1917, %r1918, %r1919}, [%rd94+1792];
	st.shared.v4.u32 	[%r15+1088], {%r1916, %r1917, %r1918, %r1919};
	ld.global.nc.v4.u32 	{%r1920, %r1921, %r1922, %r1923}, [%rd98+1792];
	st.shared.v4.u32 	[%r15+18496], {%r1920, %r1921, %r1922, %r1923};
	ld.global.nc.v4.u32 	{%r1924, %r1925, %r1926, %r1927}, [%rd102+1792];
	st.shared.v4.u32 	[%r15+1632], {%r1924, %r1925, %r1926, %r1927};
	ld.global.nc.v4.u32 	{%r1928, %r1929, %r1930, %r1931}, [%rd106+1792];
	st.shared.v4.u32 	[%r15+19040], {%r1928, %r1929, %r1930, %r1931};
	bar.sync 	0;
	wmma.load.a.sync.aligned.row.m16n16k16.bf16 	{%r1932, %r1933, %r1934, %r1935}, [%rd3], %r132;
	wmma.load.a.sync.aligned.row.m16n16k16.bf16 	{%r1936, %r1937, %r1938, %r1939}, [%rd3+4352], %r132;
	wmma.load.b.sync.aligned.col.m16n16k16.bf16 	{%r1940, %r1941, %r1942, %r1943}, [%rd4], %r132;
	wmma.load.b.sync.aligned.col.m16n16k16.bf16 	{%r1944, %r1945, %r1946, %r1947}, [%rd4+17408], %r132;
	wmma.load.b.sync.aligned.col.m16n16k16.bf16 	{%r1948, %r1949, %r1950, %r1951}, [%rd4+4352], %r132;
	wmma.load.b.sync.aligned.col.m16n16k16.bf16 	{%r1952, %r1953, %r1954, %r1955}, [%rd4+21760], %r132;
	wmma.mma.sync.aligned.row.col.m16n16k16.f32.bf16.bf16.f32 {%f3714, %f3715, %f3716, %f3717, %f3718, %f3719, %f3720, %f3721}, {%r1932, %r1933, %r1934, %r1935}, {%r1940, %r1941, %r1942, %r1943}, {%f3650, %f3651, %f3652, %f3653, %f3654, %f3655, %f3656, %f3657};
	wmma.mma.sync.aligned.row.col.m16n16k16.f32.bf16.bf16.f32 {%f3722, %f3723, %f3724, %f3725, %f3726, %f3727, %f3728, %f3729}, {%r1932, %r1933, %r1934, %r1935}, {%r1944, %r1945, %r1946, %r1947}, {%f3658, %f3659, %f3660, %f3661, %f3662, %f3663, %f3664, %f3665};
	wmma.mma.sync.aligned.row.col.m16n16k16.f32.bf16.bf16.f32 {%f3730, %f3731, %f3732, %f3733, %f3734, %f3735, %f3736, %f3737}, {%r1932, %r1933, %r1934, %r1935}, {%r1948, %r1949, %r1950, %r1951}, {%f3666, %f3667, %f3668, %f3669, %f3670, %f3671, %f3672, %f3673};
	wmma.mma.sync.aligned.row.col.m16n16k16.f32.bf16.bf16.f32 {%f3738, %f3739, %f3740, %f3741, %f3742, %f3743, %f3744, %f3745}, {%r1932, %r1933, %r1934, %r1935}, {%r1952, %r1953, %r1954, %r1955}, {%f3674, %f3675, %f3676, %f3677, %f3678, %f3679, %f3680, %f3681};
	wmma.mma.sync.aligned.row.col.m16n16k16.f32.bf16.bf16.f32 {%f3746, %f3747, %f3748, %f3749, %f3750, %f3751, %f3752, %f3753}, {%r1936, %r1937, %r1938, %r1939}, {%r1940, %r1941, %r1942, %r1943}, {%f3682, %f3683, %f3684, %f3685, %f3686, %f3687, %f3688, %f3689};
	wmma.mma.sync.aligned.row.col.m16n16k16.f32.bf16.bf16.f32 {%f3754, %f3755, %f3756, %f3757, %f3758, %f3759, %f3760, %f3761}, {%r1936, %r1937, %r1938, %r1939}, {%r1944, %r1945, %r1946, %r1947}, {%f3690, %f3691, %f3692, %f3693, %f3694, %f3695, %f3696, %f3697};
	wmma.mma.sync.aligned.row.col.m16n16k16.f32.bf16.bf16.f32 {%f3762, %f3763, %f3764, %f3765, %f3766, %f3767, %f3768, %f3769}, {%r1936, %r1937, %r1938, %r1939}, {%r1948, %r1949, %r1950, %r1951}, {%f3698, %f3699, %f3700, %f3701, %f3702, %f3703, %f3704, %f3705};
	wmma.mma.sync.aligned.row.col.m16n16k16.f32.bf16.bf16.f32 {%f3770, %f3771, %f3772, %f3773, %f3774, %f3775, %f3776, %f3777}, {%r1936, %r1937, %r1938, %r1939}, {%r1952, %r1953, %r1954, %r1955}, {%f3706, %f3707, %f3708, %f3709, %f3710, %f3711, %f3712, %f3713};
	wmma.load.a.sync.aligned.row.m16n16k16.bf16 	{%r1956, %r1957, %r1958, %r1959}, [%rd3+32], %r132;
	wmma.load.a.sync.aligned.row.m16n16k16.bf16 	{%r1960, %r1961, %r1962, %r1963}, [%rd3+4384], %r132;
	wmma.load.b.sync.aligned.col.m16n16k16.bf16 	{%r1964, %r1965, %r1966, %r1967}, [%rd4+32], %r132;
	wmma.load.b.sync.aligned.col.m16n16k16.bf16 	{%r1968, %r1969, %r1970, %r1971}, [%rd4+17440], %r132;
	wmma.load.b.sync.aligned.col.m16n16k16.bf16 	{%r1972, %r1973, %r1974, %r1975}, [%rd4+4384], %r132;
	wmma.load.b.sync.aligned.col.m16n16k16.bf16 	{%r1976, %r1977, %r1978, %r1979}, [%rd4+21792], %r132;
	wmma.mma.sync.aligned.row.col.m16n16k16.f32.bf16.bf16.f32 {%f3778, %f3779, %f3780, %f3781, %f3782, %f3783, %f3784, %f3785}, {%r1956, %r1957, %r1958, %r1959}, {%r1964, %r1965, %r1966, %r1967}, {%f3714, %f3715, %f3716, %f3717, %f3718, %f3719, %f3720, %f3721};
	wmma.mma.sync.aligned.row.col.m16n16k16.f32.bf16.bf16.f32 {%f3786, %f3787, %f3788, %f3789, %f3790, %f3791, %f3792, %f3793}, {%r1956, %r1957, %r1958, %r1959}, {%r1968, %r1969, %r1970, %r1971}, {%f3722, %f3723, %f3724, %f3725, %f3726, %f3727, %f3728, %f3729};
	wmma.mma.sync.aligned.row.col.m16n16k16.f32.bf16.bf16.f32 {%f3794, %f3795, %f3796, %f3797, %f3798, %f3799, %f3800, %f3801}, {%r1956, %r1957, %r1958, %r1959}, {%r1972, %r1973, %r1974, %r1975}, {%f3730, %f3731, %f3732, %f3733, %f3734, %f3735, %f3736, %f3737};
	wmma.mma.sync.aligned.row.col.m16n16k16.f32.bf16.bf16.f32 {%f3802, %f3803, %f3804, %f3805, %f3806, %f3807, %f3808, %f3809}, {%r1956, %r1957, %r1958, %r1959}, {%r1976, %r1977, %r1978, %r1979}, {%f3738, %f3739, %f3740, %f3741, %f3742, %f3743, %f3744, %f3745};
	wmma.mma.sync.aligned.row.col.m16n16k16.f32.bf16.bf16.f32 {%f3810, %f3811, %f3812, %f3813, %f3814, %f3815, %f3816, %f3817}, {%r1960, %r1961, %r1962, %r1963}, {%r1964, %r1965, %r1966, %r1967}, {%f3746, %f3747, %f3748, %f3749, %f3750, %f3751, %f3752, %f3753};
	wmma.mma.sync.aligned.row.col.m16n16k16.f32.bf16.bf16.f32 {%f3818, %f3819, %f3820, %f3821, %f3822, %f3823, %f3824, %f3825}, {%r1960, %r1961, %r1962, %r1963}, {%r1968, %r1969, %r1970, %r1971}, {%f3754, %f3755, %f3756, %f3757, %f3758, %f3759, %f3760, %f3761};
	wmma.mma.sync.aligned.row.col.m16n16k16.f32.bf16.bf16.f32 {%f3826, %f3827, %f3828, %f3829, %f3830, %f3831, %f3832, %f3833}, {%r1960, %r1961, %r1962, %r1963}, {%r1972, %r1973, %r1974, %r1975}, {%f3762, %f3763, %f3764, %f3765, %f3766, %f3767, %f3768, %f3769};
	wmma.mma.sync.aligned.row.col.m16n16k16.f32.bf16.bf16.f32 {%f3834, %f3835, %f3836, %f3837, %f3838, %f3839, %f3840, %f3841}, {%r1960, %r1961, %r1962, %r1963}, {%r1976, %r1977, %r1978, %r1979}, {%f3770, %f3771, %f3772, %f3773, %f3774, %f3775, %f3776, %f3777};
	wmma.load.a.sync.aligned.row.m16n16k16.bf16 	{%r1980, %r1981, %r1982, %r1983}, [%rd3+64], %r132;
	wmma.load.a.sync.aligned.row.m16n16k16.bf16 	{%r1984, %r1985, %r1986, %r1987}, [%rd3+4416], %r132;
	wmma.load.b.sync.aligned.col.m16n16k16.bf16 	{%r1988, %r1989, %r1990, %r1991}, [%rd4+64], %r132;
	wmma.load.b.sync.aligned.col.m16n16k16.bf16 	{%r1992, %r1993, %r1994, %r1995}, [%rd4+17472], %r132;
	wmma.load.b.sync.aligned.col.m16n16k16.bf16 	{%r1996, %r1997, %r1998, %r1999}, [%rd4+4416], %r132;
	wmma.load.b.sync.aligned.col.m16n16k16.bf16 	{%r2000, %r2001, %r2002, %r2003}, [%rd4+21824], %r132;
	wmma.mma.sync.aligned.row.col.m16n16k16.f32.bf16.bf16.f32 {%f3842, %f3843, %f3844, %f3845, %f3846, %f3847, %f3848, %f3849}, {%r1980, %r1981, %r1982, %r1983}, {%r1988, %r1989, %r1990, %r1991}, {%f3778, %f3779, %f3780, %f3781, %f3782, %f3783, %f3784, %f3785};
	wmma.mma.sync.aligned.row.col.m16n16k16.f32.bf16.bf16.f32 {%f3850, %f3851, %f3852, %f3853, %f3854, %f3855, %f3856, %f3857}, {%r1980, %r1981, %r1982, %r1983}, {%r1992, %r1993, %r1994, %r1995}, {%f3786, %f3787, %f3788, %f3789, %f3790, %f3791, %f3792, %f3793};
	wmma.mma.sync.aligned.row.col.m16n16k16.f32.bf16.bf16.f32 {%f3858, %f3859, %f3860, %f3861, %f3862, %f3863, %f3864, %f3865}, {%r1980, %r1981, %r1982, %r1983}, {%r1996, %r1997, %r1998, %r1999}, {%f3794, %f3795, %f3796, %f3797, %f3798, %f3799, %f3800, %f3801};
	wmma.mma.sync.aligned.row.col.m16n16k16.f32.bf16.bf16.f32 {%f3866, %f3867, %f3868, %f3869, %f3870, %f3871, %f3872, %f3873}, {%r1980, %r1981, %r1982, %r1983}, {%r2000, %r2001, %r2002, %r2003}, {%f3802, %f3803, %f3804, %f3805, %f3806, %f3807, %f3808, %f3809};
	wmma.mma.sync.aligned.row.col.m16n16k16.f32.bf16.bf16.f32 {%f3874, %f3875, %f3876, %f3877, %f3878, %f3879, %f3880, %f3881}, {%r1984, %r1985, %r1986, %r1987}, {%r1988, %r1989, %r1990, %r1991}, {%f3810, %f3811, %f3812, %f3813, %f3814, %f3815, %f3816, %f3817};
	wmma.mma.sync.aligned.row.col.m16n16k16.f32.bf16.bf16.f32 {%f3882, %f3883, %f3884, %f3885, %f3886, %f3887, %f3888, %f3889}, {%r1984, %r1985, %r1986, %r1987}, {%r1992, %r1993, %r1994, %r1995}, {%f3818, %f3819, %f3820, %f3821, %f3822, %f3823, %f3824, %f3825};
	wmma.mma.sync.aligned.row.col.m16n16k16.f32.bf16.bf16.f32 {%f3890, %f3891, %f3892, %f3893, %f3894, %f3895, %f3896, %f3897}, {%r1984, %r1985, %r1986, %r1987}, {%r1996, %r1997, %r1998, %r1999}, {%f3826, %f3827, %f3828, %f3829, %f3830, %f3831, %f3832, %f3833};
	wmma.mma.sync.aligned.row.col.m16n16k16.f32.bf16.bf16.f32 {%f3898, %f3899, %f3900, %f3901, %f3902, %f3903, %f3904, %f3905}, {%r1984, %r1985, %r1986, %r1987}, {%r2000, %r2001, %r2002, %r2003}, {%f3834, %f3835, %f3836, %f3837, %f3838, %f3839, %f3840, %f3841};
	wmma.load.a.sync.aligned.row.m16n16k16.bf16 	{%r2004, %r2005, %r2006, %r2007}, [%rd3+96], %r132;
	wmma.load.a.sync.aligned.row.m16n16k16.bf16 	{%r2008, %r2009, %r2010, %r2011}, [%rd3+4448], %r132;
	wmma.load.b.sync.aligned.col.m16n16k16.bf16 	{%r2012, %r2013, %r2014, %r2015}, [%rd4+96], %r132;
	wmma.load.b.sync.aligned.col.m16n16k16.bf16 	{%r2016, %r2017, %r2018, %r2019}, [%rd4+17504], %r132;
	wmma.load.b.sync.aligned.col.m16n16k16.bf16 	{%r2020, %r2021, %r2022, %r2023}, [%rd4+4448], %r132;
	wmma.load.b.sync.aligned.col.m16n16k16.bf16 	{%r2024, %r2025, %r2026, %r2027}, [%rd4+21856], %r132;
	wmma.mma.sync.aligned.row.col.m16n16k16.f32.bf16.bf16.f32 {%f3906, %f3907, %f3908, %f3909, %f3910, %f3911, %f3912, %f3913}, {%r2004, %r2005, %r2006, %r2007}, {%r2012, %r2013, %r2014, %r2015}, {%f3842, %f3843, %f3844, %f3845, %f3846, %f3847, %f3848, %f3849};
	wmma.mma.sync.aligned.row.col.m16n16k16.f32.bf16.bf16.f32 {%f3914, %f3915, %f3916, %f3917, %f3918, %f3919, %f3920, %f3921}, {%r2004, %r2005, %r2006, %r2007}, {%r2016, %r2017, %r2018, %r2019}, {%f3850, %f3851, %f3852, %f3853, %f3854, %f3855, %f3856, %f3857};
	wmma.mma.sync.aligned.row.col.m16n16k16.f32.bf16.bf16.f32 {%f3922, %f3923, %f3924, %f3925, %f3926, %f3927, %f3928, %f3929}, {%r2004, %r2005, %r2006, %r2007}, {%r2020, %r2021, %r2022, %r2023}, {%f3858, %f3859, %f3860, %f3861, %f3862, %f3863, %f3864, %f3865};
	wmma.mma.sync.aligned.row.col.m16n16k16.f32.bf16.bf16.f32 {%f3930, %f3931, %f3932, %f3933, %f3934, %f3935, %f3936, %f3937}, {%r2004, %r2005, %r2006, %r2007}, {%r2024, %r2025, %r2026, %r2027}, {%f3866, %f3867, %f3868, %f3869, %f3870, %f3871, %f3872, %f3873};
	wmma.mma.sync.aligned.row.col.m16n16k16.f32.bf16.bf16.f32 {%f3938, %f3939, %f3940, %f3941, %f3942, %f3943, %f3944, %f3945}, {%r2008, %r2009, %r2010, %r2011}, {%r2012, %r2013, %r2014, %r2015}, {%f3874, %f3875, %f3876, %f3877, %f3878, %f3879, %f3880, %f3881};
	wmma.mma.sync.aligned.row.col.m16n16k16.f32.bf16.bf16.f32 {%f3946, %f3947, %f3948, %f3949, %f3950, %f3951, %f3952, %f3953}, {%r2008, %r2009, %r2010, %r2011}, {%r2016, %r2017, %r2018, %r2019}, {%f3882, %f3883, %f3884, %f3885, %f3886, %f3887, %f3888, %f3889};
	wmma.mma.sync.aligned.row.col.m16n16k16.f32.bf16.bf16.f32 {%f3954, %f3955, %f3956, %f3957, %f3958, %f3959, %f3960, %f3961}, {%r2008, %r2009, %r2010, %r2011}, {%r2020, %r2021, %r2022, %r2023}, {%f3890, %f3891, %f3892, %f3893, %f3894, %f3895, %f3896, %f3897};
	wmma.mma.sync.aligned.row.col.m16n16k16.f32.bf16.bf16.f32 {%f3962, %f3963, %f3964, %f3965, %f3966, %f3967, %f3968, %f3969}, {%r2008, %r2009, %r2010, %r2011}, {%r2024, %r2025, %r2026, %r2027}, {%f3898, %f3899, %f3900, %f3901, %f3902, %f3903, %f3904, %f3905};
	wmma.load.a.sync.aligned.row.m16n16k16.bf16 	{%r2028, %r2029, %r2030, %r2031}, [%rd3+128], %r132;
	wmma.load.a.sync.aligned.row.m16n16k16.bf16 	{%r2032, %r2033, %r2034, %r2035}, [%rd3+4480], %r132;
	wmma.load.b.sync.aligned.col.m16n16k16.bf16 	{%r2036, %r2037, %r2038, %r2039}, [%rd4+128], %r132;
	wmma.load.b.sync.aligned.col.m16n16k16.bf16 	{%r2040, %r2041, %r2042, %r2043}, [%rd4+17536], %r132;
	wmma.load.b.sync.aligned.col.m16n16k16.bf16 	{%r2044, %r2045, %r2046, %r2047}, [%rd4+4480], %r132;
	wmma.load.b.sync.aligned.col.m16n16k16.bf16 	{%r2048, %r2049, %r2050, %r2051}, [%rd4+21888], %r132;
	wmma.mma.sync.aligned.row.col.m16n16k16.f32.bf16.bf16.f32 {%f3970, %f3971, %f3972, %f3973, %f3974, %f3975, %f3976, %f3977}, {%r2028, %r2029, %r2030, %r2031}, {%r2036, %r2037, %r2038, %r2039}, {%f3906, %f3907, %f3908, %f3909, %f3910, %f3911, %f3912, %f3913};
	wmma.mma.sync.aligned.row.col.m16n16k16.f32.bf16.bf16.f32 {%f3978, %f3979, %f3980, %f3981, %f3982, %f3983, %f3984, %f3985}, {%r2028, %r2029, %r2030, %r2031}, {%r2040, %r2041, %r2042, %r2043}, {%f3914, %f3915, %f3916, %f3917, %f3918, %f3919, %f3920, %f3921};
	wmma.mma.sync.aligned.row.col.m16n16k16.f32.bf16.bf16.f32 {%f3986, %f3987, %f3988, %f3989, %f3990, %f3991, %f3992, %f3993}, {%r2028, %r2029, %r2030, %r2031}, {%r2044, %r2045, %r2046, %r2047}, {%f3922, %f3923, %f3924, %f3925, %f3926, %f3927, %f3928, %f3929};
	wmma.mma.sync.aligned.row.col.m16n16k16.f32.bf16.bf16.f32 {%f3994, %f3995, %f3996, %f3997, %f3998, %f3999, %f4000, %f4001}, {%r2028, %r2029, %r2030, %r2031}, {%r2048, %r2049, %r2050, %r2051}, {%f3930, %f3931, %f3932, %f3933, %f3934, %f3935, %f3936, %f3937};
	wmma.mma.sync.aligned.row.col.m16n16k16.f32.bf16.bf16.f32 {%f4002, %f4003, %f4004, %f4005, %f4006, %f4007, %f4008, %f4009}, {%r2032, %r2033, %r2034, %r2035}, {%r2036, %r2037, %r2038, %r2039}, {%f3938, %f3939, %f3940, %f3941, %f3942, %f3943, %f3944, %f3945};
	wmma.mma.sync.aligned.row.col.m16n16k16.f32.bf16.bf16.f32 {%f4010, %f4011, %f4012, %f4013, %f4014, %f4015, %f4016, %f4017}, {%r2032, %r2033, %r2034, %r2035}, {%r2040, %r2041, %r2042, %r2043}, {%f3946, %f3947, %f3948, %f3949, %f3950, %f3951, %f3952, %f3953};
	wmma.mma.sync.aligned.row.col.m16n16k16.f32.bf16.bf16.f32 {%f4018, %f4019, %f4020, %f4021, %f4022, %f4023, %f4024, %f4025}, {%r2032, %r2033, %r2034, %r2035}, {%r2044, %r2045, %r2046, %r2047}, {%f3954, %f3955, %f3956, %f3957, %f3958, %f3959, %f3960, %f3961};
	wmma.mma.sync.aligned.row.col.m16n16k16.f32.bf16.bf16.f32 {%f4026, %f4027, %f4028, %f4029, %f4030, %f4031, %f4032, %f4033}, {%r2032, %r2033, %r2034, %r2035}, {%r2048, %r2049, %r2050, %r2051}, {%f3962, %f3963, %f3964, %f3965, %f3966, %f3967, %f3968, %f3969};
	wmma.load.a.sync.aligned.row.m16n16k16.bf16 	{%r2052, %r2053, %r2054, %r2055}, [%rd3+160], %r132;
	wmma.load.a.sync.aligned.row.m16n16k16.bf16 	{%r2056, %r2057, %r2058, %r2059}, [%rd3+4512], %r132;
	wmma.load.b.sync.aligned.col.m16n16k16.bf16 	{%r2060, %r2061, %r2062, %r2063}, [%rd4+160], %r132;
	wmma.load.b.sync.aligned.col.m16n16k16.bf16 	{%r2064, %r2065, %r2066, %r2067}, [%rd4+17568], %r132;
	wmma.load.b.sync.aligned.col.m16n16k16.bf16 	{%r2068, %r2069, %r2070, %r2071}, [%rd4+4512], %r132;
	wmma.load.b.sync.aligned.col.m16n16k16.bf16 	{%r2072, %r2073, %r2074, %r2075}, [%rd4+21920], %r132;
	wmma.mma.sync.aligned.row.col.m16n16k16.f32.bf16.bf16.f32 {%f4034, %f4035, %f4036, %f4037, %f4038, %f4039, %f4040, %f4041}, {%r2052, %r2053, %r2054, %r2055}, {%r2060, %r2061, %r2062, %r2063}, {%f3970, %f3971, %f3972, %f3973, %f3974, %f3975, %f3976, %f3977};
	wmma.mma.sync.aligned.row.col.m16n16k16.f32.bf16.bf16.f32 {%f4042, %f4043, %f4044, %f4045, %f4046, %f4047, %f4048, %f4049}, {%r2052, %r2053, %r2054, %r2055}, {%r2064, %r2065, %r2066, %r2067}, {%f3978, %f3979, %f3980, %f3981, %f3982, %f3983, %f3984, %f3985};
	wmma.mma.sync.aligned.row.col.m16n16k16.f32.bf16.bf16.f32 {%f4050, %f4051, %f4052, %f4053, %f4054, %f4055, %f4056, %f4057}, {%r2052, %r2053, %r2054, %r2055}, {%r2068, %r2069, %r2070, %r2071}, {%f3986, %f3987, %f3988, %f3989, %f3990, %f3991, %f3992, %f3993};
	wmma.mma.sync.aligned.row.col.m16n16k16.f32.bf16.bf16.f32 {%f4058, %f4059, %f4060, %f4061, %f4062, %f4063, %f4064, %f4065}, {%r2052, %r2053, %r2054, %r2055}, {%r2072, %r2073, %r2074, %r2075}, {%f3994, %f3995, %f3996, %f3997, %f3998, %f3999, %f4000, %f4001};
	wmma.mma.sync.aligned.row.col.m16n16k16.f32.bf16.bf16.f32 {%f4066, %f4067, %f4068, %f4069, %f4070, %f4071, %f4072, %f4073}, {%r2056, %r2057, %r2058, %r2059}, {%r2060, %r2061, %r2062, %r2063}, {%f4002, %f4003, %f4004, %f4005, %f4006, %f4007, %f4008, %f4009};
	wmma.mma.sync.aligned.row.col.m16n16k16.f32.bf16.bf16.f32 {%f4074, %f4075, %f4076, %f4077, %f4078, %f4079, %f4080, %f4081}, {%r2056, %r2057, %r2058, %r2059}, {%r2064, %r2065, %r2066, %r2067}, {%f4010, %f4011, %f4012, %f4013, %f4014, %f4015, %f4016, %f4017};
	wmma.mma.sync.aligned.row.col.m16n16k16.f32.bf16.bf16.f32 {%f4082, %f4083, %f4084, %f4085, %f4086, %f4087, %f4088, %f4089}, {%r2056, %r2057, %r2058, %r2059}, {%r2068, %r2069, %r2070, %r2071}, {%f4018, %f4019, %f4020, %f4021, %f4022, %f4023, %f4024, %f4025};
	wmma.mma.sync.aligned.row.col.m16n16k16.f32.bf16.bf16.f32 {%f4090, %f4091, %f4092, %f4093, %f4094, %f4095, %f4096, %f4097}, {%r2056, %r2057, %r2058, %r2059}, {%r2072, %r2073, %r2074, %r2075}, {%f4026, %f4027, %f4028, %f4029, %f4030, %f4031, %f4032, %f4033};
	wmma.load.a.sync.aligned.row.m16n16k16.bf16 	{%r2076, %r2077, %r2078, %r2079}, [%rd3+192], %r132;
	wmma.load.a.sync.aligned.row.m16n16k16.bf16 	{%r2080, %r2081, %r2082, %r2083}, [%rd3+4544], %r132;
	wmma.load.b.sync.aligned.col.m16n16k16.bf16 	{%r2084, %r2085, %r2086, %r2087}, [%rd4+192], %r132;
	wmma.load.b.sync.aligned.col.m16n16k16.bf16 	{%r2088, %r2089, %r2090, %r2091}, [%rd4+17600], %r132;
	wmma.load.b.sync.aligned.col.m16n16k16.bf16 	{%r2092, %r2093, %r2094, %r2095}, [%rd4+4544], %r132;
	wmma.load.b.sync.aligned.col.m16n16k16.bf16 	{%r2096, %r2097, %r2098, %r2099}, [%rd4+21952], %r132;
	wmma.mma.sync.aligned.row.col.m16n16k16.f32.bf16.bf16.f32 {%f4098, %f4099, %f4100, %f4101, %f4102, %f4103, %f4104, %f4105}, {%r2076, %r2077, %r2078, %r2079}, {%r2084, %r2085, %r2086, %r2087}, {%f4034, %f4035, %f4036, %f4037, %f4038, %f4039, %f4040, %f4041};
	wmma.mma.sync.aligned.row.col.m16n16k16.f32.bf16.bf16.f32 {%f4106, %f4107, %f4108, %f4109, %f4110, %f4111, %f4112, %f4113}, {%r2076, %r2077, %r2078, %r2079}, {%r2088, %r2089, %r2090, %r2091}, {%f4042, %f4043, %f4044, %f4045, %f4046, %f4047, %f4048, %f4049};
	wmma.mma.sync.aligned.row.col.m16n16k16.f32.bf16.bf16.f32 {%f4114, %f4115, %f4116, %f4117, %f4118, %f4119, %f4120, %f4121}, {%r2076, %r2077, %r2078, %r2079}, {%r2092, %r2093, %r2094, %r2095}, {%f4050, %f4051, %f4052, %f4053, %f4054, %f4055, %f4056, %f4057};
	wmma.mma.sync.aligned.row.col.m16n16k16.f32.bf16.bf16.f32 {%f4122, %f4123, %f4124, %f4125, %f4126, %f4127, %f4128, %f4129}, {%r2076, %r2077, %r2078, %r2079}, {%r2096, %r2097, %r2098, %r2099}, {%f4058, %f4059, %f4060, %f4061, %f4062, %f4063, %f4064, %f4065};
	wmma.mma.sync.aligned.row.col.m16n16k16.f32.bf16.bf16.f32 {%f4130, %f4131, %f4132, %f4133, %f4134, %f4135, %f4136, %f4137}, {%r2080, %r2081, %r2082, %r2083}, {%r2084, %r2085, %r2086, %r2087}, {%f4066, %f4067, %f4068, %f4069, %f4070, %f4071, %f4072, %f4073};
	wmma.mma.sync.aligned.row.col.m16n16k16.f32.bf16.bf16.f32 {%f4138, %f4139, %f4140, %f4141, %f4142, %f4143, %f4144, %f4145}, {%r2080, %r2081, %r2082, %r2083}, {%r2088, %r2089, %r2090, %r2091}, {%f4074, %f4075, %f4076, %f4077, %f4078, %f4079, %f4080, %f4081};
	wmma.mma.sync.aligned.row.col.m16n16k16.f32.bf16.bf16.f32 {%f4146, %f4147, %f4148, %f4149, %f4150, %f4151, %f4152, %f4153}, {%r2080, %r2081, %r2082, %r2083}, {%r2092, %r2093, %r2094, %r2095}, {%f4082, %f4083, %f4084, %f4085, %f4086, %f4087, %f4088, %f4089};
	wmma.mma.sync.aligned.row.col.m16n16k16.f32.bf16.bf16.f32 {%f4154, %f4155, %f4156, %f4157, %f4158, %f4159, %f4160, %f4161}, {%r2080, %r2081, %r2082, %r2083}, {%r2096, %r2097, %r2098, %r2099}, {%f4090, %f4091, %f4092, %f4093, %f4094, %f4095, %f4096, %f4097};
	wmma.load.a.sync.aligned.row.m16n16k16.bf16 	{%r2100, %r2101, %r2102, %r2103}, [%rd3+224], %r132;
	wmma.load.a.sync.aligned.row.m16n16k16.bf16 	{%r2104, %r2105, %r2106, %r2107}, [%rd3+4576], %r132;
	wmma.load.b.sync.aligned.col.m16n16k16.bf16 	{%r2108, %r2109, %r2110, %r2111}, [%rd4+224], %r132;
	wmma.load.b.sync.aligned.col.m16n16k16.bf16 	{%r2112, %r2113, %r2114, %r2115}, [%rd4+17632], %r132;
	wmma.load.b.sync.aligned.col.m16n16k16.bf16 	{%r2116, %r2117, %r2118, %r2119}, [%rd4+4576], %r132;
	wmma.load.b.sync.aligned.col.m16n16k16.bf16 	{%r2120, %r2121, %r2122, %r2123}, [%rd4+21984], %r132;
	wmma.mma.sync.aligned.row.col.m16n16k16.f32.bf16.bf16.f32 {%f4259, %f4258, %f4257, %f4256, %f4255, %f4254, %f4253, %f4252}, {%r2100, %r2101, %r2102, %r2103}, {%r2108, %r2109, %r2110, %r2111}, {%f4098, %f4099, %f4100, %f4101, %f4102, %f4103, %f4104, %f4105};
	wmma.mma.sync.aligned.row.col.m16n16k16.f32.bf16.bf16.f32 {%f4227, %f4226, %f4225, %f4224, %f4223, %f4222, %f4221, %f4220}, {%r2100, %r2101, %r2102, %r2103}, {%r2112, %r2113, %r2114, %r2115}, {%f4106, %f4107, %f4108, %f4109, %f4110, %f4111, %f4112, %f4113};
	wmma.mma.sync.aligned.row.col.m16n16k16.f32.bf16.bf16.f32 {%f4251, %f4250, %f4249, %f4248, %f4247, %f4246, %f4245, %f4244}, {%r2100, %r2101, %r2102, %r2103}, {%r2116, %r2117, %r2118, %r2119}, {%f4114, %f4115, %f4116, %f4117, %f4118, %f4119, %f4120, %f4121};
	wmma.mma.sync.aligned.row.col.m16n16k16.f32.bf16.bf16.f32 {%f4260, %f4261, %f4262, %f4263, %f4264, %f4265, %f4266, %f4267}, {%r2100, %r2101, %r2102, %r2103}, {%r2120, %r2121, %r2122, %r2123}, {%f4122, %f4123, %f4124, %f4125, %f4126, %f4127, %f4128, %f4129};
	wmma.mma.sync.aligned.row.col.m16n16k16.f32.bf16.bf16.f32 {%f4243, %f4242, %f4241, %f4240, %f4239, %f4238, %f4237, %f4236}, {%r2104, %r2105, %r2106, %r2107}, {%r2108, %r2109, %r2110, %r2111}, {%f4130, %f4131, %f4132, %f4133, %f4134, %f4135, %f4136, %f4137};
	wmma.mma.sync.aligned.row.col.m16n16k16.f32.bf16.bf16.f32 {%f4268, %f4269, %f4270, %f4271, %f4272, %f4273, %f4274, %f4275}, {%r2104, %r2105, %r2106, %r2107}, {%r2112, %r2113, %r2114, %r2115}, {%f4138, %f4139, %f4140, %f4141, %f4142, %f4143, %f4144, %f4145};
	wmma.mma.sync.aligned.row.col.m16n16k16.f32.bf16.bf16.f32 {%f4235, %f4234, %f4233, %f4232, %f4231, %f4230, %f4229, %f4228}, {%r2104, %r2105, %r2106, %r2107}, {%r2116, %r2117, %r2118, %r2119}, {%f4146, %f4147, %f4148, %f4149, %f4150, %f4151, %f4152, %f4153};
	wmma.mma.sync.aligned.row.col.m16n16k16.f32.bf16.bf16.f32 {%f4276, %f4277, %f4278, %f4279, %f4280, %f4281, %f4282, %f4283}, {%r2104, %r2105, %r2106, %r2107}, {%r2120, %r2121, %r2122, %r2123}, {%f4154, %f4155, %f4156, %f4157, %f4158, %f4159, %f4160, %f4161};
	bar.sync 	0;
	add.s32 	%r22, %r2157, 1024;
	setp.lt.u32 	%p1, %r2157, 7168;
	mov.u32 	%r2157, %r22;
	@%p1 bra 	$L__BB0_1;
	ld.param.u64 	%rd109, [_Z15glu_bf16_kernelPK13__nv_bfloat16S1_Pf_param_2];
	add.s32 	%r2126, %r8, %r20;
	shl.b32 	%r2127, %r2126, 2;
	mov.u32 	%r2128, shared_mem;
	add.s32 	%r2129, %r2128, %r2127;
	mov.b32 	%r2130, 136;
	wmma.store.d.sync.aligned.row.m16n16k16.shared.f32 	[%r2129], {%f4259, %f4258, %f4257, %f4256, %f4255, %f4254, %f4253, %f4252}, %r2130;
	add.s32 	%r2131, %r2129, 256;
	wmma.store.d.sync.aligned.row.m16n16k16.shared.f32 	[%r2131], {%f4227, %f4226, %f4225, %f4224, %f4223, %f4222, %f4221, %f4220}, %r2130;
	add.s32 	%r2132, %r2129, 64;
	wmma.store.d.sync.aligned.row.m16n16k16.shared.f32 	[%r2132], {%f4251, %f4250, %f4249, %f4248, %f4247, %f4246, %f4245, %f4244}, %r2130;
	add.s32 	%r2133, %r2129, 320;
	wmma.store.d.sync.aligned.row.m16n16k16.shared.f32 	[%r2133], {%f4260, %f4261, %f4262, %f4263, %f4264, %f4265, %f4266, %f4267}, %r2130;
	add.s32 	%r2134, %r2129, 8704;
	wmma.store.d.sync.aligned.row.m16n16k16.shared.f32 	[%r2134], {%f4243, %f4242, %f4241, %f4240, %f4239, %f4238, %f4237, %f4236}, %r2130;
	add.s32 	%r2135, %r2129, 8960;
	wmma.store.d.sync.aligned.row.m16n16k16.shared.f32 	[%r2135], {%f4268, %f4269, %f4270, %f4271, %f4272, %f4273, %f4274, %f4275}, %r2130;
	add.s32 	%r2136, %r2129, 8768;
	wmma.store.d.sync.aligned.row.m16n16k16.shared.f32 	[%r2136], {%f4235, %f4234, %f4233, %f4232, %f4231, %f4230, %f4229, %f4228}, %r2130;
	add.s32 	%r2137, %r2129, 9024;
	wmma.store.d.sync.aligned.row.m16n16k16.shared.f32 	[%r2137], {%f4276, %f4277, %f4278, %f4279, %f4280, %f4281, %f4282, %f4283}, %r2130;
	bar.sync 	0;
	shl.b32 	%r2138, %r1, 2;
	and.b32  	%r2139, %r2138, 60;
	mul.lo.s32 	%r2140, %r6, 544;
	mad.lo.s32 	%r2141, %r2, 8704, %r2140;
	cvt.u16.u32 	%rs1, %r1;
	and.b16  	%rs2, %rs1, 15;
	mul.wide.u16 	%r2142, %rs2, 16;
	add.s32 	%r2143, %r2141, %r2142;
	add.s32 	%r23, %r2128, %r2143;
	add.s32 	%r2144, %r3, %r5;
	add.s32 	%r2145, %r2144, %r6;
	mad.lo.s32 	%r2146, %r2145, 3584, %r4;
	add.s32 	%r2158, %r2146, %r2139;
	cvta.to.global.u64 	%rd5, %rd109;
	mov.b32 	%r2160, 256;
	mov.b32 	%r2159, 0;
$L__BB0_3:
	add.s32 	%r2147, %r23, %r2159;
	ld.shared.v4.f32 	{%f4162, %f4163, %f4164, %f4165}, [%r2147];
	add.s32 	%r2148, %r23, %r2160;
	ld.shared.v4.f32 	{%f4166, %f4167, %f4168, %f4169}, [%r2148];
	fma.rn.f32 	%f4170, %f4166, 0fBBBB989D, 0f3F000000;
	cvt.sat.f32.f32 	%f4171, %f4170;
	mov.f32 	%f4172, 0f4B400001;
	mov.f32 	%f4173, 0f437C0000;
	fma.rm.f32 	%f4174, %f4171, %f4173, %f4172;
	add.f32 	%f4175, %f4174, 0fCB40007F;
	neg.f32 	%f4176, %f4175;
	fma.rn.f32 	%f4177, %f4166, 0fBFB8AA3B, %f4176;
	fma.rn.f32 	%f4178, %f4166, 0fB2A57060, %f4177;
	mov.b32 	%r2149, %f4174;
	shl.b32 	%r2150, %r2149, 23;
	mov.b32 	%f4179, %r2150;
	ex2.approx.ftz.f32 	%f4180, %f4178;
	fma.rn.f32 	%f4181, %f4180, %f4179, 0f3F800000;
	rcp.rn.f32 	%f4182, %f4181;
	mul.f32 	%f4183, %f4162, %f4182;
	fma.rn.f32 	%f4184, %f4167, 0fBBBB989D, 0f3F000000;
	cvt.sat.f32.f32 	%f4185, %f4184;
	fma.rm.f32 	%f4186, %f4185, %f4173, %f4172;
	add.f32 	%f4187, %f4186, 0fCB40007F;
	neg.f32 	%f4188, %f4187;
	fma.rn.f32 	%f4189, %f4167, 0fBFB8AA3B, %f4188;
	fma.rn.f32 	%f4190, %f4167, 0fB2A57060, %f4189;
	mov.b32 	%r2151, %f4186;
	shl.b32 	%r2152, %r2151, 23;
	mov.b32 	%f4191, %r2152;
	ex2.approx.ftz.f32 	%f4192, %f4190;
	fma.rn.f32 	%f4193, %f4192, %f4191, 0f3F800000;
	rcp.rn.f32 	%f4194, %f4193;
	mul.f32 	%f4195, %f4163, %f4194;
	fma.rn.f32 	%f4196, %f4168, 0fBBBB989D, 0f3F000000;
	cvt.sat.f32.f32 	%f4197, %f4196;
	fma.rm.f32 	%f4198, %f4197, %f4173, %f4172;
	add.f32 	%f4199, %f4198, 0fCB40007F;
	neg.f32 	%f4200, %f4199;
	fma.rn.f32 	%f4201, %f4168, 0fBFB8AA3B, %f4200;
	fma.rn.f32 	%f4202, %f4168, 0fB2A57060, %f4201;
	mov.b32 	%r2153, %f4198;
	shl.b32 	%r2154, %r2153, 23;
	mov.b32 	%f4203, %r2154;
	ex2.approx.ftz.f32 	%f4204, %f4202;
	fma.rn.f32 	%f4205, %f4204, %f4203, 0f3F800000;
	rcp.rn.f32 	%f4206, %f4205;
	mul.f32 	%f4207, %f4164, %f4206;
	fma.rn.f32 	%f4208, %f4169, 0fBBBB989D, 0f3F000000;
	cvt.sat.f32.f32 	%f4209, %f4208;
	fma.rm.f32 	%f4210, %f4209, %f4173, %f4172;
	add.f32 	%f4211, %f4210, 0fCB40007F;
	neg.f32 	%f4212, %f4211;
	fma.rn.f32 	%f4213, %f4169, 0fBFB8AA3B, %f4212;
	fma.rn.f32 	%f4214, %f4169, 0fB2A57060, %f4213;
	mov.b32 	%r2155, %f4210;
	shl.b32 	%r2156, %r2155, 23;
	mov.b32 	%f4215, %r2156;
	ex2.approx.ftz.f32 	%f4216, %f4214;
	fma.rn.f32 	%f4217, %f4216, %f4215, 0f3F800000;
	rcp.rn.f32 	%f4218, %f4217;
	mul.f32 	%f4219, %f4165, %f4218;
	mul.wide.u32 	%rd107, %r2158, 4;
	add.s64 	%rd108, %rd5, %rd107;
	st.global.v4.f32 	[%rd108], {%f4183, %f4195, %f4207, %f4219};
	add.s32 	%r2160, %r2160, 1088;
	add.s32 	%r2159, %r2159, 1088;
	add.s32 	%r2158, %r2158, 7168;
	setp.ne.s32 	%p2, %r2160, 8960;
	@%p2 bra 	$L__BB0_3;
	ret;

}


// ===== COMPILED SASS (sm_100) =====

	.target	sm_100

	.elftype	@"ET_EXEC"


//--------------------- .note.nv.tkinfo           --------------------------
	.section	.note.nv.tkinfo,"",@"SHT_NOTE"
	.sectionflags	@"SHF_NOTE_NV_TKINFO"
	.tkinfo
        /*0018*/ 	.word	0x00000002
        /*0030*/ 	.string	""
        /*0030*/ 	.string	"ptxas"
        /*0030*/ 	.string	"Cuda compilation tools, release 13.0, V13.0.88"
        /*0030*/ 	.string	"Build cuda_13.0.r13.0/compiler.36424714_0"
        /*0030*/ 	.string	"-arch sm_100 -m 64 "



//--------------------- .note.nv.cuinfo           --------------------------
	.section	.note.nv.cuinfo,"",@"SHT_NOTE"
	.sectionflags	@"SHF_NOTE_NV_CUINFO"
        /*0018*/ 	.short	0x0002
        /*001a*/ 	.short	0x0064
        /*001c*/ 	.short	0x0082
	.zero		2


//--------------------- .nv.info                  --------------------------
	.section	.nv.info,"",@"SHT_CUDA_INFO"
	.align	4


	//----- nvinfo : EIATTR_REGCOUNT
	.align		4
        /*0000*/ 	.byte	0x04, 0x2f
        /*0002*/ 	.short	(.L_1 - .L_0)
	.align		4
.L_0:
        /*0004*/ 	.word	index@(_Z15glu_bf16_kernelPK13__nv_bfloat16S1_Pf)
        /*0008*/ 	.word	0x000000d4


	//----- nvinfo : EIATTR_FRAME_SIZE
	.align		4
.L_1:
        /*000c*/ 	.byte	0x04, 0x11
        /*000e*/ 	.short	(.L_3 - .L_2)
	.align		4
.L_2:
        /*0010*/ 	.word	index@($__internal_0_$__cuda_sm20_rcp_rn_f32_slowpath)
        /*0014*/ 	.word	0x00000000


	//----- nvinfo : EIATTR_FRAME_SIZE
	.align		4
.L_3:
        /*0018*/ 	.byte	0x04, 0x11
        /*001a*/ 	.short	(.L_5 - .L_4)
	.align		4
.L_4:
        /*001c*/ 	.word	index@(_Z15glu_bf16_kernelPK13__nv_bfloat16S1_Pf)
        /*0020*/ 	.word	0x00000000


	//----- nvinfo : EIATTR_MIN_STACK_SIZE
	.align		4
.L_5:
        /*0024*/ 	.byte	0x04, 0x12
        /*0026*/ 	.short	(.L_7 - .L_6)
	.align		4
.L_6:
        /*0028*/ 	.word	index@(_Z15glu_bf16_kernelPK13__nv_bfloat16S1_Pf)
        /*002c*/ 	.word	0x00000000
.L_7:


//--------------------- .nv.compat                --------------------------
	.section	.nv.compat,"",@"SHT_CUDA_COMPAT_INFO"
	.align	4
        /*0000*/ 	.byte	0x02, 0x09, 0x00, 0x00, 0x02, 0x02, 0x01, 0x00, 0x02, 0x05, 0x05, 0x00, 0x03, 0x07, 0x01, 0x01
        /*0010*/ 	.byte	0x02, 0x03, 0x00, 0x00, 0x02, 0x06, 0x01, 0x00, 0x04, 0x0b, 0x08, 0x00, 0x09, 0x00, 0x00, 0x00
        /*0020*/ 	.byte	0x00, 0x00, 0x00, 0x00


//--------------------- .nv.info._Z15glu_bf16_kernelPK13__nv_bfloat16S1_Pf --------------------------
	.section	.nv.info._Z15glu_bf16_kernelPK13__nv_bfloat16S1_Pf,"",@"SHT_CUDA_INFO"
	.sectionflags	@""
	.align	4


	//----- nvinfo : EIATTR_CUDA_API_VERSION
	.align		4
        /*0000*/ 	.byte	0x04, 0x37
        /*0002*/ 	.short	(.L_9 - .L_8)
.L_8:
        /*0004*/ 	.word	0x00000082


	//----- nvinfo : EIATTR_KPARAM_INFO
	.align		4
.L_9:
        /*0008*/ 	.byte	0x04, 0x17
        /*000a*/ 	.short	(.L_11 - .L_10)
.L_10:
        /*000c*/ 	.word	0x00000000
        /*0010*/ 	.short	0x0002
        /*0012*/ 	.short	0x0010
        /*0014*/ 	.byte	0x00, 0xf5, 0x21, 0x00


	//----- nvinfo : EIATTR_KPARAM_INFO
	.align		4
.L_11:
        /*0018*/ 	.byte	0x04, 0x17
        /*001a*/ 	.short	(.L_13 - .L_12)
.L_12:
        /*001c*/ 	.word	0x00000000
        /*0020*/ 	.short	0x0001
        /*0022*/ 	.short	0x0008
        /*0024*/ 	.byte	0x00, 0xf5, 0x21, 0x00


	//----- nvinfo : EIATTR_KPARAM_INFO
	.align		4
.L_13:
        /*0028*/ 	.byte	0x04, 0x17
        /*002a*/ 	.short	(.L_15 - .L_14)
.L_14:
        /*002c*/ 	.word	0x00000000
        /*0030*/ 	.short	0x0000
        /*0032*/ 	.short	0x0000
        /*0034*/ 	.byte	0x00, 0xf5, 0x21, 0x00


	//----- nvinfo : EIATTR_SPARSE_MMA_MASK
	.align		4
.L_15:
        /*0038*/ 	.byte	0x03, 0x50
        /*003a*/ 	.short	0x0000


	//----- nvinfo : EIATTR_WMMA_USED
	.align		4
        /*003c*/ 	.byte	0x01, 0x2b
	.zero		2


	//----- nvinfo : EIATTR_MAXREG_COUNT
	.align		4
        /*0040*/ 	.byte	0x03, 0x1b
        /*0042*/ 	.short	0x00ff


	//----- nvinfo : EIATTR_NUM_BARRIERS
	.align		4
        /*0044*/ 	.byte	0x02, 0x4c
        /*0046*/ 	.byte	0x01
	.zero		1


	//----- nvinfo : EIATTR_MERCURY_ISA_VERSION
	.align		4
        /*0048*/ 	.byte	0x03, 0x5f
        /*004a*/ 	.short	0x0101


	//----- nvinfo : EIATTR_VRC_CTA_INIT_COUNT
	.align		4
        /*004c*/ 	.byte	0x02, 0x4a
	.zero		1
	.zero		1


	//----- nvinfo : EIATTR_EXIT_INSTR_OFFSETS
	.align		4
        /*0050*/ 	.byte	0x04, 0x1c
        /*0052*/ 	.short	(.L_17 - .L_16)


	//   ....[0]....
.L_16:
        /*0054*/ 	.word	0x0000c800


	//----- nvinfo : EIATTR_CRS_STACK_SIZE
	.align		4
.L_17:
        /*0058*/ 	.byte	0x04, 0x1e
        /*005a*/ 	.short	(.L_19 - .L_18)
.L_18:
        /*005c*/ 	.word	0x00000000


	//----- nvinfo : EIATTR_CBANK_PARAM_SIZE
	.align		4
.L_19:
        /*0060*/ 	.byte	0x03, 0x19
        /*0062*/ 	.short	0x0018


	//----- nvinfo : EIATTR_PARAM_CBANK
	.align		4
        /*0064*/ 	.byte	0x04, 0x0a
        /*0066*/ 	.short	(.L_21 - .L_20)
	.align		4
.L_20:
        /*0068*/ 	.word	index@(.nv.constant0._Z15glu_bf16_kernelPK13__nv_bfloat16S1_Pf)
        /*006c*/ 	.short	0x0380
        /*006e*/ 	.short	0x0018


	//----- nvinfo : EIATTR_SW_WAR
	.align		4
.L_21:
        /*0070*/ 	.byte	0x04, 0x36
        /*0072*/ 	.short	(.L_23 - .L_22)
.L_22:
        /*0074*/ 	.word	0x00000008
.L_23:


//--------------------- .nv.callgraph             --------------------------
	.section	.nv.callgraph,"",@"SHT_CUDA_CALLGRAPH"
	.align	4
	.sectionentsize	8
	.align		4
        /*0000*/ 	.word	0x00000000
	.align		4
        /*0004*/ 	.word	0xffffffff
	.align		4
        /*0008*/ 	.word	0x00000000
	.align		4
        /*000c*/ 	.word	0xfffffffe
	.align		4
        /*0010*/ 	.word	0x00000000
	.align		4
        /*0014*/ 	.word	0xfffffffd
	.align		4
        /*0018*/ 	.word	0x00000000
	.align		4
        /*001c*/ 	.word	0xfffffffc


//--------------------- .text._Z15glu_bf16_kernelPK13__nv_bfloat16S1_Pf --------------------------
	.section	.text._Z15glu_bf16_kernelPK13__nv_bfloat16S1_Pf,"ax",@progbits
	.align	128
        .global         _Z15glu_bf16_kernelPK13__nv_bfloat16S1_Pf
        .type           _Z15glu_bf16_kernelPK13__nv_bfloat16S1_Pf,@function
        .size           _Z15glu_bf16_kernelPK13__nv_bfloat16S1_Pf,(.L_x_19 - _Z15glu_bf16_kernelPK13__nv_bfloat16S1_Pf)
        .other          _Z15glu_bf16_kernelPK13__nv_bfloat16S1_Pf,@"STO_CUDA_ENTRY STV_DEFAULT"
_Z15glu_bf16_kernelPK13__nv_bfloat16S1_Pf:
.text._Z15glu_bf16_kernelPK13__nv_bfloat16S1_Pf:
[----:B------:R-:W-:Y:S01]  /*0000*/  LDC R1, c[0x0][0x37c] ;  /* 0x0000df00ff017b82 */ /* 0x000fe20000000800 */
[----:B------:R-:W0:Y:S07]  /*0010*/  S2R R0, SR_TID.X ;  /* 0x0000000000007919 */ /* 0x000e2e0000002100 */
[----:B------:R-:W1:Y:S01]  /*0020*/  S2UR UR6, SR_CTAID.Y ;  /* 0x00000000000679c3 */ /* 0x000e620000002600 */
[----:B------:R-:W-:Y:S01]  /*0030*/  UMOV UR4, 0x400 ;  /* 0x0000040000047882 */ /* 0x000fe20000000000 */
[----:B------:R-:W-:Y:S01]  /*0040*/  CS2R R114, SRZ ;  /* 0x0000000000727805 */ /* 0x000fe2000001ff00 */
[----:B------:R-:W2:Y:S01]  /*0050*/  S2R R124, SR_CTAID.X ;  /* 0x00000000007c7919 */ /* 0x000ea20000002500 */
[----:B------:R-:W-:-:S02]  /*0060*/  CS2R R112, SRZ ;  /* 0x0000000000707805 */ /* 0x000fc4000001ff00 */
[----:B------:R-:W-:Y:S02]  /*0070*/  CS2R R106, SRZ ;  /* 0x00000000006a7805 */ /* 0x000fe4000001ff00 */
[----:B------:R-:W-:Y:S02]  /*0080*/  CS2R R104, SRZ ;  /* 0x0000000000687805 */ /* 0x000fe4000001ff00 */
[----:B------:R-:W-:Y:S01]  /*0090*/  CS2R R54, SRZ ;  /* 0x0000000000367805 */ /* 0x000fe2000001ff00 */
[----:B------:R-:W3:Y:S01]  /*00a0*/  S2UR UR7, SR_CgaCtaId ;  /* 0x00000000000779c3 */ /* 0x000ee20000008800 */
[----:B------:R-:W-:Y:S02]  /*00b0*/  CS2R R52, SRZ ;  /* 0x0000000000347805 */ /* 0x000fe4000001ff00 */
[----:B------:R-:W-:Y:S02]  /*00c0*/  CS2R R46, SRZ ;  /* 0x00000000002e7805 */ /* 0x000fe4000001ff00 */
[----:B------:R-:W-:-:S02]  /*00d0*/  CS2R R44, SRZ ;  /* 0x00000000002c7805 */ /* 0x000fc4000001ff00 */
[----:B------:R-:W-:Y:S02]  /*00e0*/  CS2R R102, SRZ ;  /* 0x0000000000667805 */ /* 0x000fe4000001ff00 */
[----:B------:R-:W-:Y:S02]  /*00f0*/  CS2R R100, SRZ ;  /* 0x0000000000647805 */ /* 0x000fe4000001ff00 */
[----:B------:R-:W-:Y:S02]  /*0100*/  CS2R R78, SRZ ;  /* 0x00000000004e7805 */ /* 0x000fe4000001ff00 */
[----:B------:R-:W-:Y:S01]  /*0110*/  CS2R R76, SRZ ;  /* 0x00000000004c7805 */ /* 0x000fe2000001ff00 */
[----:B------:R-:W4:Y:S01]  /*0120*/  S2UR UR8, SR_SWINHI ;  /* 0x00000000000879c3 */ /* 0x000f220000002f00 */
[----:B------:R-:W-:Y:S02]  /*0130*/  CS2R R50, SRZ ;  /* 0x0000000000327805 */ /* 0x000fe4000001ff00 */
[----:B------:R-:W-:-:S02]  /*0140*/  CS2R R48, SRZ ;  /* 0x0000000000307805 */ /* 0x000fc4000001ff00 */
[----:B------:R-:W-:Y:S02]  /*0150*/  CS2R R122, SRZ ;  /* 0x00000000007a7805 */ /* 0x000fe4000001ff00 */
[----:B------:R-:W-:Y:S02]  /*0160*/  CS2R R120, SRZ ;  /* 0x0000000000787805 */ /* 0x000fe4000001ff00 */
[----:B------:R-:W-:Y:S02]  /*0170*/  CS2R R90, SRZ ;  /* 0x00000000005a7805 */ /* 0x000fe4000001ff00 */
[----:B------:R-:W-:Y:S02]  /*0180*/  CS2R R88, SRZ ;  /* 0x0000000000587805 */ /* 0x000fe4000001ff00 */
[----:B------:R-:W-:Y:S01]  /*0190*/  CS2R R74, SRZ ;  /* 0x00000000004a7805 */ /* 0x000fe2000001ff00 */
[----:B-1----:R-:W-:Y:S01]  /*01a0*/  USHF.L.U32 UR6, UR6, 0x6, URZ ;  /* 0x0000000606067899 */ /* 0x002fe200080006ff */
[----:B------:R-:W-:-:S02]  /*01b0*/  CS2R R72, SRZ ;  /* 0x0000000000487805 */ /* 0x000fc4000001ff00 */
[----:B------:R-:W-:Y:S02]  /*01c0*/  CS2R R56, SRZ ;  /* 0x0000000000387805 */ /* 0x000fe4000001ff00 */
[----:B------:R-:W-:Y:S02]  /*01d0*/  CS2R R58, SRZ ;  /* 0x00000000003a7805 */ /* 0x000fe4000001ff00 */
[----:B------:R-:W-:Y:S02]  /*01e0*/  CS2R R36, SRZ ;  /* 0x0000000000247805 */ /* 0x000fe4000001ff00 */
[----:B------:R-:W-:Y:S02]  /*01f0*/  CS2R R38, SRZ ;  /* 0x0000000000267805 */ /* 0x000fe4000001ff00 */
[----:B------:R-:W-:Y:S02]  /*0200*/  CS2R R108, SRZ ;  /* 0x00000000006c7805 */ /* 0x000fe4000001ff00 */
[--C-:B0-----:R-:W-:Y:S01]  /*0210*/  SHF.R.U32.HI R181, RZ, 0x5, R0.reuse ;  /* 0x00000005ffb57819 */ /* 0x101fe20000011600 */
[----:B---3--:R-:W-:Y:S01]  /*0220*/  ULEA UR7, UR7, UR4, 0x18 ;  /* 0x0000000407077291 */ /* 0x008fe2000f8ec0ff */
[--C-:B------:R-:W-:Y:S01]  /*0230*/  SHF.R.U32.HI R178, RZ, 0x4, R0.reuse ;  /* 0x00000004ffb27819 */ /* 0x100fe20000011600 */
[----:B------:R-:W-:Y:S01]  /*0240*/  IMAD.SHL.U32 R177, R0, 0x8, RZ ;  /* 0x0000000800b17824 */ /* 0x000fe200078e00ff */
[----:B------:R-:W-:Y:S01]  /*0250*/  SHF.R.U32.HI R3, RZ, 0x1, R0 ;  /* 0x00000001ff037819 */ /* 0x000fe20000011600 */
[----:B------:R-:W-:Y:S01]  /*0260*/  IMAD.SHL.U32 R179, R181, 0x10, RZ ;  /* 0x00000010b5b37824 */ /* 0x000fe200078e00ff */
[----:B------:R-:W-:-:S02]  /*0270*/  LOP3.LUT R178, R178, 0x1, RZ, 0xc0, !PT ;  /* 0x00000001b2b27812 */ /* 0x000fc400078ec0ff */
[----:B------:R-:W-:Y:S02]  /*0280*/  CS2R R110, SRZ ;  /* 0x00000000006e7805 */ /* 0x000fe4000001ff00 */
[----:B------:R-:W-:Y:S01]  /*0290*/  LOP3.LUT R176, R0, 0x20, RZ, 0xc0, !PT ;  /* 0x0000002000b07812 */ /* 0x000fe200078ec0ff */
[----:B------:R-:W-:Y:S01]  /*02a0*/  UMOV UR4, UR7 ;  /* 0x0000000700047c82 */ /* 0x000fe20008000000 */
[----:B----4-:R-:W-:Y:S01]  /*02b0*/  UMOV UR5, UR8 ;  /* 0x0000000800057c82 */ /* 0x010fe20008000000 */
[----:B------:R-:W-:Y:S01]  /*02c0*/  LOP3.LUT R2, R179, R178, RZ, 0xfc, !PT ;  /* 0x000000b2b3027212 */ /* 0x000fe200078efcff */
[----:B------:R-:W-:Y:S01]  /*02d0*/  IMAD.U32 R184, RZ, RZ, UR4 ;  /* 0x00000004ffb87e24 */ /* 0x000fe2000f8e00ff */
[----:B------:R-:W-:Y:S01]  /*02e0*/  LOP3.LUT R177, R177, 0x78, RZ, 0xc0, !PT ;  /* 0x00000078b1b17812 */ /* 0x000fe200078ec0ff */
[----:B------:R-:W-:Y:S01]  /*02f0*/  IMAD R183, R176, 0x88, RZ ;  /* 0x00000088b0b77824 */ /* 0x000fe200078e02ff */
[----:B------:R-:W-:Y:S01]  /*0300*/  LOP3.LUT R3, R3, 0x1e0, RZ, 0xc0, !PT ;  /* 0x000001e003037812 */ /* 0x000fe200078ec0ff */
[--C-:B------:R-:W-:Y:S01]  /*0310*/  IMAD R4, R181, -0x8, R2.reuse ;  /* 0xfffffff8b5047824 */ /* 0x100fe200078e0202 */
[----:B------:R-:W-:Y:S01]  /*0320*/  MOV R185, UR5 ;  /* 0x0000000500b97c02 */ /* 0x000fe20008000f00 */
[----:B--2---:R-:W-:Y:S01]  /*0330*/  IMAD R175, R124, 0x80, R2 ;  /* 0x000000807caf7824 */ /* 0x004fe200078e0202 */
[----:B------:R-:W-:Y:S01]  /*0340*/  CS2R R116, SRZ ;  /* 0x0000000000747805 */ /* 0x000fe2000001ff00 */
[----:B------:R-:W-:Y:S01]  /*0350*/  VIADD R159, R4, UR6 ;  /* 0x00000006049f7c36 */ /* 0x000fe20008000000 */
[----:B------:R-:W-:Y:S01]  /*0360*/  CS2R R118, SRZ ;  /* 0x0000000000767805 */ /* 0x000fe2000001ff00 */
[--C-:B------:R-:W-:Y:S01]  /*0370*/  IMAD R174, R2, 0x88, R177.reuse ;  /* 0x0000008802ae7824 */ /* 0x100fe200078e02b1 */
[----:B------:R-:W-:Y:S01]  /*0380*/  CS2R R60, SRZ ;  /* 0x00000000003c7805 */ /* 0x000fe2000001ff00 */
[----:B------:R-:W-:Y:S01]  /*0390*/  IMAD R168, R4, 0x88, R177 ;  /* 0x0000008804a87824 */ /* 0x000fe200078e02b1 */
[----:B------:R-:W-:Y:S01]  /*03a0*/  IADD3 R158, PT, PT, R159, UR6, RZ ;  /* 0x000000069f9e7c10 */ /* 0x000fe2000fffe0ff */
[----:B------:R-:W-:Y:S01]  /*03b0*/  IMAD.SHL.U32 R173, R175, 0x2000, RZ ;  /* 0x00002000afad7824 */ /* 0x000fe200078e00ff */
[----:B------:R-:W-:Y:S01]  /*03c0*/  CS2R R62, SRZ ;  /* 0x00000000003e7805 */ /* 0x000fe2000001ff00 */
[----:B------:R-:W-:Y:S01]  /*03d0*/  IMAD R125, R3, 0x88, RZ ;  /* 0x00000088037d7824 */ /* 0x000fe200078e02ff */
[----:B------:R-:W-:Y:S01]  /*03e0*/  CS2R R68, SRZ ;  /* 0x0000000000447805 */ /* 0x000fe2000001ff00 */
[----:B------:R-:W-:Y:S01]  /*03f0*/  IMAD.SHL.U32 R158, R158, 0x2000, RZ ;  /* 0x000020009e9e7824 */ /* 0x000fe200078e00ff */
[----:B------:R-:W-:Y:S01]  /*0400*/  CS2R R70, SRZ ;  /* 0x0000000000467805 */ /* 0x000fe2000001ff00 */
[--C-:B------:R-:W-:Y:S01]  /*0410*/  IMAD.WIDE.U32 R182, R183, 0x2, R184.reuse ;  /* 0x00000002b7b67825 */ /* 0x100fe200078e00b8 */
[----:B------:R-:W-:Y:S01]  /*0420*/  LEA R174, R174, UR7, 0x1 ;  /* 0x00000007aeae7c11 */ /* 0x000fe2000f8e08ff */
[----:B------:R-:W0:Y:S01]  /*0430*/  LDCU.64 UR10, c[0x0][0x358] ;  /* 0x00006b00ff0a77ac */ /* 0x000e220008000a00 */
[----:B------:R-:W-:Y:S01]  /*0440*/  LEA R168, R168, UR7, 0x1 ;  /* 0x00000007a8a87c11 */ /* 0x000fe2000f8e08ff */
[----:B------:R-:W-:Y:S01]  /*0450*/  IMAD.WIDE.U32 R184, R125, 0x2, R184 ;  /* 0x000000027db87825 */ /* 0x000fe200078e00b8 */
[----:B------:R-:W-:Y:S01]  /*0460*/  IADD3 R171, PT, PT, R173, 0x14000, RZ ;  /* 0x00014000adab7810 */ /* 0x000fe20007ffe0ff */
[----:B------:R-:W1:Y:S01]  /*0470*/  LDCU.128 UR12, c[0x0][0x380] ;  /* 0x00007000ff0c77ac */ /* 0x000e620008000c00 */
[----:B------:R-:W-:Y:S01]  /*0480*/  IADD3 R156, PT, PT, R158, 0xc000, RZ ;  /* 0x0000c0009e9c7810 */ /* 0x000fe20007ffe0ff */
[----:B------:R-:W-:-:S02]  /*0490*/  IMAD.SHL.U32 R159, R159, 0x2000, RZ ;  /* 0x000020009f9f7824 */ /* 0x000fc400078e00ff */
[C---:B------:R-:W-:Y:S01]  /*04a0*/  VIADD R172, R173.reuse, 0x8000 ;  /* 0x00008000adac7836 */ /* 0x040fe20000000000 */
[----:B------:R-:W-:Y:S01]  /*04b0*/  UMOV UR4, URZ ;  /* 0x000000ff00047c82 */ /* 0x000fe20008000000 */
[C---:B------:R-:W-:Y:S02]  /*04c0*/  VIADD R170, R173.reuse, 0x18000 ;  /* 0x00018000adaa7836 */ /* 0x040fe40000000000 */
[----:B------:R-:W-:Y:S02]  /*04d0*/  VIADD R169, R173, 0x1c000 ;  /* 0x0001c000ada97836 */ /* 0x000fe40000000000 */
[----:B------:R-:W-:-:S07]  /*04e0*/  VIADD R157, R158, 0x4000 ;  /* 0x000040009e9d7836 */ /* 0x000fce0000000000 */
.L_x_0:
[----:B------:R-:W2:Y:S01]  /*04f0*/  LDC.64 R28, c[0x0][0x380] ;  /* 0x0000e000ff1c7b82 */ /* 0x000ea20000000a00 */
[----:B------:R-:W-:-:S04]  /*0500*/  VIADD R136, R177, UR4 ;  /* 0x00000004b1887c36 */ /* 0x000fc80008000000 */
[--C-:B------:R-:W-:Y:S02]  /*0510*/  IMAD R149, R175, 0x2000, R136.reuse ;  /* 0x00002000af957824 */ /* 0x100fe400078e0288 */
[--C-:B------:R-:W-:Y:S01]  /*0520*/  IMAD.IADD R41, R159, 0x1, R136.reuse ;  /* 0x000000019f297824 */ /* 0x100fe200078e0288 */
[----:B------:R-:W3:Y:S01]  /*0530*/  LDC.64 R132, c[0x0][0x388] ;  /* 0x0000e200ff847b82 */ /* 0x000ee20000000a00 */
[----:B------:R-:W-:Y:S01]  /*0540*/  IMAD.IADD R93, R158, 0x1, R136 ;  /* 0x000000019e5d7824 */ /* 0x000fe200078e0288 */
[C---:B------:R-:W-:Y:S01]  /*0550*/  IADD3 R5, PT, PT, R149.reuse, 0x4000, RZ ;  /* 0x0000400095057810 */ /* 0x040fe20007ffe0ff */
[C---:B------:R-:W-:Y:S01]  /*0560*/  VIADD R9, R149.reuse, 0x8000 ;  /* 0x0000800095097836 */ /* 0x040fe20000000000 */
[C---:B------:R-:W-:Y:S01]  /*0570*/  IADD3 R21, PT, PT, R149.reuse, 0x14000, RZ ;  /* 0x0001400095157810 */ /* 0x040fe20007ffe0ff */
[----:B------:R-:W-:Y:S01]  /*0580*/  VIADD R13, R149, 0xc000 ;  /* 0x0000c000950d7836 */ /* 0x000fe20000000000 */
[----:B------:R-:W-:Y:S01]  /*0590*/  IADD3 R65, PT, PT, R41, 0x4000, RZ ;  /* 0x0000400029417810 */ /* 0x000fe20007ffe0ff */
[----:B------:R-:W-:Y:S01]  /*05a0*/  VIADD R17, R149, 0x10000 ;  /* 0x0001000095117836 */ /* 0x000fe20000000000 */
[----:B------:R-:W-:Y:S01]  /*05b0*/  IADD3 R129, PT, PT, R93, 0x8000, RZ ;  /* 0x000080005d817810 */ /* 0x000fe20007ffe0ff */
[----:B------:R-:W-:-:S02]  /*05c0*/  VIADD R25, R149, 0x18000 ;  /* 0x0001800095197836 */ /* 0x000fc40000000000 */
[----:B------:R-:W-:Y:S02]  /*05d0*/  VIADD R3, R149, 0x1c000 ;  /* 0x0001c00095037836 */ /* 0x000fe40000000000 */
[C---:B------:R-:W-:Y:S02]  /*05e0*/  VIADD R81, R41.reuse, 0x8000 ;  /* 0x0000800029517836 */ /* 0x040fe40000000000 */
[----:B------:R-:W-:Y:S02]  /*05f0*/  VIADD R85, R41, 0xc000 ;  /* 0x0000c00029557836 */ /* 0x000fe40000000000 */
[----:B--2---:R-:W-:-:S04]  /*0600*/  IMAD.WIDE.U32 R148, R149, 0x2, R28 ;  /* 0x0000000295947825 */ /* 0x004fc800078e001c */
[--C-:B------:R-:W-:Y:S01]  /*0610*/  IMAD.WIDE.U32 R4, R5, 0x2, R28.reuse ;  /* 0x0000000205047825 */ /* 0x100fe200078e001c */
[----:B0-----:R-:W2:Y:S03]  /*0620*/  LDG.E.128.CONSTANT R32, desc[UR10][R148.64] ;  /* 0x0000000a94207981 */ /* 0x001ea6000c1e9d00 */
[--C-:B------:R-:W-:Y:S02]  /*0630*/  IMAD.WIDE.U32 R8, R9, 0x2, R28.reuse ;  /* 0x0000000209087825 */ /* 0x100fe400078e001c */
[----:B------:R-:W4:Y:S02]  /*0640*/  LDG.E.128.CONSTANT R4, desc[UR10][R4.64] ;  /* 0x0000000a04047981 */ /* 0x000f24000c1e9d00 */
[--C-:B------:R-:W-:Y:S02]  /*0650*/  IMAD.WIDE.U32 R12, R13, 0x2, R28.reuse ;  /* 0x000000020d0c7825 */ /* 0x100fe400078e001c */
[----:B------:R-:W5:Y:S02]  /*0660*/  LDG.E.128.CONSTANT R8, desc[UR10][R8.64] ;  /* 0x0000000a08087981 */ /* 0x000f64000c1e9d00 */
[----:B------:R-:W-:-:S02]  /*0670*/  IMAD.WIDE.U32 R16, R17, 0x2, R28 ;  /* 0x0000000211107825 */ /* 0x000fc400078e001c */
[----:B------:R-:W5:Y:S02]  /*0680*/  LDG.E.128.CONSTANT R12, desc[UR10][R12.64] ;  /* 0x0000000a0c0c7981 */ /* 0x000f64000c1e9d00 */
[--C-:B------:R-:W-:Y:S02]  /*0690*/  IMAD.WIDE.U32 R20, R21, 0x2, R28.reuse ;  /* 0x0000000215147825 */ /* 0x100fe400078e001c */
[----:B------:R-:W5:Y:S02]  /*06a0*/  LDG.E.128.CONSTANT R16, desc[UR10][R16.64] ;  /* 0x0000000a10107981 */ /* 0x000f64000c1e9d00 */
[--C-:B------:R-:W-:Y:S02]  /*06b0*/  IMAD.WIDE.U32 R24, R25, 0x2, R28.reuse ;  /* 0x0000000219187825 */ /* 0x100fe400078e001c */
[----:B------:R-:W5:Y:S02]  /*06c0*/  LDG.E.128.CONSTANT R20, desc[UR10][R20.64] ;  /* 0x0000000a14147981 */ /* 0x000f64000c1e9d00 */
[----:B------:R-:W-:-:S02]  /*06d0*/  IMAD.WIDE.U32 R28, R3, 0x2, R28 ;  /* 0x00000002031c7825 */ /* 0x000fc400078e001c */
[----:B------:R-:W5:Y:S02]  /*06e0*/  LDG.E.128.CONSTANT R24, desc[UR10][R24.64] ;  /* 0x0000000a18187981 */ /* 0x000f64000c1e9d00 */
[C---:B------:R-:W-:Y:S02]  /*06f0*/  VIADD R97, R93.reuse, 0x4000 ;  /* 0x000040005d617836 */ /* 0x040fe40000000000 */
[----:B------:R-:W-:Y:S01]  /*0700*/  VIADD R3, R93, 0xc000 ;  /* 0x0000c0005d037836 */ /* 0x000fe20000000000 */
[----:B------:R-:W5:Y:S01]  /*0710*/  LDG.E.128.CONSTANT R28, desc[UR10][R28.64] ;  /* 0x0000000a1c1c7981 */ /* 0x000f62000c1e9d00 */
[----:B---3--:R-:W-:-:S04]  /*0720*/  IMAD.WIDE.U32 R40, R41, 0x2, R132 ;  /* 0x0000000229287825 */ /* 0x008fc800078e0084 */
[--C-:B------:R-:W-:Y:S02]  /*0730*/  IMAD.WIDE.U32 R92, R93, 0x2, R132.reuse ;  /* 0x000000025d5c7825 */ /* 0x100fe400078e0084 */
[----:B------:R-:W3:Y:S02]  /*0740*/  LDG.E.128.CONSTANT R40, desc[UR10][R40.64] ;  /* 0x0000000a28287981 */ /* 0x000ee4000c1e9d00 */
[--C-:B------:R-:W-:Y:S02]  /*0750*/  IMAD.WIDE.U32 R64, R65, 0x2, R132.reuse ;  /* 0x0000000241407825 */ /* 0x100fe400078e0084 */
[----:B------:R-:W3:Y:S02]  /*0760*/  LDG.E.128.CONSTANT R92, desc[UR10][R92.64] ;  /* 0x0000000a5c5c7981 */ /* 0x000ee4000c1e9d00 */
[--C-:B------:R-:W-:Y:S02]  /*0770*/  IMAD.WIDE.U32 R80, R81, 0x2, R132.reuse ;  /* 0x0000000251507825 */ /* 0x100fe400078e0084 */
[----:B------:R-:W3:Y:S02]  /*0780*/  LDG.E.128.CONSTANT R64, desc[UR10][R64.64] ;  /* 0x0000000a40407981 */ /* 0x000ee4000c1e9d00 */
[----:B------:R-:W-:-:S02]  /*0790*/  IMAD.WIDE.U32 R84, R85, 0x2, R132 ;  /* 0x0000000255547825 */ /* 0x000fc400078e0084 */
[----:B------:R-:W3:Y:S02]  /*07a0*/  LDG.E.128.CONSTANT R80, desc[UR10][R80.64] ;  /* 0x0000000a50507981 */ /* 0x000ee4000c1e9d00 */
[--C-:B------:R-:W-:Y:S02]  /*07b0*/  IMAD.WIDE.U32 R96, R97, 0x2, R132.reuse ;  /* 0x0000000261607825 */ /* 0x100fe400078e0084 */
[----:B------:R-:W3:Y:S02]  /*07c0*/  LDG.E.128.CONSTANT R84, desc[UR10][R84.64] ;  /* 0x0000000a54547981 */ /* 0x000ee4000c1e9d00 */
[--C-:B------:R-:W-:Y:S02]  /*07d0*/  IMAD.WIDE.U32 R128, R129, 0x2, R132.reuse ;  /* 0x0000000281807825 */ /* 0x100fe400078e0084 */
[----:B------:R-:W3:Y:S02]  /*07e0*/  LDG.E.128.CONSTANT R96, desc[UR10][R96.64] ;  /* 0x0000000a60607981 */ /* 0x000ee4000c1e9d00 */
[----:B------:R-:W-:-:S02]  /*07f0*/  IMAD.WIDE.U32 R132, R3, 0x2, R132 ;  /* 0x0000000203847825 */ /* 0x000fc400078e0084 */
[----:B------:R-:W3:Y:S04]  /*0800*/  LDG.E.128.CONSTANT R128, desc[UR10][R128.64] ;  /* 0x0000000a80807981 */ /* 0x000ee8000c1e9d00 */
[----:B------:R-:W3:Y:S01]  /*0810*/  LDG.E.128.CONSTANT R132, desc[UR10][R132.64] ;  /* 0x0000000a84847981 */ /* 0x000ee2000c1e9d00 */
[----:B------:R-:W0:Y:S01]  /*0820*/  S2R R3, SR_LANEID ;  /* 0x0000000000037919 */ /* 0x000e220000000000 */
[----:B------:R-:W-:Y:S01]  /*0830*/  IMAD.MOV.U32 R187, RZ, RZ, RZ ;  /* 0x000000ffffbb7224 */ /* 0x000fe200078e00ff */
[----:B0-----:R-:W-:Y:S02]  /*0840*/  LOP3.LUT R186, R3, 0x3, RZ, 0xc0, !PT ;  /* 0x0000000303ba7812 */ /* 0x001fe400078ec0ff */
[----:B------:R-:W-:-:S05]  /*0850*/  SHF.R.U32.HI R3, RZ, 0x2, R3 ;  /* 0x00000002ff037819 */ /* 0x000fca0000011603 */
[----:B------:R-:W-:-:S03]  /*0860*/  IMAD.WIDE.U32 R186, R3, 0x44, R186 ;  /* 0x0000004403ba7825 */ /* 0x000fc600078e00ba */
[C---:B------:R-:W-:Y:S02]  /*0870*/  LEA R190, P0, R186.reuse, R184, 0x2 ;  /* 0x000000b8babe7211 */ /* 0x040fe400078010ff */
[C---:B------:R-:W-:Y:S02]  /*0880*/  LEA R188, P1, R186.reuse, R182, 0x2 ;  /* 0x000000b6babc7211 */ /* 0x040fe400078210ff */
[C-C-:B------:R-:W-:Y:S02]  /*0890*/  LEA.HI.X R191, R186.reuse, R185, R187.reuse, 0x2, P0 ;  /* 0x000000b9babf7211 */ /* 0x140fe400000f14bb */
[----:B------:R-:W-:Y:S01]  /*08a0*/  LEA.HI.X R189, R186, R183, R187, 0x2, P1 ;  /* 0x000000b7babd7211 */ /* 0x000fe200008f14bb */
[----:B--2---:R-:W-:Y:S04]  /*08b0*/  STS.128 [R174], R32 ;  /* 0x00000020ae007388 */ /* 0x004fe80000000c00 */
[----:B----4-:R-:W-:Y:S04]  /*08c0*/  STS.128 [R174+0x220], R4 ;  /* 0x00022004ae007388 */ /* 0x010fe80000000c00 */
[----:B-----5:R-:W-:Y:S04]  /*08d0*/  STS.128 [R174+0x440], R8 ;  /* 0x00044008ae007388 */ /* 0x020fe80000000c00 */
[----:B------:R-:W-:Y:S04]  /*08e0*/  STS.128 [R174+0x660], R12 ;  /* 0x0006600cae007388 */ /* 0x000fe80000000c00 */
[----:B------:R-:W-:Y:S04]  /*08f0*/  STS.128 [R174+0x880], R16 ;  /* 0x00088010ae007388 */ /* 0x000fe80000000c00 */
[----:B------:R0:W-:Y:S04]  /*0900*/  STS.128 [R174+0xaa0], R20 ;  /* 0x000aa014ae007388 */ /* 0x0001e80000000c00 */
[----:B------:R2:W-:Y:S04]  /*0910*/  STS.128 [R174+0xcc0], R24 ;  /* 0x000cc018ae007388 */ /* 0x0005e80000000c00 */
[----:B------:R-:W-:Y:S04]  /*0920*/  STS.128 [R174+0xee0], R28 ;  /* 0x000ee01cae007388 */ /* 0x000fe80000000c00 */
[----:B---3--:R-:W-:Y:S04]  /*0930*/  STS.128 [R168+0x8800], R40 ;  /* 0x00880028a8007388 */ /* 0x008fe80000000c00 */
[----:B------:R-:W-:Y:S04]  /*0940*/  STS.128 [R168+0xcc00], R92 ;  /* 0x00cc005ca8007388 */ /* 0x000fe80000000c00 */
[----:B------:R-:W-:Y:S04]  /*0950*/  STS.128 [R168+0x8a20], R64 ;  /* 0x008a2040a8007388 */ /* 0x000fe80000000c00 */
[----:B------:R-:W-:Y:S04]  /*0960*/  STS.128 [R168+0x8c40], R80 ;  /* 0x008c4050a8007388 */ /* 0x000fe80000000c00 */
[----:B------:R-:W-:Y:S04]  /*0970*/  STS.128 [R168+0x8e60], R84 ;  /* 0x008e6054a8007388 */ /* 0x000fe80000000c00 */
[----:B------:R-:W-:Y:S04]  /*0980*/  STS.128 [R168+0xce20], R96 ;  /* 0x00ce2060a8007388 */ /* 0x000fe80000000c00 */
[----:B------:R3:W-:Y:S04]  /*0990*/  STS.128 [R168+0xd040], R128 ;  /* 0x00d04080a8007388 */ /* 0x0007e80000000c00 */
[----:B------:R4:W-:Y:S01]  /*09a0*/  STS.128 [R168+0xd260], R132 ;  /* 0x00d26084a8007388 */ /* 0x0009e20000000c00 */
[----:B------:R-:W-:Y:S06]  /*09b0*/  BAR.SYNC.DEFER_BLOCKING 0x0 ;  /* 0x0000000000007b1d */ /* 0x000fec0000010000 */
[----:B0-----:R-:W5:Y:S04]  /*09c0*/  LD.E R20, desc[UR10][R188.64+0x8800] ;  /* 0x0088000abc147980 */ /* 0x001f68000c101900 */
[----:B------:R-:W5:Y:S04]  /*09d0*/  LD.E R21, desc[UR10][R188.64+0x8810] ;  /* 0x0088100abc157980 */ /* 0x000f68000c101900 */
[----:B------:R-:W5:Y:S04]  /*09e0*/  LD.E R22, desc[UR10][R188.64+0x9080] ;  /* 0x0090800abc167980 */ /* 0x000f68000c101900 */
[----:B------:R-:W5:Y:S04]  /*09f0*/  LD.E R23, desc[UR10][R188.64+0x9090] ;  /* 0x0090900abc177980 */ /* 0x000f68000c101900 */
[----:B--2---:R-:W2:Y:S04]  /*0a00*/  LD.E R24, desc[UR10][R188.64+0xcc00] ;  /* 0x00cc000abc187980 */ /* 0x004ea8000c101900 */
[----:B------:R-:W2:Y:S04]  /*0a10*/  LD.E R25, desc[UR10][R188.64+0xcc10] ;  /* 0x00cc100abc197980 */ /* 0x000ea8000c101900 */
[----:B------:R-:W2:Y:S04]  /*0a20*/  LD.E R10, desc[UR10][R188.64+0xd480] ;  /* 0x00d4800abc0a7980 */ /* 0x000ea8000c101900 */
[----:B------:R-:W5:Y:S04]  /*0a30*/  LD.E R16, desc[UR10][R190.64] ;  /* 0x0000000abe107980 */ /* 0x000f68000c101900 */
[----:B------:R-:W5:Y:S04]  /*0a40*/  LD.E R17, desc[UR10][R190.64+0x880] ;  /* 0x0008800abe117980 */ /* 0x000f68000c101900 */
[----:B------:R-:W5:Y:S04]  /*0a50*/  LD.E R18, desc[UR10][R190.64+0x10] ;  /* 0x0000100abe127980 */ /* 0x000f68000c101900 */
[----:B------:R-:W5:Y:S04]  /*0a60*/  LD.E R19, desc[UR10][R190.64+0x890] ;  /* 0x0008900abe137980 */ /* 0x000f68000c101900 */
[----:B------:R-:W2:Y:S04]  /*0a70*/  LD.E R12, desc[UR10][R190.64+0x1100] ;  /* 0x0011000abe0c7980 */ /* 0x000ea8000c101900 */
        /* <DEDUP_REMOVED lines=12> */
[----:B---3--:R-:W3:Y:S04]  /*0b40*/  LD.E R128, desc[UR10][R188.64+0x8820] ;  /* 0x0088200abc807980 */ /* 0x008ee8000c101900 */
[----:B------:R-:W3:Y:S04]  /*0b50*/  LD.E R129, desc[UR10][R188.64+0x8830] ;  /* 0x0088300abc817980 */ /* 0x000ee8000c101900 */
        /* <DEDUP_REMOVED lines=36> */
[----:B----4-:R-:W4:Y:S04]  /*0da0*/  LD.E R132, desc[UR10][R188.64+0x8860] ;  /* 0x0088600abc847980 */ /* 0x010f28000c101900 */
[----:B------:R-:W4:Y:S04]  /*0db0*/  LD.E R133, desc[UR10][R188.64+0x8870] ;  /* 0x0088700abc857980 */ /* 0x000f28000c101900 */
[----:B------:R-:W4:Y:S04]  /*0dc0*/  LD.E R130, desc[UR10][R188.64+0x90e0] ;  /* 0x0090e00abc827980 */ /* 0x000f28000c101900 */
[----:B------:R-:W4:Y:S01]  /*0dd0*/  LD.E R131, desc[UR10][R188.64+0x90f0] ;  /* 0x0090f00abc837980 */ /* 0x000f22000c101900 */
[C---:B-----5:R-:W-:Y:S08]  /*0de0*/  HMMA.16816.F32.BF16 R72, R16.reuse, R20, R72 ;  /* 0x000000141048723c */ /* 0x060ff00000041848 */
[-C--:B------:R-:W-:Y:S08]  /*0df0*/  HMMA.16816.F32.BF16 R88, R16, R22.reuse, R88 ;  /* 0x000000161058723c */ /* 0x080ff00000041858 */
[----:B--2---:R-:W-:Y:S01]  /*0e00*/  HMMA.16816.F32.BF16 R100, R12, R22, R100 ;  /* 0x000000160c64723c */ /* 0x004fe20000041864 */
[----:B------:R-:W2:Y:S04]  /*0e10*/  LD.E R22, desc[UR10][R188.64+0x9940] ;  /* 0x0099400abc167980 */ /* 0x000ea8000c101900 */
[----:B------:R-:W2:Y:S03]  /*0e20*/  LD.E R23, desc[UR10][R188.64+0x9950] ;  /* 0x0099500abc177980 */ /* 0x000ea6000c101900 */
[-C--:B------:R-:W-:Y:S08]  /*0e30*/  HMMA.16816.F32.BF16 R104, R16, R24.reuse, R104 ;  /* 0x000000181068723c */ /* 0x080ff00000041868 */
[----:B------:R-:W-:Y:S01]  /*0e40*/  HMMA.16816.F32.BF16 R108, R12, R24, R108 ;  /* 0x000000180c6c723c */ /* 0x000fe2000004186c */
[----:B------:R-:W5:Y:S04]  /*0e50*/  LD.E R24, desc[UR10][R188.64+0x90c0] ;  /* 0x0090c00abc187980 */ /* 0x000f68000c101900 */
[----:B------:R-:W5:Y:S03]  /*0e60*/  LD.E R25, desc[UR10][R188.64+0x90d0] ;  /* 0x0090d00abc197980 */ /* 0x000f66000c101900 */
[C---:B------:R-:W-:Y:S08]  /*0e70*/  HMMA.16816.F32.BF16 R112, R16.reuse, R10, R112 ;  /* 0x0000000a1070723c */ /* 0x040ff00000041870 */
[C---:B------:R-:W-:Y:S08]  /*0e80*/  HMMA.16816.F32.BF16 R120, R16.reuse, R8, R120 ;  /* 0x000000081078723c */ /* 0x040ff00000041878 */
[C---:B------:R-:W-:Y:S08]  /*0e90*/  HMMA.16816.F32.BF16 R48, R16.reuse, R6, R48 ;  /* 0x000000061030723c */ /* 0x040ff00000041830 */
[C---:B------:R-:W-:Y:S08]  /*0ea0*/  HMMA.16816.F32.BF16 R56, R16.reuse, R4, R56 ;  /* 0x000000041038723c */ /* 0x040ff00000041838 */
[----:B------:R-:W-:Y:S01]  /*0eb0*/  HMMA.16816.F32.BF16 R36, R16, R2, R36 ;  /* 0x000000021024723c */ /* 0x000fe20000041824 */
[----:B------:R-:W4:Y:S04]  /*0ec0*/  LD.E R18, desc[UR10][R188.64+0xa1c0] ;  /* 0x00a1c00abc127980 */ /* 0x000f28000c101900 */
[----:B------:R-:W4:Y:S03]  /*0ed0*/  LD.E R19, desc[UR10][R188.64+0xa1d0] ;  /* 0x00a1d00abc137980 */ /* 0x000f26000c101900 */
[C---:B------:R-:W-:Y:S01]  /*0ee0*/  HMMA.16816.F32.BF16 R76, R12.reuse, R20, R76 ;  /* 0x000000140c4c723c */ /* 0x040fe2000004184c */
[----:B------:R-:W4:Y:S04]  /*0ef0*/  LD.E R16, desc[UR10][R188.64+0xdd40] ;  /* 0x00dd400abc107980 */ /* 0x000f28000c101900 */
[----:B------:R-:W4:Y:S04]  /*0f00*/  LD.E R17, desc[UR10][R188.64+0xdd50] ;  /* 0x00dd500abc117980 */ /* 0x000f28000c101900 */
[----:B------:R-:W4:Y:S04]  /*0f10*/  LD.E R20, desc[UR10][R188.64+0xe5c0] ;  /* 0x00e5c00abc147980 */ /* 0x000f28000c101900 */
[----:B------:R-:W4:Y:S01]  /*0f20*/  LD.E R21, desc[UR10][R188.64+0xe5d0] ;  /* 0x00e5d00abc157980 */ /* 0x000f22000c101900 */
[C---:B------:R-:W-:Y:S03]  /*0f30*/  HMMA.16816.F32.BF16 R116, R12.reuse, R10, R116 ;  /* 0x0000000a0c74723c */ /* 0x040fe60000041874 */
        /* <DEDUP_REMOVED lines=8> */
[----:B------:R-:W-:Y:S03]  /*0fc0*/  HMMA.16816.F32.BF16 R60, R12, R4, R60 ;  /* 0x000000040c3c723c */ /* 0x000fe6000004183c */
[----:B------:R-:W4:Y:S04]  /*0fd0*/  LD.E R4, desc[UR10][R188.64+0x9100] ;  /* 0x0091000abc047980 */ /* 0x000f28000c101900 */
[----:B------:R-:W4:Y:S01]  /*0fe0*/  LD.E R5, desc[UR10][R188.64+0x9110] ;  /* 0x0091100abc057980 */ /* 0x000f22000c101900 */
[C---:B---3--:R-:W-:Y:S08]  /*0ff0*/  HMMA.16816.F32.BF16 R72, R64.reuse, R128, R72 ;  /* 0x000000804048723c */ /* 0x048ff00000041848 */
[C---:B------:R-:W-:Y:S08]  /*1000*/  HMMA.16816.F32.BF16 R88, R64.reuse, R126, R88 ;  /* 0x0000007e4058723c */ /* 0x040ff00000041858 */
[C---:B------:R-:W-:Y:S08]  /*1010*/  HMMA.16816.F32.BF16 R104, R64.reuse, R98, R104 ;  /* 0x000000624068723c */ /* 0x040ff00000041868 */
[C---:B------:R-:W-:Y:S08]  /*1020*/  HMMA.16816.F32.BF16 R112, R64.reuse, R96, R112 ;  /* 0x000000604070723c */ /* 0x040ff00000041870 */
[C---:B------:R-:W-:Y:S08]  /*1030*/  HMMA.16816.F32.BF16 R120, R64.reuse, R94, R120 ;  /* 0x0000005e4078723c */ /* 0x040ff00000041878 */
[C---:B------:R-:W-:Y:S08]  /*1040*/  HMMA.16816.F32.BF16 R48, R64.reuse, R92, R48 ;  /* 0x0000005c4030723c */ /* 0x040ff00000041830 */
[----:B------:R-:W-:Y:S08]  /*1050*/  HMMA.16816.F32.BF16 R56, R64, R34, R56 ;  /* 0x000000224038723c */ /* 0x000ff00000041838 */
[----:B------:R-:W-:Y:S01]  /*1060*/  HMMA.16816.F32.BF16 R12, R12, R2, R68 ;  /* 0x000000020c0c723c */ /* 0x000fe20000041844 */
[----:B------:R-:W3:Y:S04]  /*1070*/  LD.E R2, desc[UR10][R188.64+0x9980] ;  /* 0x0099800abc027980 */ /* 0x000ee8000c101900 */
[----:B------:R-:W3:Y:S03]  /*1080*/  LD.E R68, desc[UR10][R190.64+0x80] ;  /* 0x0000800abe447980 */ /* 0x000ee6000c101900 */
[----:B------:R-:W-:Y:S01]  /*1090*/  HMMA.16816.F32.BF16 R36, R64, R32, R36 ;  /* 0x000000204024723c */ /* 0x000fe20000041824 */
[----:B------:R-:W3:Y:S04]  /*10a0*/  LD.E R64, desc[UR10][R190.64+0x60] ;  /* 0x0000600abe407980 */ /* 0x000ee8000c101900 */
[----:B------:R-:W3:Y:S03]  /*10b0*/  LD.E R65, desc[UR10][R190.64+0x8e0] ;  /* 0x0008e00abe417980 */ /* 0x000ee6000c101900 */
[C---:B------:R-:W-:Y:S01]  /*10c0*/  HMMA.16816.F32.BF16 R72, R80.reuse, R30, R72 ;  /* 0x0000001e5048723c */ /* 0x040fe20000041848 */
[----:B------:R-:W3:Y:S04]  /*10d0*/  LD.E R66, desc[UR10][R190.64+0x70] ;  /* 0x0000700abe427980 */ /* 0x000ee8000c101900 */
[----:B------:R-:W3:Y:S03]  /*10e0*/  LD.E R67, desc[UR10][R190.64+0x8f0] ;  /* 0x0008f00abe437980 */ /* 0x000ee6000c101900 */
[C---:B------:R-:W-:Y:S01]  /*10f0*/  HMMA.16816.F32.BF16 R104, R80.reuse, R28, R104 ;  /* 0x0000001c5068723c */ /* 0x040fe20000041868 */
        /* <DEDUP_REMOVED lines=28> */
[----:B------:R-:W3:Y:S04]  /*12c0*/  LD.E R41, desc[UR10][R190.64+0x19e0] ;  /* 0x0019e00abe297980 */ /* 0x000ee8000c101900 */
[----:B------:R-:W3:Y:S04]  /*12d0*/  LD.E R42, desc[UR10][R190.64+0x1170] ;  /* 0x0011700abe2a7980 */ /* 0x000ee8000c101900 */
[----:B------:R-:W3:Y:S01]  /*12e0*/  LD.E R43, desc[UR10][R190.64+0x19f0] ;  /* 0x0019f00abe2b7980 */ /* 0x000ee2000c101900 */
[----:B------:R-:W-:Y:S03]  /*12f0*/  HMMA.16816.F32.BF16 R76, R84, R30, R76 ;  /* 0x0000001e544c723c */ /* 0x000fe6000004184c */
[----:B------:R-:W3:Y:S04]  /*1300*/  LD.E R30, desc[UR10][R188.64+0xcc80] ;  /* 0x00cc800abc1e7980 */ /* 0x000ee8000c101900 */
[----:B------:R-:W3:Y:S04]  /*1310*/  LD.E R31, desc[UR10][R188.64+0xcc90] ;  /* 0x00cc900abc1f7980 */ /* 0x000ee8000c101900 */
[----:B------:R-:W3:Y:S04]  /*1320*/  LD.E R32, desc[UR10][R188.64+0xdd80] ;  /* 0x00dd800abc207980 */ /* 0x000ee8000c101900 */
[----:B------:R-:W3:Y:S01]  /*1330*/  LD.E R33, desc[UR10][R188.64+0xdd90] ;  /* 0x00dd900abc217980 */ /* 0x000ee2000c101900 */
[C---:B--2---:R-:W-:Y:S08]  /*1340*/  HMMA.16816.F32.BF16 R120, R80.reuse, R22, R120 ;  /* 0x000000165078723c */ /* 0x044ff00000041878 */
[C---:B-----5:R-:W-:Y:S08]  /*1350*/  HMMA.16816.F32.BF16 R88, R80.reuse, R24, R88 ;  /* 0x000000185058723c */ /* 0x060ff00000041858 */
[C---:B----4-:R-:W-:Y:S08]  /*1360*/  HMMA.16816.F32.BF16 R48, R80.reuse, R18, R48 ;  /* 0x000000125030723c */ /* 0x050ff00000041830 */
[C---:B------:R-:W-:Y:S08]  /*1370*/  HMMA.16816.F32.BF16 R56, R80.reuse, R16, R56 ;  /* 0x000000105038723c */ /* 0x040ff00000041838 */
[----:B------:R-:W-:Y:S01]  /*1380*/  HMMA.16816.F32.BF16 R80, R80, R20, R36 ;  /* 0x000000145050723c */ /* 0x000fe20000041824 */
[----:B------:R-:W2:Y:S04]  /*1390*/  LD.E R38, desc[UR10][R188.64+0xdd60] ;  /* 0x00dd600abc267980 */ /* 0x000ea8000c101900 */
[----:B------:R-:W2:Y:S04]  /*13a0*/  LD.E R39, desc[UR10][R188.64+0xdd70] ;  /* 0x00dd700abc277980 */ /* 0x000ea8000c101900 */
[----:B------:R-:W4:Y:S04]  /*13b0*/  LD.E R36, desc[UR10][R188.64+0xe5e0] ;  /* 0x00e5e00abc247980 */ /* 0x000f28000c101900 */
[----:B------:R-:W4:Y:S01]  /*13c0*/  LD.E R37, desc[UR10][R188.64+0xe5f0] ;  /* 0x00e5f00abc257980 */ /* 0x000f22000c101900 */
[C---:B------:R-:W-:Y:S03]  /*13d0*/  HMMA.16816.F32.BF16 R100, R84.reuse, R24, R100 ;  /* 0x000000185464723c */ /* 0x040fe60000041864 */
[----:B------:R-:W5:Y:S04]  /*13e0*/  LD.E R24, desc[UR10][R188.64+0x88c0] ;  /* 0x0088c00abc187980 */ /* 0x000f68000c101900 */
[----:B------:R-:W5:Y:S01]  /*13f0*/  LD.E R25, desc[UR10][R188.64+0x88d0] ;  /* 0x0088d00abc197980 */ /* 0x000f62000c101900 */
        /* <DEDUP_REMOVED lines=15> */
[----:B------:R-:W-:Y:S03]  /*14f0*/  HMMA.16816.F32.BF16 R12, R84, R20, R12 ;  /* 0x00000014540c723c */ /* 0x000fe6000004180c */
[----:B------:R-:W5:Y:S04]  /*1500*/  LD.E R86, desc[UR10][R188.64+0x99a0] ;  /* 0x0099a00abc567980 */ /* 0x000f68000c101900 */
[----:B------:R-:W5:Y:S04]  /*1510*/  LD.E R87, desc[UR10][R188.64+0x99b0] ;  /* 0x0099b00abc577980 */ /* 0x000f68000c101900 */
[----:B------:R-:W5:Y:S04]  /*1520*/  LD.E R84, desc[UR10][R188.64+0xa220] ;  /* 0x00a2200abc547980 */ /* 0x000f68000c101900 */
[----:B------:R-:W5:Y:S04]  /*1530*/  LD.E R85, desc[UR10][R188.64+0xa230] ;  /* 0x00a2300abc557980 */ /* 0x000f68000c101900 */
[----:B------:R-:W5:Y:S04]  /*1540*/  LD.E R20, desc[UR10][R188.64+0xccc0] ;  /* 0x00ccc00abc147980 */ /* 0x000f68000c101900 */
[----:B------:R-:W5:Y:S01]  /*1550*/  LD.E R21, desc[UR10][R188.64+0xccd0] ;  /* 0x00ccd00abc157980 */ /* 0x000f62000c101900 */
[C---:B---3--:R-:W-:Y:S08]  /*1560*/  HMMA.16816.F32.BF16 R72, R64.reuse, R132, R72 ;  /* 0x000000844048723c */ /* 0x048ff00000041848 */
[C---:B------:R-:W-:Y:S08]  /*1570*/  HMMA.16816.F32.BF16 R88, R64.reuse, R130, R88 ;  /* 0x000000824058723c */ /* 0x040ff00000041858 */
[C---:B------:R-:W-:Y:S08]  /*1580*/  HMMA.16816.F32.BF16 R104, R64.reuse, R128, R104 ;  /* 0x000000804068723c */ /* 0x040ff00000041868 */
[C---:B------:R-:W-:Y:S08]  /*1590*/  HMMA.16816.F32.BF16 R112, R64.reuse, R126, R112 ;  /* 0x0000007e4070723c */ /* 0x040ff00000041870 */
[C---:B------:R-:W-:Y:S08]  /*15a0*/  HMMA.16816.F32.BF16 R120, R64.reuse, R98, R120 ;  /* 0x000000624078723c */ /* 0x040ff00000041878 */
[----:B------:R-:W-:Y:S08]  /*15b0*/  HMMA.16816.F32.BF16 R48, R64, R96, R48 ;  /* 0x000000604030723c */ /* 0x000ff00000041830 */
[C---:B------:R-:W-:Y:S08]  /*15c0*/  HMMA.16816.F32.BF16 R88, R68.reuse, R4, R88 ;  /* 0x000000044458723c */ /* 0x040ff00000041858 */
[----:B------:R-:W-:Y:S08]  /*15d0*/  HMMA.16816.F32.BF16 R112, R68, R6, R112 ;  /* 0x000000064470723c */ /* 0x000ff00000041870 */
[C---:B------:R-:W-:Y:S08]  /*15e0*/  HMMA.16816.F32.BF16 R76, R40.reuse, R132, R76 ;  /* 0x00000084284c723c */ /* 0x040ff0000004184c */
[C---:B------:R-:W-:Y:S08]  /*15f0*/  HMMA.16816.F32.BF16 R100, R40.reuse, R130, R100 ;  /* 0x000000822864723c */ /* 0x040ff00000041864 */
[C---:B------:R-:W-:Y:S01]  /*1600*/  HMMA.16816.F32.BF16 R108, R40.reuse, R128, R108 ;  /* 0x00000080286c723c */ /* 0x040fe2000004186c */
[----:B------:R-:W3:Y:S04]  /*1610*/  LD.E R128, desc[UR10][R188.64+0x88a0] ;  /* 0x0088a00abc807980 */ /* 0x000ee8000c101900 */
[----:B------:R-:W3:Y:S03]  /*1620*/  LD.E R129, desc[UR10][R188.64+0x88b0] ;  /* 0x0088b00abc817980 */ /* 0x000ee6000c101900 */
[C---:B------:R-:W-:Y:S01]  /*1630*/  HMMA.16816.F32.BF16 R116, R40.reuse, R126, R116 ;  /* 0x0000007e2874723c */ /* 0x040fe20000041874 */
[----:B------:R-:W5:Y:S04]  /*1640*/  LD.E R126, desc[UR10][R188.64+0x9120] ;  /* 0x0091200abc7e7980 */ /* 0x000f68000c101900 */
[----:B------:R-:W5:Y:S03]  /*1650*/  LD.E R127, desc[UR10][R188.64+0x9130] ;  /* 0x0091300abc7f7980 */ /* 0x000f66000c101900 */
[C---:B------:R-:W-:Y:S01]  /*1660*/  HMMA.16816.F32.BF16 R44, R40.reuse, R98, R44 ;  /* 0x00000062282c723c */ /* 0x040fe2000004182c */
[----:B------:R-:W3:Y:S04]  /*1670*/  LD.E R98, desc[UR10][R188.64+0xcca0] ;  /* 0x00cca00abc627980 */ /* 0x000ee8000c101900 */
[----:B------:R-:W3:Y:S03]  /*1680*/  LD.E R99, desc[UR10][R188.64+0xccb0] ;  /* 0x00ccb00abc637980 */ /* 0x000ee6000c101900 */
[----:B------:R-:W-:Y:S01]  /*1690*/  HMMA.16816.F32.BF16 R52, R40, R96, R52 ;  /* 0x000000602834723c */ /* 0x000fe20000041834 */
[----:B------:R-:W3:Y:S04]  /*16a0*/  LD.E R96, desc[UR10][R188.64+0xd520] ;  /* 0x00d5200abc607980 */ /* 0x000ee8000c101900 */
[----:B------:R-:W3:Y:S03]  /*16b0*/  LD.E R97, desc[UR10][R188.64+0xd530] ;  /* 0x00d5300abc617980 */ /* 0x000ee6000c101900 */
[C---:B------:R-:W-:Y:S08]  /*16c0*/  HMMA.16816.F32.BF16 R72, R68.reuse, R34, R72 ;  /* 0x000000224448723c */ /* 0x040ff00000041848 */
[C---:B------:R-:W-:Y:S08]  /*16d0*/  HMMA.16816.F32.BF16 R104, R68.reuse, R30, R104 ;  /* 0x0000001e4468723c */ /* 0x040ff00000041868 */
[C---:B------:R-:W-:Y:S08]  /*16e0*/  HMMA.16816.F32.BF16 R120, R68.reuse, R2, R120 ;  /* 0x000000024478723c */ /* 0x040ff00000041878 */
[----:B------:R-:W-:Y:S08]  /*16f0*/  HMMA.16816.F32.BF16 R48, R68, R10, R48 ;  /* 0x0000000a4430723c */ /* 0x000ff00000041830 */
[C---:B--2---:R-:W-:Y:S08]  /*1700*/  HMMA.16816.F32.BF16 R56, R64.reuse, R38, R56 ;  /* 0x000000264038723c */ /* 0x044ff00000041838 */
[----:B----4-:R-:W-:Y:S01]  /*1710*/  HMMA.16816.F32.BF16 R80, R64, R36, R80 ;  /* 0x000000244050723c */ /* 0x010fe20000041850 */
[----:B------:R-:W2:Y:S04]  /*1720*/  LD.E R64, desc[UR10][R190.64+0xc0] ;  /* 0x0000c00abe407980 */ /* 0x000ea8000c101900 */
[----:B------:R-:W2:Y:S03]  /*1730*/  LD.E R65, desc[UR10][R190.64+0x940] ;  /* 0x0009400abe417980 */ /* 0x000ea6000c101900 */
[C---:B------:R-:W-:Y:S01]  /*1740*/  HMMA.16816.F32.BF16 R60, R40.reuse, R38, R60 ;  /* 0x00000026283c723c */ /* 0x040fe2000004183c */
[----:B------:R-:W4:Y:S04]  /*1750*/  LD.E R38, desc[UR10][R190.64+0x11b0] ;  /* 0x0011b00abe267980 */ /* 0x000f28000c101900 */
[----:B------:R-:W4:Y:S03]  /*1760*/  LD.E R39, desc[UR10][R190.64+0x1a30] ;  /* 0x001a300abe277980 */ /* 0x000f26000c101900 */
[----:B------:R-:W-:Y:S01]  /*1770*/  HMMA.16816.F32.BF16 R12, R40, R36, R12 ;  /* 0x00000024280c723c */ /* 0x000fe2000004180c */
[----:B------:R-:W5:Y:S04]  /*1780*/  LD.E R40, desc[UR10][R190.64+0xa0] ;  /* 0x0000a00abe287980 */ /* 0x000f68000c101900 */
[----:B------:R-:W5:Y:S04]  /*1790*/  LD.E R41, desc[UR10][R190.64+0x920] ;  /* 0x0009200abe297980 */ /* 0x000f68000c101900 */
[----:B------:R-:W5:Y:S04]  /*17a0*/  LD.E R42, desc[UR10][R190.64+0xb0] ;  /* 0x0000b00abe2a7980 */ /* 0x000f68000c101900 */
[----:B------:R-:W5:Y:S04]  /*17b0*/  LD.E R43, desc[UR10][R190.64+0x930] ;  /* 0x0009300abe2b7980 */ /* 0x000f68000c101900 */
[----:B------:R-:W4:Y:S04]  /*17c0*/  LD.E R36, desc[UR10][R190.64+0x11a0] ;  /* 0x0011a00abe247980 */ /* 0x000f28000c101900 */
[----:B------:R-:W4:Y:S01]  /*17d0*/  LD.E R37, desc[UR10][R190.64+0x1a20] ;  /* 0x001a200abe257980 */ /* 0x000f22000c101900 */
[C---:B------:R-:W-:Y:S03]  /*17e0*/  HMMA.16816.F32.BF16 R56, R68.reuse, R32, R56 ;  /* 0x000000204438723c */ /* 0x040fe60000041838 */
[----:B------:R-:W2:Y:S04]  /*17f0*/  LD.E R66, desc[UR10][R190.64+0xd0] ;  /* 0x0000d00abe427980 */ /* 0x000ea8000c101900 */
[----:B------:R-:W2:Y:S01]  /*1800*/  LD.E R67, desc[UR10][R190.64+0x950] ;  /* 0x0009500abe437980 */ /* 0x000ea2000c101900 */
[----:B------:R-:W-:Y:S03]  /*1810*/  HMMA.16816.F32.BF16 R80, R68, R8, R80 ;  /* 0x000000084450723c */ /* 0x000fe60000041850 */
[----:B------:R-:W2:Y:S04]  /*1820*/  LD.E R68, desc[UR10][R190.64+0x11c0] ;  /* 0x0011c00abe447980 */ /* 0x000ea8000c101900 */
[----:B------:R-:W2:Y:S04]  /*1830*/  LD.E R69, desc[UR10][R190.64+0x1a40] ;  /* 0x001a400abe457980 */ /* 0x000ea8000c101900 */
[----:B------:R-:W2:Y:S04]  /*1840*/  LD.E R70, desc[UR10][R190.64+0x11d0] ;  /* 0x0011d00abe467980 */ /* 0x000ea8000c101900 */
[----:B------:R-:W2:Y:S01]  /*1850*/  LD.E R71, desc[UR10][R190.64+0x1a50] ;  /* 0x001a500abe477980 */ /* 0x000ea2000c101900 */
[C---:B------:R-:W-:Y:S03]  /*1860*/  HMMA.16816.F32.BF16 R100, R92.reuse, R4, R100 ;  /* 0x000000045c64723c */ /* 0x040fe60000041864 */
        /* <DEDUP_REMOVED lines=8> */
[----:B------:R-:W-:Y:S01]  /*18f0*/  HMMA.16816.F32.BF16 R44, R92, R2, R44 ;  /* 0x000000025c2c723c */ /* 0x000fe2000004182c */
[----:B------:R-:W-:-:S07]  /*1900*/  VIADD R3, R173, 0x4000 ;  /* 0x00004000ad037836 */ /* 0x000fce0000000000 */
[C---:B------:R-:W-:Y:S01]  /*1910*/  HMMA.16816.F32.BF16 R76, R92.reuse, R34, R76 ;  /* 0x000000225c4c723c */ /* 0x040fe2000004184c */
[----:B------:R-:W2:Y:S04]  /*1920*/  LD.E R34, desc[UR10][R188.64+0xe640] ;  /* 0x00e6400abc227980 */ /* 0x000ea8000c101900 */
[----:B------:R-:W2:Y:S03]  /*1930*/  LD.E R35, desc[UR10][R188.64+0xe650] ;  /* 0x00e6500abc237980 */ /* 0x000ea6000c101900 */
[C---:B------:R-:W-:Y:S01]  /*1940*/  HMMA.16816.F32.BF16 R60, R92.reuse, R32, R60 ;  /* 0x000000205c3c723c */ /* 0x040fe2000004183c */
[----:B------:R-:W-:Y:S01]  /*1950*/  IADD3 R3, P0, PT, R136, R3, RZ ;  /* 0x0000000388037210 */ /* 0x000fe20007f1e0ff */
[----:B------:R-:W2:Y:S03]  /*1960*/  LD.E R32, desc[UR10][R188.64+0xe660] ;  /* 0x00e6600abc207980 */ /* 0x000ea6000c101900 */
[----:B------:R-:W-:Y:S01]  /*1970*/  IADD3.X R2, PT, PT, RZ, RZ, RZ, P0, !PT ;  /* 0x000000ffff027210 */ /* 0x000fe200007fe4ff */
[----:B------:R-:W2:Y:S02]  /*1980*/  LD.E R33, desc[UR10][R188.64+0xe670] ;  /* 0x00e6700abc217980 */ /* 0x000ea4000c101900 */
[C---:B------:R-:W-:Y:S02]  /*1990*/  HMMA.16816.F32.BF16 R52, R92.reuse, R10, R52 ;  /* 0x0000000a5c34723c */ /* 0x040fe40000041834 */
[----:B------:R-:W2:Y:S04]  /*19a0*/  LD.E R10, desc[UR10][R188.64+0xd560] ;  /* 0x00d5600abc0a7980 */ /* 0x000ea8000c101900 */
[----:B------:R-:W2:Y:S02]  /*19b0*/  LD.E R11, desc[UR10][R188.64+0xd570] ;  /* 0x00d5700abc0b7980 */ /* 0x000ea4000c101900 */
[----:B------:R-:W-:Y:S02]  /*19c0*/  HMMA.16816.F32.BF16 R12, R92, R8, R12 ;  /* 0x000000085c0c723c */ /* 0x000fe4000004180c */
[----:B------:R-:W2:Y:S04]  /*19d0*/  LD.E R8, desc[UR10][R188.64+0xa260] ;  /* 0x00a2600abc087980 */ /* 0x000ea8000c101900 */
[----:B------:R-:W2:Y:S02]  /*19e0*/  LD.E R9, desc[UR10][R188.64+0xa270] ;  /* 0x00a2700abc097980 */ /* 0x000ea4000c101900 */
[-C--:B-----5:R-:W-:Y:S08]  /*19f0*/  HMMA.16816.F32.BF16 R88, R40, R126.reuse, R88 ;  /* 0x0000007e2858723c */ /* 0x0a0ff00000041858 */
[----:B----4-:R-:W-:Y:S08]  /*1a00*/  HMMA.16816.F32.BF16 R100, R36, R126, R100 ;  /* 0x0000007e2464723c */ /* 0x010ff00000041864 */
[-C--:B---3--:R-:W-:Y:S08]  /*1a10*/  HMMA.16816.F32.BF16 R104, R40, R98.reuse, R104 ;  /* 0x000000622868723c */ /* 0x088ff00000041868 */
[----:B------:R-:W-:Y:S08]  /*1a20*/  HMMA.16816.F32.BF16 R108, R36, R98, R108 ;  /* 0x00000062246c723c */ /* 0x000ff0000004186c */
[-C--:B------:R-:W-:Y:S08]  /*1a30*/  HMMA.16816.F32.BF16 R112, R40, R96.reuse, R112 ;  /* 0x000000602870723c */ /* 0x080ff00000041870 */
[----:B------:R-:W-:Y:S08]  /*1a40*/  HMMA.16816.F32.BF16 R116, R36, R96, R116 ;  /* 0x000000602474723c */ /* 0x000ff00000041874 */
[-C--:B------:R-:W-:Y:S08]  /*1a50*/  HMMA.16816.F32.BF16 R120, R40, R86.reuse, R120 ;  /* 0x000000562878723c */ /* 0x080ff00000041878 */
[----:B------:R-:W-:Y:S01]  /*1a60*/  HMMA.16816.F32.BF16 R44, R36, R86, R44 ;  /* 0x00000056242c723c */ /* 0x000fe2000004182c */
[----:B-1----:R-:W-:-:S04]  /*1a70*/  LEA R126, P0, R3, UR12, 0x1 ;  /* 0x0000000c037e7c11 */ /* 0x002fc8000f8008ff */
[----:B------:R-:W-:Y:S01]  /*1a80*/  LEA.HI.X R127, R3, UR13, R2, 0x1, P0 ;  /* 0x0000000d037f7c11 */ /* 0x000fe200080f0c02 */
[----:B------:R-:W-:Y:S01]  /*1a90*/  VIADD R3, R173, 0xc000 ;  /* 0x0000c000ad037836 */ /* 0x000fe20000000000 */
[----:B------:R-:W3:Y:S01]  /*1aa0*/  LD.E R2, desc[UR10][R188.64+0x9160] ;  /* 0x0091600abc027980 */ /* 0x000ee2000c101900 */
[-C--:B------:R-:W-:Y:S08]  /*1ab0*/  HMMA.16816.F32.BF16 R72, R40, R128.reuse, R72 ;  /* 0x000000802848723c */ /* 0x080ff00000041848 */
[----:B------:R-:W-:Y:S08]  /*1ac0*/  HMMA.16816.F32.BF16 R76, R36, R128, R76 ;  /* 0x00000080244c723c */ /* 0x000ff0000004184c */
[C---:B------:R-:W-:Y:S08]  /*1ad0*/  HMMA.16816.F32.BF16 R48, R40.reuse, R84, R48 ;  /* 0x000000542830723c */ /* 0x040ff00000041830 */
[C---:B------:R-:W-:Y:S08]  /*1ae0*/  HMMA.16816.F32.BF16 R56, R40.reuse, R28, R56 ;  /* 0x0000001c2838723c */ /* 0x040ff00000041838 */
[----:B------:R-:W-:Y:S01]  /*1af0*/  HMMA.16816.F32.BF16 R80, R40, R26, R80 ;  /* 0x0000001a2850723c */ /* 0x000fe20000041850 */
[----:B------:R-:W-:-:S02]  /*1b00*/  IADD3 R42, P0, PT, R136, R3, RZ ;  /* 0x00000003882a7210 */ /* 0x000fc40007f1e0ff */
[----:B------:R-:W3:Y:S05]  /*1b10*/  LD.E R3, desc[UR10][R188.64+0x9170] ;  /* 0x0091700abc037980 */ /* 0x000eea000c101900 */
[----:B------:R-:W-:Y:S01]  /*1b20*/  HMMA.16816.F32.BF16 R60, R36, R28, R60 ;  /* 0x0000001c243c723c */ /* 0x000fe2000004183c */
[----:B------:R-:W4:Y:S04]  /*1b30*/  LD.E R28, desc[UR10][R188.64+0xcce0] ;  /* 0x00cce00abc1c7980 */ /* 0x000f28000c101900 */
[----:B------:R-:W4:Y:S03]  /*1b40*/  LD.E R29, desc[UR10][R188.64+0xccf0] ;  /* 0x00ccf00abc1d7980 */ /* 0x000f26000c101900 */
[-C--:B--2---:R-:W-:Y:S08]  /*1b50*/  HMMA.16816.F32.BF16 R88, R64, R22.reuse, R88 ;  /* 0x000000164058723c */ /* 0x084ff00000041858 */
[----:B------:R-:W-:Y:S01]  /*1b60*/  HMMA.16816.F32.BF16 R100, R68, R22, R100 ;  /* 0x000000164464723c */ /* 0x000fe20000041864 */
[----:B------:R-:W3:Y:S04]  /*1b70*/  LD.E R22, desc[UR10][R190.64+0xf0] ;  /* 0x0000f00abe167980 */ /* 0x000ee8000c101900 */
[----:B------:R-:W3:Y:S03]  /*1b80*/  LD.E R23, desc[UR10][R190.64+0x970] ;  /* 0x0009700abe177980 */ /* 0x000ee6000c101900 */
[-C--:B------:R-:W-:Y:S08]  /*1b90*/  HMMA.16816.F32.BF16 R104, R64, R20.reuse, R104 ;  /* 0x000000144068723c */ /* 0x080ff00000041868 */
[----:B------:R-:W-:Y:S01]  /*1ba0*/  HMMA.16816.F32.BF16 R108, R68, R20, R108 ;  /* 0x00000014446c723c */ /* 0x000fe2000004186c */
[----:B------:R-:W3:Y:S04]  /*1bb0*/  LD.E R20, desc[UR10][R190.64+0xe0] ;  /* 0x0000e00abe147980 */ /* 0x000ee8000c101900 */
[----:B------:R-:W3:Y:S03]  /*1bc0*/  LD.E R21, desc[UR10][R190.64+0x960] ;  /* 0x0009600abe157980 */ /* 0x000ee6000c101900 */
[-C--:B------:R-:W-:Y:S08]  /*1bd0*/  HMMA.16816.F32.BF16 R112, R64, R18.reuse, R112 ;  /* 0x000000124070723c */ /* 0x080ff00000041870 */
[----:B------:R-:W-:Y:S01]  /*1be0*/  HMMA.16816.F32.BF16 R116, R68, R18, R116 ;  /* 0x000000124474723c */ /* 0x000fe20000041874 */
[----:B------:R-:W2:Y:S04]  /*1bf0*/  LD.E R18, desc[UR10][R188.64+0xdde0] ;  /* 0x00dde00abc127980 */ /* 0x000ea8000c101900 */
[----:B------:R-:W2:Y:S03]  /*1c00*/  LD.E R19, desc[UR10][R188.64+0xddf0] ;  /* 0x00ddf00abc137980 */ /* 0x000ea6000c101900 */
[-C--:B------:R-:W-:Y:S08]  /*1c10*/  HMMA.16816.F32.BF16 R120, R64, R16.reuse, R120 ;  /* 0x000000104078723c */ /* 0x080ff00000041878 */
[----:B------:R-:W-:Y:S01]  /*1c20*/  HMMA.16816.F32.BF16 R44, R68, R16, R44 ;  /* 0x00000010442c723c */ /* 0x000fe2000004182c */
[----:B------:R-:W5:Y:S04]  /*1c30*/  LD.E R16, desc[UR10][R188.64+0x88e0] ;  /* 0x0088e00abc107980 */ /* 0x000f68000c101900 */
[----:B------:R-:W5:Y:S03]  /*1c40*/  LD.E R17, desc[UR10][R188.64+0x88f0] ;  /* 0x0088f00abc117980 */ /* 0x000f66000c101900 */
[-C--:B------:R-:W-:Y:S08]  /*1c50*/  HMMA.16816.F32.BF16 R72, R64, R24.reuse, R72 ;  /* 0x000000184048723c */ /* 0x080ff00000041848 */
[----:B------:R-:W-:Y:S01]  /*1c60*/  HMMA.16816.F32.BF16 R76, R68, R24, R76 ;  /* 0x00000018444c723c */ /* 0x000fe2000004184c */
[----:B------:R-:W-:Y:S01]  /*1c70*/  IADD3 R24, P1, PT, R172, R136, RZ ;  /* 0x00000088ac187210 */ /* 0x000fe20007f3e0ff */
[----:B------:R-:W-:-:S06]  /*1c80*/  VIADD R25, R173, 0x10000 ;  /* 0x00010000ad197836 */ /* 0x000fcc0000000000 */
[----:B------:R-:W-:Y:S01]  /*1c90*/  HMMA.16816.F32.BF16 R12, R36, R26, R12 ;  /* 0x0000001a240c723c */ /* 0x000fe2000004180c */
[----:B------:R-:W-:Y:S01]  /*1ca0*/  IMAD.X R27, RZ, RZ, RZ, P1 ;  /* 0x000000ffff1b7224 */ /* 0x000fe200008e06ff */
[----:B------:R-:W-:-:S04]  /*1cb0*/  LEA R154, P1, R24, UR12, 0x1 ;  /* 0x0000000c189a7c11 */ /* 0x000fc8000f8208ff */
[----:B------:R-:W-:Y:S02]  /*1cc0*/  LEA.HI.X R155, R24, UR13, R27, 0x1, P1 ;  /* 0x0000000d189b7c11 */ /* 0x000fe400088f0c1b */
[----:B------:R-:W-:Y:S01]  /*1cd0*/  HMMA.16816.F32.BF16 R52, R36, R84, R52 ;  /* 0x000000542434723c */ /* 0x000fe20000041834 */
[----:B------:R-:W-:Y:S01]  /*1ce0*/  IADD3 R40, P1, PT, R136, R25, RZ ;  /* 0x0000001988287210 */ /* 0x000fe20007f3e0ff */
[----:B------:R-:W2:Y:S04]  /*1cf0*/  LDG.E.128.CONSTANT R36, desc[UR10][R126.64+0x100] ;  /* 0x0001000a7e247981 */ /* 0x000ea8000c1e9d00 */
[----:B------:R-:W2:Y:S02]  /*1d00*/  LDG.E.128.CONSTANT R24, desc[UR10][R148.64+0x100] ;  /* 0x0001000a94187981 */ /* 0x000ea4000c1e9d00 */
[C---:B------:R-:W-:Y:S08]  /*1d10*/  HMMA.16816.F32.BF16 R48, R64.reuse, R4, R48 ;  /* 0x000000044030723c */ /* 0x040ff00000041830 */
[C---:B------:R-:W-:Y:S08]  /*1d20*/  HMMA.16816.F32.BF16 R56, R64.reuse, R30, R56 ;  /* 0x0000001e4038723c */ /* 0x040ff00000041838 */
[----:B------:R-:W-:Y:S01]  /*1d30*/  HMMA.16816.F32.BF16 R80, R64, R34, R80 ;  /* 0x000000224050723c */ /* 0x000fe20000041850 */
[----:B------:R-:W-:-:S02]  /*1d40*/  IADD3.X R43, PT, PT, RZ, RZ, RZ, P0, !PT ;  /* 0x000000ffff2b7210 */ /* 0x000fc400007fe4ff */
[----:B------:R-:W-:Y:S01]  /*1d50*/  IADD3 R84, P2, PT, R171, R136, RZ ;  /* 0x00000088ab547210 */ /* 0x000fe20007f5e0ff */
[----:B------:R-:W-:Y:S01]  /*1d60*/  IMAD.X R41, RZ, RZ, RZ, P1 ;  /* 0x000000ffff297224 */ /* 0x000fe200008e06ff */
[C---:B------:R-:W-:Y:S01]  /*1d70*/  LEA R152, P0, R42.reuse, UR12, 0x1 ;  /* 0x0000000c2a987c11 */ /* 0x040fe2000f8008ff */
[----:B------:R-:W2:Y:S02]  /*1d80*/  LDG.E.128.CONSTANT R64, desc[UR10][R154.64+0x100] ;  /* 0x0001000a9a407981 */ /* 0x000ea4000c1e9d00 */
[----:B------:R-:W-:Y:S01]  /*1d90*/  IMAD.X R85, RZ, RZ, RZ, P2 ;  /* 0x000000ffff557224 */ /* 0x000fe200010e06ff */
[----:B------:R-:W-:Y:S02]  /*1da0*/  LEA.HI.X R153, R42, UR13, R43, 0x1, P0 ;  /* 0x0000000d2a997c11 */ /* 0x000fe400080f0c2b */
[----:B------:R-:W-:Y:S02]  /*1db0*/  LEA R192, P0, R84, UR12, 0x1 ;  /* 0x0000000c54c07c11 */ /* 0x000fe4000f8008ff */
[----:B------:R-:W-:Y:S01]  /*1dc0*/  LEA R150, P1, R40, UR12, 0x1 ;  /* 0x0000000c28967c11 */ /* 0x000fe2000f8208ff */
[----:B------:R-:W-:Y:S01]  /*1dd0*/  HMMA.16816.F32.BF16 R60, R68, R30, R60 ;  /* 0x0000001e443c723c */ /* 0x000fe2000004183c */
[----:B------:R-:W-:-:S02]  /*1de0*/  LEA.HI.X R193, R84, UR13, R85, 0x1, P0 ;  /* 0x0000000d54c17c11 */ /* 0x000fc400080f0c55 */
[----:B------:R-:W-:Y:S02]  /*1df0*/  LEA.HI.X R151, R40, UR13, R41, 0x1, P1 ;  /* 0x0000000d28977c11 */ /* 0x000fe400088f0c29 */
[-C--:B------:R-:W-:Y:S01]  /*1e00*/  IADD3 R30, P0, PT, R170, R136.reuse, RZ ;  /* 0x00000088aa1e7210 */ /* 0x080fe20007f1e0ff */
[----:B------:R-:W2:Y:S02]  /*1e10*/  LDG.E.128.CONSTANT R40, desc[UR10][R152.64+0x100] ;  /* 0x0001000a98287981 */ /* 0x000ea4000c1e9d00 */
[----:B------:R-:W-:Y:S01]  /*1e20*/  HMMA.16816.F32.BF16 R52, R68, R4, R52 ;  /* 0x000000044434723c */ /* 0x000fe20000041834 */
[----:B------:R-:W-:Y:S01]  /*1e30*/  IADD3 R4, P1, PT, R169, R136, RZ ;  /* 0x00000088a9047210 */ /* 0x000fe20007f3e0ff */
[----:B------:R-:W-:Y:S01]  /*1e40*/  IMAD.X R31, RZ, RZ, RZ, P0 ;  /* 0x000000ffff1f7224 */ /* 0x000fe200000e06ff */
[----:B------:R-:W-:Y:S01]  /*1e50*/  LEA R160, P0, R30, UR12, 0x1 ;  /* 0x0000000c1ea07c11 */ /* 0x000fe2000f8008ff */
[----:B------:R-:W2:Y:S01]  /*1e60*/  LDG.E.128.CONSTANT R84, desc[UR10][R150.64+0x100] ;  /* 0x0001000a96547981 */ /* 0x000ea2000c1e9d00 */
[----:B------:R-:W-:-:S02]  /*1e70*/  IADD3.X R5, PT, PT, RZ, RZ, RZ, P1, !PT ;  /* 0x000000ffff057210 */ /* 0x000fc40000ffe4ff */
[----:B------:R-:W-:Y:S01]  /*1e80*/  LEA R164, P1, R4, UR12, 0x1 ;  /* 0x0000000c04a47c11 */ /* 0x000fe2000f8208ff */
[----:B------:R-:W2:Y:S01]  /*1e90*/  LDG.E.128.CONSTANT R92, desc[UR10][R192.64+0x100] ;  /* 0x0001000ac05c7981 */ /* 0x000ea2000c1e9d00 */
[----:B------:R-:W-:Y:S02]  /*1ea0*/  LEA.HI.X R161, R30, UR13, R31, 0x1, P0 ;  /* 0x0000000d1ea17c11 */ /* 0x000fe400080f0c1f */
[----:B------:R-:W-:Y:S02]  /*1eb0*/  LEA.HI.X R165, R4, UR13, R5, 0x1, P1 ;  /* 0x0000000d04a57c11 */ /* 0x000fe400088f0c05 */
[----:B------:R-:W-:-:S05]  /*1ec0*/  IADD3 R4, P0, PT, R159, R136, RZ ;  /* 0x000000889f047210 */ /* 0x000fca0007f1e0ff */
[----:B------:R-:W-:Y:S01]  /*1ed0*/  IMAD.X R5, RZ, RZ, RZ, P0 ;  /* 0x000000ffff057224 */ /* 0x000fe200000e06ff */
[----:B------:R-:W-:-:S04]  /*1ee0*/  LEA R196, P0, R4, UR14, 0x1 ;  /* 0x0000000e04c47c11 */ /* 0x000fc8000f8008ff */
[----:B------:R-:W-:Y:S01]  /*1ef0*/  LEA.HI.X R197, R4, UR15, R5, 0x1, P0 ;  /* 0x0000000f04c57c11 */ /* 0x000fe200080f0c05 */
[----:B------:R-:W-:Y:S04]  /*1f00*/  HMMA.16816.F32.BF16 R12, R68, R34, R12 ;  /* 0x00000022440c723c */ /* 0x000fe8000004180c */
[----:B------:R-:W2:Y:S04]  /*1f10*/  LDG.E.128.CONSTANT R68, desc[UR10][R196.64+0x100] ;  /* 0x0001000ac4447981 */ /* 0x000ea8000c1e9d00 */
[C---:B---3--:R-:W-:Y:S08]  /*1f20*/  HMMA.16816.F32.BF16 R88, R20.reuse, R2, R88 ;  /* 0x000000021458723c */ /* 0x048ff00000041858 */
[C---:B----4-:R-:W-:Y:S08]  /*1f30*/  HMMA.16816.F32.BF16 R104, R20.reuse, R28, R104 ;  /* 0x0000001c1468723c */ /* 0x050ff00000041868 */
[C---:B------:R-:W-:Y:S08]  /*1f40*/  HMMA.16816.F32.BF16 R112, R20.reuse, R10, R112 ;  /* 0x0000000a1470723c */ /* 0x040ff00000041870 */
[C---:B------:R-:W-:Y:S08]  /*1f50*/  HMMA.16816.F32.BF16 R120, R20.reuse, R6, R120 ;  /* 0x000000061478723c */ /* 0x040ff00000041878 */
[C---:B-----5:R-:W-:Y:S08]  /*1f60*/  HMMA.16816.F32.BF16 R72, R20.reuse, R16, R72 ;  /* 0x000000101448723c */ /* 0x060ff00000041848 */
[C---:B------:R-:W-:Y:S08]  /*1f70*/  HMMA.16816.F32.BF16 R48, R20.reuse, R8, R48 ;  /* 0x000000081430723c */ /* 0x040ff00000041830 */
[C---:B--2---:R-:W-:Y:S08]  /*1f80*/  HMMA.16816.F32.BF16 R56, R20.reuse, R18, R56 ;  /* 0x000000121438723c */ /* 0x044ff00000041838 */
[----:B------:R-:W-:Y:S01]  /*1f90*/  HMMA.16816.F32.BF16 R80, R20, R32, R80 ;  /* 0x000000201450723c */ /* 0x000fe20000041850 */
[----:B------:R-:W2:Y:S04]  /*1fa0*/  LD.E R20, desc[UR10][R190.64+0x11e0] ;  /* 0x0011e00abe147980 */ /* 0x000ea8000c101900 */
[----:B------:R-:W2:Y:S04]  /*1fb0*/  LD.E R21, desc[UR10][R190.64+0x1a60] ;  /* 0x001a600abe157980 */ /* 0x000ea8000c101900 */
[----:B------:R-:W2:Y:S04]  /*1fc0*/  LD.E R22, desc[UR10][R190.64+0x11f0] ;  /* 0x0011f00abe167980 */ /* 0x000ea8000c101900 */
[----:B------:R-:W2:Y:S01]  /*1fd0*/  LD.E R23, desc[UR10][R190.64+0x1a70] ;  /* 0x001a700abe177980 */ /* 0x000ea2000c101900 */
[----:B------:R-:W-:Y:S06]  /*1fe0*/  BAR.SYNC.DEFER_BLOCKING 0x0 ;  /* 0x0000000000007b1d */ /* 0x000fec0000010000 */
[----:B------:R0:W-:Y:S04]  /*1ff0*/  STS.128 [R174], R24 ;  /* 0x00000018ae007388 */ /* 0x0001e80000000c00 */
[----:B------:R1:W-:Y:S04]  /*2000*/  STS.128 [R174+0x220], R36 ;  /* 0x00022024ae007388 */ /* 0x0003e80000000c00 */
[----:B0-----:R-:W3:Y:S04]  /*2010*/  LDG.E.128.CONSTANT R24, desc[UR10][R160.64+0x100] ;  /* 0x0001000aa0187981 */ /* 0x001ee8000c1e9d00 */
[----:B-1----:R-:W4:Y:S01]  /*2020*/  LDG.E.128.CONSTANT R36, desc[UR10][R164.64+0x100] ;  /* 0x0001000aa4247981 */ /* 0x002f22000c1e9d00 */
[----:B------:R-:W-:Y:S01]  /*2030*/  VIADD R5, R159, 0x4000 ;  /* 0x000040009f057836 */ /* 0x000fe20000000000 */
[----:B------:R-:W-:-:S04]  /*2040*/  IADD3 R30, P0, PT, R158, R136, RZ ;  /* 0x000000889e1e7210 */ /* 0x000fc80007f1e0ff */
[----:B------:R-:W-:Y:S01]  /*2050*/  IADD3 R5, P1, PT, R136, R5, RZ ;  /* 0x0000000588057210 */ /* 0x000fe20007f3e0ff */
[----:B------:R-:W-:Y:S01]  /*2060*/  IMAD.X R31, RZ, RZ, RZ, P0 ;  /* 0x000000ffff1f7224 */ /* 0x000fe200000e06ff */
[C---:B------:R-:W-:Y:S02]  /*2070*/  LEA R198, P0, R30.reuse, UR14, 0x1 ;  /* 0x0000000e1ec67c11 */ /* 0x040fe4000f8008ff */
[----:B------:R-:W-:Y:S02]  /*2080*/  IADD3.X R4, PT, PT, RZ, RZ, RZ, P1, !PT ;  /* 0x000000ffff047210 */ /* 0x000fe40000ffe4ff */
[C---:B------:R-:W-:Y:S02]  /*2090*/  LEA R194, P1, R5.reuse, UR14, 0x1 ;  /* 0x0000000e05c27c11 */ /* 0x040fe4000f8208ff */
[----:B------:R-:W-:Y:S02]  /*20a0*/  LEA.HI.X R199, R30, UR15, R31, 0x1, P0 ;  /* 0x0000000f1ec77c11 */ /* 0x000fe400080f0c1f */
[----:B------:R-:W-:-:S02]  /*20b0*/  LEA.HI.X R195, R5, UR15, R4, 0x1, P1 ;  /* 0x0000000f05c37c11 */ /* 0x000fc400088f0c04 */
[----:B------:R-:W-:Y:S01]  /*20c0*/  IADD3 R4, P0, PT, R157, R136, RZ ;  /* 0x000000889d047210 */ /* 0x000fe20007f1e0ff */
[----:B------:R-:W-:-:S05]  /*20d0*/  VIADD R5, R158, 0x8000 ;  /* 0x000080009e057836 */ /* 0x000fca0000000000 */
[----:B------:R-:W-:Y:S01]  /*20e0*/  IADD3 R5, P1, PT, R136, R5, RZ ;  /* 0x0000000588057210 */ /* 0x000fe20007f3e0ff */
[----:B------:R0:W-:Y:S04]  /*20f0*/  STS.128 [R174+0x440], R64 ;  /* 0x00044040ae007388 */ /* 0x0001e80000000c00 */
[----:B------:R1:W-:Y:S04]  /*2100*/  STS.128 [R174+0x660], R40 ;  /* 0x00066028ae007388 */ /* 0x0003e80000000c00 */
[----:B------:R5:W-:Y:S04]  /*2110*/  STS.128 [R174+0x880], R84 ;  /* 0x00088054ae007388 */ /* 0x000be80000000c00 */
[----:B------:R-:W-:Y:S04]  /*2120*/  STS.128 [R174+0xaa0], R92 ;  /* 0x000aa05cae007388 */ /* 0x000fe80000000c00 */
[----:B0-----:R-:W4:Y:S04]  /*2130*/  LDG.E.128.CONSTANT R64, desc[UR10][R194.64+0x100] ;  /* 0x0001000ac2407981 */ /* 0x001f28000c1e9d00 */
[----:B-1----:R-:W4:Y:S01]  /*2140*/  LDG.E.128.CONSTANT R40, desc[UR10][R198.64+0x100] ;  /* 0x0001000ac6287981 */ /* 0x002f22000c1e9d00 */
[----:B--2---:R-:W-:Y:S01]  /*2150*/  HMMA.16816.F32.BF16 R76, R20, R16, R76 ;  /* 0x00000010144c723c */ /* 0x004fe2000004184c */
[----:B------:R-:W-:Y:S01]  /*2160*/  IMAD.X R17, RZ, RZ, RZ, P0 ;  /* 0x000000ffff117224 */ /* 0x000fe200000e06ff */
[----:B------:R-:W-:-:S06]  /*2170*/  LEA R208, P0, R4, UR14, 0x1 ;  /* 0x0000000e04d07c11 */ /* 0x000fcc000f8008ff */
[----:B------:R-:W-:Y:S01]  /*2180*/  HMMA.16816.F32.BF16 R100, R20, R2, R100 ;  /* 0x000000021464723c */ /* 0x000fe20000041864 */
[----:B------:R-:W-:Y:S01]  /*2190*/  VIADD R3, R159, 0x8000 ;  /* 0x000080009f037836 */ /* 0x000fe20000000000 */
[----:B------:R-:W-:-:S04]  /*21a0*/  LEA.HI.X R209, R4, UR15, R17, 0x1, P0 ;  /* 0x0000000f04d17c11 */ /* 0x000fc800080f0c11 */
[----:B------:R-:W-:Y:S01]  /*21b0*/  IADD3 R2, P0, PT, R136, R3, RZ ;  /* 0x0000000388027210 */ /* 0x000fe20007f1e0ff */
[----:B------:R-:W-:Y:S01]  /*21c0*/  IMAD.X R4, RZ, RZ, RZ, P1 ;  /* 0x000000ffff047224 */ /* 0x000fe200008e06ff */
[----:B------:R-:W-:-:S03]  /*21d0*/  IADD3 R3, PT, PT, R159, 0xc000, RZ ;  /* 0x0000c0009f037810 */ /* 0x000fc60007ffe0ff */
[----:B------:R-:W-:Y:S01]  /*21e0*/  IMAD.X R17, RZ, RZ, RZ, P0 ;  /* 0x000000ffff117224 */ /* 0x000fe200000e06ff */
[C---:B------:R-:W-:Y:S02]  /*21f0*/  LEA R206, P0, R2.reuse, UR14, 0x1 ;  /* 0x0000000e02ce7c11 */ /* 0x040fe4000f8008ff */
[C---:B------:R-:W-:Y:S02]  /*2200*/  LEA R202, P1, R5.reuse, UR14, 0x1 ;  /* 0x0000000e05ca7c11 */ /* 0x040fe4000f8208ff */
[----:B------:R-:W-:Y:S02]  /*2210*/  LEA.HI.X R207, R2, UR15, R17, 0x1, P0 ;  /* 0x0000000f02cf7c11 */ /* 0x000fe400080f0c11 */
[----:B------:R-:W-:Y:S02]  /*2220*/  IADD3 R2, P0, PT, R136, R3, RZ ;  /* 0x0000000388027210 */ /* 0x000fe40007f1e0ff */
[----:B------:R-:W-:Y:S01]  /*2230*/  LEA.HI.X R203, R5, UR15, R4, 0x1, P1 ;  /* 0x0000000f05cb7c11 */ /* 0x000fe200088f0c04 */
[----:B------:R-:W-:Y:S01]  /*2240*/  HMMA.16816.F32.BF16 R108, R20, R28, R108 ;  /* 0x0000001c146c723c */ /* 0x000fe2000004186c */
[----:B------:R-:W-:Y:S01]  /*2250*/  IADD3 R136, P1, PT, R156, R136, RZ ;  /* 0x000000889c887210 */ /* 0x000fe20007f3e0ff */
[----:B------:R-:W-:Y:S01]  /*2260*/  IMAD.X R5, RZ, RZ, RZ, P0 ;  /* 0x000000ffff057224 */ /* 0x000fe200000e06ff */
[----:B------:R-:W-:Y:S01]  /*2270*/  LEA R204, P0, R2, UR14, 0x1 ;  /* 0x0000000e02cc7c11 */ /* 0x000fe2000f8008ff */
[----:B------:R-:W2:Y:S01]  /*2280*/  LDG.E.128.CONSTANT R28, desc[UR10][R208.64+0x100] ;  /* 0x0001000ad01c7981 */ /* 0x000ea2000c1e9d00 */
[----:B------:R-:W-:-:S02]  /*2290*/  IADD3.X R3, PT, PT, RZ, RZ, RZ, P1, !PT ;  /* 0x000000ffff037210 */ /* 0x000fc40000ffe4ff */
[----:B------:R-:W-:Y:S01]  /*22a0*/  LEA R200, P1, R136, UR14, 0x1 ;  /* 0x0000000e88c87c11 */ /* 0x000fe2000f8208ff */
[----:B-----5:R-:W5:Y:S01]  /*22b0*/  LDG.E.128.CONSTANT R84, desc[UR10][R206.64+0x100] ;  /* 0x0001000ace547981 */ /* 0x020f62000c1e9d00 */
[----:B------:R-:W-:Y:S02]  /*22c0*/  LEA.HI.X R205, R2, UR15, R5, 0x1, P0 ;  /* 0x0000000f02cd7c11 */ /* 0x000fe400080f0c05 */
[----:B------:R-:W-:Y:S01]  /*22d0*/  LEA.HI.X R201, R136, UR15, R3, 0x1, P1 ;  /* 0x0000000f88c97c11 */ /* 0x000fe200088f0c03 */
[----:B---3--:R0:W-:Y:S04]  /*22e0*/  STS.128 [R174+0xcc0], R24 ;  /* 0x000cc018ae007388 */ /* 0x0081e80000000c00 */
[----:B----4-:R1:W-:Y:S04]  /*22f0*/  STS.128 [R174+0xee0], R36 ;  /* 0x000ee024ae007388 */ /* 0x0103e80000000c00 */
[----:B------:R3:W-:Y:S04]  /*2300*/  STS.128 [R168+0x8800], R68 ;  /* 0x00880044a8007388 */ /* 0x0007e80000000c00 */
[----:B0-----:R-:W4:Y:S04]  /*2310*/  LDG.E.128.CONSTANT R24, desc[UR10][R202.64+0x100] ;  /* 0x0001000aca187981 */ /* 0x001f28000c1e9d00 */
[----:B-1----:R-:W4:Y:S04]  /*2320*/  LDG.E.128.CONSTANT R36, desc[UR10][R204.64+0x100] ;  /* 0x0001000acc247981 */ /* 0x002f28000c1e9d00 */
[----:B---3--:R-:W3:Y:S04]  /*2330*/  LDG.E.128.CONSTANT R68, desc[UR10][R200.64+0x100] ;  /* 0x0001000ac8447981 */ /* 0x008ee8000c1e9d00 */
[----:B------:R-:W-:Y:S04]  /*2340*/  STS.128 [R168+0x8a20], R64 ;  /* 0x008a2040a8007388 */ /* 0x000fe80000000c00 */
[----:B------:R-:W-:Y:S01]  /*2350*/  STS.128 [R168+0xcc00], R40 ;  /* 0x00cc0028a8007388 */ /* 0x000fe20000000c00 */
[C---:B------:R-:W-:Y:S08]  /*2360*/  HMMA.16816.F32.BF16 R116, R20.reuse, R10, R116 ;  /* 0x0000000a1474723c */ /* 0x040ff00000041874 */
[C---:B------:R-:W-:Y:S01]  /*2370*/  HMMA.16816.F32.BF16 R44, R20.reuse, R6, R44 ;  /* 0x00000006142c723c */ /* 0x040fe2000004182c */
[----:B--2---:R-:W-:Y:S04]  /*2380*/  STS.128 [R168+0xce20], R28 ;  /* 0x00ce201ca8007388 */ /* 0x004fe80000000c00 */
[----:B-----5:R-:W-:Y:S04]  /*2390*/  STS.128 [R168+0x8c40], R84 ;  /* 0x008c4054a8007388 */ /* 0x020fe80000000c00 */
[----:B----4-:R-:W-:Y:S04]  /*23a0*/  STS.128 [R168+0xd040], R24 ;  /* 0x00d04018a8007388 */ /* 0x010fe80000000c00 */
[----:B------:R-:W-:Y:S04]  /*23b0*/  STS.128 [R168+0x8e60], R36 ;  /* 0x008e6024a8007388 */ /* 0x000fe80000000c00 */
[----:B---3--:R0:W-:Y:S01]  /*23c0*/  STS.128 [R168+0xd260], R68 ;  /* 0x00d26044a8007388 */ /* 0x0081e20000000c00 */
[----:B------:R-:W-:Y:S01]  /*23d0*/  BAR.SYNC.DEFER_BLOCKING 0x0 ;  /* 0x0000000000007b1d */ /* 0x000fe20000010000 */
[C---:B------:R-:W-:Y:S08]  /*23e0*/  HMMA.16816.F32.BF16 R52, R20.reuse, R8, R52 ;  /* 0x000000081434723c */ /* 0x040ff00000041834 */
[C---:B------:R-:W-:Y:S01]  /*23f0*/  HMMA.16816.F32.BF16 R60, R20.reuse, R18, R60 ;  /* 0x00000012143c723c */ /* 0x040fe2000004183c */
[----:B0-----:R-:W2:Y:S04]  /*2400*/  LDG.E.128.CONSTANT R68, desc[UR10][R126.64+0x200] ;  /* 0x0002000a7e447981 */ /* 0x001ea8000c1e9d00 */
[----:B------:R-:W3:Y:S04]  /*2410*/  LD.E R42, desc[UR10][R188.64+0x8800] ;  /* 0x0088000abc2a7980 */ /* 0x000ee8000c101900 */
[----:B------:R-:W3:Y:S04]  /*2420*/  LD.E R43, desc[UR10][R188.64+0x8810] ;  /* 0x0088100abc2b7980 */ /* 0x000ee8000c101900 */
[----:B------:R-:W4:Y:S04]  /*2430*/  LD.E R40, desc[UR10][R188.64+0x9080] ;  /* 0x0090800abc287980 */ /* 0x000f28000c101900 */
[----:B------:R-:W4:Y:S04]  /*2440*/  LD.E R41, desc[UR10][R188.64+0x9090] ;  /* 0x0090900abc297980 */ /* 0x000f28000c101900 */
[----:B------:R-:W5:Y:S04]  /*2450*/  LD.E R34, desc[UR10][R188.64+0xcc00] ;  /* 0x00cc000abc227980 */ /* 0x000f68000c101900 */
[----:B------:R-:W3:Y:S04]  /*2460*/  LD.E R28, desc[UR10][R190.64] ;  /* 0x0000000abe1c7980 */ /* 0x000ee8000c101900 */
[----:B------:R-:W3:Y:S04]  /*2470*/  LD.E R29, desc[UR10][R190.64+0x880] ;  /* 0x0008800abe1d7980 */ /* 0x000ee8000c101900 */
[----:B------:R-:W3:Y:S04]  /*2480*/  LD.E R30, desc[UR10][R190.64+0x10] ;  /* 0x0000100abe1e7980 */ /* 0x000ee8000c101900 */
[----:B------:R-:W3:Y:S04]  /*2490*/  LD.E R31, desc[UR10][R190.64+0x890] ;  /* 0x0008900abe1f7980 */ /* 0x000ee8000c101900 */
[----:B------:R-:W2:Y:S04]  /*24a0*/  LD.E R24, desc[UR10][R190.64+0x1100] ;  /* 0x0011000abe187980 */ /* 0x000ea8000c101900 */
[----:B------:R-:W2:Y:S04]  /*24b0*/  LD.E R25, desc[UR10][R190.64+0x1980] ;  /* 0x0019800abe197980 */ /* 0x000ea8000c101900 */
[----:B------:R-:W2:Y:S04]  /*24c0*/  LD.E R26, desc[UR10][R190.64+0x1110] ;  /* 0x0011100abe1a7980 */ /* 0x000ea8000c101900 */
[----:B------:R-:W2:Y:S04]  /*24d0*/  LD.E R27, desc[UR10][R190.64+0x1990] ;  /* 0x0019900abe1b7980 */ /* 0x000ea8000c101900 */
        /* <DEDUP_REMOVED lines=10> */
[----:B------:R-:W2:Y:S01]  /*2580*/  LD.E R7, desc[UR10][R188.64+0xe590] ;  /* 0x00e5900abc077980 */ /* 0x000ea2000c101900 */
[----:B------:R-:W-:Y:S03]  /*2590*/  HMMA.16816.F32.BF16 R12, R20, R32, R12 ;  /* 0x00000020140c723c */ /* 0x000fe6000004180c */
        /* <DEDUP_REMOVED lines=24> */
[C---:B---3--:R-:W-:Y:S08]  /*2720*/  HMMA.16816.F32.BF16 R72, R28.reuse, R42, R72 ;  /* 0x0000002a1c48723c */ /* 0x048ff00000041848 */
[C---:B----4-:R-:W-:Y:S08]  /*2730*/  HMMA.16816.F32.BF16 R88, R28.reuse, R40, R88 ;  /* 0x000000281c58723c */ /* 0x050ff00000041858 */
[-C--:B-----5:R-:W-:Y:S08]  /*2740*/  HMMA.16816.F32.BF16 R104, R28, R34.reuse, R104 ;  /* 0x000000221c68723c */ /* 0x0a0ff00000041868 */
[----:B--2---:R-:W-:Y:S01]  /*2750*/  HMMA.16816.F32.BF16 R108, R24, R34, R108 ;  /* 0x00000022186c723c */ /* 0x004fe2000004186c */
[----:B------:R-:W2:Y:S04]  /*2760*/  LD.E R34, desc[UR10][R188.64+0xcc20] ;  /* 0x00cc200abc227980 */ /* 0x000ea8000c101900 */
[----:B------:R-:W2:Y:S03]  /*2770*/  LD.E R35, desc[UR10][R188.64+0xcc30] ;  /* 0x00cc300abc237980 */ /* 0x000ea6000c101900 */
[-C--:B------:R-:W-:Y:S08]  /*2780*/  HMMA.16816.F32.BF16 R112, R28, R16.reuse, R112 ;  /* 0x000000101c70723c */ /* 0x080ff00000041870 */
[----:B------:R-:W-:Y:S01]  /*2790*/  HMMA.16816.F32.BF16 R116, R24, R16, R116 ;  /* 0x000000101874723c */ /* 0x000fe20000041874 */
[----:B------:R-:W3:Y:S04]  /*27a0*/  LD.E R16, desc[UR10][R188.64+0xdd20] ;  /* 0x00dd200abc107980 */ /* 0x000ee8000c101900 */
[----:B------:R-:W3:Y:S03]  /*27b0*/  LD.E R17, desc[UR10][R188.64+0xdd30] ;  /* 0x00dd300abc117980 */ /* 0x000ee6000c101900 */
[-C--:B------:R-:W-:Y:S08]  /*27c0*/  HMMA.16816.F32.BF16 R120, R28, R10.reuse, R120 ;  /* 0x0000000a1c78723c */ /* 0x080ff00000041878 */
[----:B------:R-:W-:Y:S01]  /*27d0*/  HMMA.16816.F32.BF16 R44, R24, R10, R44 ;  /* 0x0000000a182c723c */ /* 0x000fe2000004182c */
[----:B------:R-:W4:Y:S04]  /*27e0*/  LD.E R10, desc[UR10][R188.64+0xa1a0] ;  /* 0x00a1a00abc0a7980 */ /* 0x000f28000c101900 */
[----:B------:R-:W4:Y:S03]  /*27f0*/  LD.E R11, desc[UR10][R188.64+0xa1b0] ;  /* 0x00a1b00abc0b7980 */ /* 0x000f26000c101900 */
[C---:B------:R-:W-:Y:S08]  /*2800*/  HMMA.16816.F32.BF16 R48, R28.reuse, R4, R48 ;  /* 0x000000041c30723c */ /* 0x040ff00000041830 */
[C---:B------:R-:W-:Y:S08]  /*2810*/  HMMA.16816.F32.BF16 R56, R28.reuse, R2, R56 ;  /* 0x000000021c38723c */ /* 0x040ff00000041838 */
[----:B------:R-:W-:Y:S01]  /*2820*/  HMMA.16816.F32.BF16 R80, R28, R6, R80 ;  /* 0x000000061c50723c */ /* 0x000fe20000041850 */
[----:B------:R-:W5:Y:S04]  /*2830*/  LD.E R28, desc[UR10][R190.64+0x20] ;  /* 0x0000200abe1c7980 */ /* 0x000f68000c101900 */
[----:B------:R-:W5:Y:S04]  /*2840*/  LD.E R29, desc[UR10][R190.64+0x8a0] ;  /* 0x0008a00abe1d7980 */ /* 0x000f68000c101900 */
[----:B------:R-:W5:Y:S04]  /*2850*/  LD.E R30, desc[UR10][R190.64+0x30] ;  /* 0x0000300abe1e7980 */ /* 0x000f68000c101900 */
[----:B------:R-:W5:Y:S01]  /*2860*/  LD.E R31, desc[UR10][R190.64+0x8b0] ;  /* 0x0008b00abe1f7980 */ /* 0x000f62000c101900 */
[C---:B------:R-:W-:Y:S08]  /*2870*/  HMMA.16816.F32.BF16 R76, R24.reuse, R42, R76 ;  /* 0x0000002a184c723c */ /* 0x040ff0000004184c */
[C---:B------:R-:W-:Y:S08]  /*2880*/  HMMA.16816.F32.BF16 R100, R24.reuse, R40, R100 ;  /* 0x000000281864723c */ /* 0x040ff00000041864 */
        /* <DEDUP_REMOVED lines=15> */
[C---:B------:R-:W-:Y:S08]  /*2980*/  HMMA.16816.F32.BF16 R116, R20.reuse, R32, R116 ;  /* 0x000000201474723c */ /* 0x040ff00000041874 */
[C---:B------:R-:W-:Y:S08]  /*2990*/  HMMA.16816.F32.BF16 R44, R20.reuse, R18, R44 ;  /* 0x00000012142c723c */ /* 0x040ff0000004182c */
[----:B--2---:R-:W-:Y:S08]  /*29a0*/  HMMA.16816.F32.BF16 R108, R20, R34, R108 ;  /* 0x00000022146c723c */ /* 0x004ff0000004186c */
[C---:B-----5:R-:W-:Y:S01]  /*29b0*/  HMMA.16816.F32.BF16 R72, R28.reuse, R38, R72 ;  /* 0x000000261c48723c */ /* 0x060fe20000041848 */
[----:B------:R-:W2:Y:S04]  /*29c0*/  LD.E R38, desc[UR10][R188.64+0x8840] ;  /* 0x0088400abc267980 */ /* 0x000ea8000c101900 */
[----:B------:R-:W2:Y:S03]  /*29d0*/  LD.E R39, desc[UR10][R188.64+0x8850] ;  /* 0x0088500abc277980 */ /* 0x000ea6000c101900 */
[C---:B------:R-:W-:Y:S01]  /*29e0*/  HMMA.16816.F32.BF16 R88, R28.reuse, R36, R88 ;  /* 0x000000241c58723c */ /* 0x040fe20000041858 */
[----:B------:R-:W5:Y:S04]  /*29f0*/  LD.E R36, desc[UR10][R188.64+0x90c0] ;  /* 0x0090c00abc247980 */ /* 0x000f68000c101900 */
[----:B------:R-:W5:Y:S03]  /*2a00*/  LD.E R37, desc[UR10][R188.64+0x90d0] ;  /* 0x0090d00abc257980 */ /* 0x000f66000c101900 */
        /* <DEDUP_REMOVED lines=9> */
[C---:B----4-:R-:W-:Y:S08]  /*2aa0*/  HMMA.16816.F32.BF16 R48, R28.reuse, R10, R48 ;  /* 0x0000000a1c30723c */ /* 0x050ff00000041830 */
[C---:B---3--:R-:W-:Y:S08]  /*2ab0*/  HMMA.16816.F32.BF16 R56, R28.reuse, R16, R56 ;  /* 0x000000101c38723c */ /* 0x048ff00000041838 */
[----:B------:R-:W-:Y:S01]  /*2ac0*/  HMMA.16816.F32.BF16 R80, R28, R8, R80 ;  /* 0x000000081c50723c */ /* 0x000fe20000041850 */
[----:B------:R-:W3:Y:S04]  /*2ad0*/  LD.E R28, desc[UR10][R190.64+0x40] ;  /* 0x0000400abe1c7980 */ /* 0x000ee8000c101900 */
[----:B------:R-:W3:Y:S04]  /*2ae0*/  LD.E R29, desc[UR10][R190.64+0x8c0] ;  /* 0x0008c00abe1d7980 */ /* 0x000ee8000c101900 */
[----:B------:R-:W3:Y:S04]  /*2af0*/  LD.E R30, desc[UR10][R190.64+0x50] ;  /* 0x0000500abe1e7980 */ /* 0x000ee8000c101900 */
[----:B------:R-:W3:Y:S01]  /*2b00*/  LD.E R31, desc[UR10][R190.64+0x8d0] ;  /* 0x0008d00abe1f7980 */ /* 0x000ee2000c101900 */
        /* <DEDUP_REMOVED lines=8> */
[----:B------:R-:W4:Y:S04]  /*2b90*/  LD.E R21, desc[UR10][R190.64+0x19e0] ;  /* 0x0019e00abe157980 */ /* 0x000f28000c101900 */
[----:B------:R-:W4:Y:S04]  /*2ba0*/  LD.E R22, desc[UR10][R190.64+0x1170] ;  /* 0x0011700abe167980 */ /* 0x000f28000c101900 */
[----:B------:R-:W4:Y:S04]  /*2bb0*/  LD.E R23, desc[UR10][R190.64+0x19f0] ;  /* 0x0019f00abe177980 */ /* 0x000f28000c101900 */
[----:B------:R-:W4:Y:S04]  /*2bc0*/  LD.E R8, desc[UR10][R188.64+0xe5e0] ;  /* 0x00e5e00abc087980 */ /* 0x000f28000c101900 */
[----:B------:R-:W4:Y:S01]  /*2bd0*/  LD.E R9, desc[UR10][R188.64+0xe5f0] ;  /* 0x00e5f00abc097980 */ /* 0x000f22000c101900 */
[C---:B--2---:R-:W-:Y:S08]  /*2be0*/  HMMA.16816.F32.BF16 R76, R24.reuse, R38, R76 ;  /* 0x00000026184c723c */ /* 0x044ff0000004184c */
[C---:B-----5:R-:W-:Y:S08]  /*2bf0*/  HMMA.16816.F32.BF16 R100, R24.reuse, R36, R100 ;  /* 0x000000241864723c */ /* 0x060ff00000041864 */
[C---:B------:R-:W-:Y:S08]  /*2c00*/  HMMA.16816.F32.BF16 R108, R24.reuse, R34, R108 ;  /* 0x00000022186c723c */ /* 0x040ff0000004186c */
[C---:B------:R-:W-:Y:S08]  /*2c10*/  HMMA.16816.F32.BF16 R116, R24.reuse, R32, R116 ;  /* 0x000000201874723c */ /* 0x040ff00000041874 */
[----:B------:R-:W-:Y:S08]  /*2c20*/  HMMA.16816.F32.BF16 R44, R24, R18, R44 ;  /* 0x00000012182c723c */ /* 0x000ff0000004182c */
[C---:B---3--:R-:W-:Y:S01]  /*2c30*/  HMMA.16816.F32.BF16 R72, R28.reuse, R38, R72 ;  /* 0x000000261c48723c */ /* 0x048fe20000041848 */
[----:B------:R-:W4:Y:S04]  /*2c40*/  LD.E R38, desc[UR10][R188.64+0x8860] ;  /* 0x0088600abc267980 */ /* 0x000f28000c101900 */
[----:B------:R-:W4:Y:S03]  /*2c50*/  LD.E R39, desc[UR10][R188.64+0x8870] ;  /* 0x0088700abc277980 */ /* 0x000f26000c101900 */
[C---:B------:R-:W-:Y:S01]  /*2c60*/  HMMA.16816.F32.BF16 R88, R28.reuse, R36, R88 ;  /* 0x000000241c58723c */ /* 0x040fe20000041858 */
[----:B------:R-:W2:Y:S04]  /*2c70*/  LD.E R36, desc[UR10][R188.64+0x90e0] ;  /* 0x0090e00abc247980 */ /* 0x000ea8000c101900 */
[----:B------:R-:W2:Y:S03]  /*2c80*/  LD.E R37, desc[UR10][R188.64+0x90f0] ;  /* 0x0090f00abc257980 */ /* 0x000ea6000c101900 */
[C---:B------:R-:W-:Y:S01]  /*2c90*/  HMMA.16816.F32.BF16 R104, R28.reuse, R34, R104 ;  /* 0x000000221c68723c */ /* 0x040fe20000041868 */
[----:B------:R-:W3:Y:S04]  /*2ca0*/  LD.E R34, desc[UR10][R188.64+0xcc60] ;  /* 0x00cc600abc227980 */ /* 0x000ee8000c101900 */
[----:B------:R-:W3:Y:S03]  /*2cb0*/  LD.E R35, desc[UR10][R188.64+0xcc70] ;  /* 0x00cc700abc237980 */ /* 0x000ee6000c101900 */
[C---:B------:R-:W-:Y:S01]  /*2cc0*/  HMMA.16816.F32.BF16 R112, R28.reuse, R32, R112 ;  /* 0x000000201c70723c */ /* 0x040fe20000041870 */
[----:B------:R-:W5:Y:S04]  /*2cd0*/  LD.E R32, desc[UR10][R188.64+0xd4e0] ;  /* 0x00d4e00abc207980 */ /* 0x000f68000c101900 */
[----:B------:R-:W5:Y:S03]  /*2ce0*/  LD.E R33, desc[UR10][R188.64+0xd4f0] ;  /* 0x00d4f00abc217980 */ /* 0x000f66000c101900 */
[C---:B------:R-:W-:Y:S01]  /*2cf0*/  HMMA.16816.F32.BF16 R120, R28.reuse, R18, R120 ;  /* 0x000000121c78723c */ /* 0x040fe20000041878 */
[----:B------:R-:W5:Y:S04]  /*2d00*/  LD.E R18, desc[UR10][R188.64+0x9960] ;  /* 0x0099600abc127980 */ /* 0x000f68000c101900 */
[----:B------:R-:W5:Y:S03]  /*2d10*/  LD.E R19, desc[UR10][R188.64+0x9970] ;  /* 0x0099700abc137980 */ /* 0x000f66000c101900 */
[C---:B------:R-:W-:Y:S08]  /*2d20*/  HMMA.16816.F32.BF16 R48, R28.reuse, R4, R48 ;  /* 0x000000041c30723c */ /* 0x040ff00000041830 */
[C---:B------:R-:W-:Y:S08]  /*2d30*/  HMMA.16816.F32.BF16 R56, R28.reuse, R2, R56 ;  /* 0x000000021c38723c */ /* 0x040ff00000041838 */
[----:B------:R-:W-:Y:S01]  /*2d40*/  HMMA.16816.F32.BF16 R80, R28, R6, R80 ;  /* 0x000000061c50723c */ /* 0x000fe20000041850 */
[----:B------:R-:W5:Y:S04]  /*2d50*/  LD.E R28, desc[UR10][R190.64+0x60] ;  /* 0x0000600abe1c7980 */ /* 0x000f68000c101900 */
[----:B------:R-:W5:Y:S04]  /*2d60*/  LD.E R29, desc[UR10][R190.64+0x8e0] ;  /* 0x0008e00abe1d7980 */ /* 0x000f68000c101900 */
        /* <DEDUP_REMOVED lines=15> */
[C---:B----4-:R-:W-:Y:S08]  /*2e60*/  HMMA.16816.F32.BF16 R76, R20.reuse, R38, R76 ;  /* 0x00000026144c723c */ /* 0x050ff0000004184c */
[C---:B--2---:R-:W-:Y:S08]  /*2e70*/  HMMA.16816.F32.BF16 R100, R20.reuse, R36, R100 ;  /* 0x000000241464723c */ /* 0x044ff00000041864 */
[C---:B---3--:R-:W-:Y:S08]  /*2e80*/  HMMA.16816.F32.BF16 R108, R20.reuse, R34, R108 ;  /* 0x00000022146c723c */ /* 0x048ff0000004186c */
[C---:B-----5:R-:W-:Y:S08]  /*2e90*/  HMMA.16816.F32.BF16 R116, R20.reuse, R32, R116 ;  /* 0x000000201474723c */ /* 0x060ff00000041874 */
[----:B------:R-:W-:Y:S08]  /*2ea0*/  HMMA.16816.F32.BF16 R44, R20, R18, R44 ;  /* 0x00000012142c723c */ /* 0x000ff0000004182c */
[C---:B------:R-:W-:Y:S01]  /*2eb0*/  HMMA.16816.F32.BF16 R72, R28.reuse, R38, R72 ;  /* 0x000000261c48723c */ /* 0x040fe20000041848 */
[----:B------:R-:W2:Y:S04]  /*2ec0*/  LD.E R38, desc[UR10][R188.64+0x8880] ;  /* 0x0088800abc267980 */ /* 0x000ea8000c101900 */
[----:B------:R-:W2:Y:S03]  /*2ed0*/  LD.E R39, desc[UR10][R188.64+0x8890] ;  /* 0x0088900abc277980 */ /* 0x000ea6000c101900 */
[C---:B------:R-:W-:Y:S01]  /*2ee0*/  HMMA.16816.F32.BF16 R88, R28.reuse, R36, R88 ;  /* 0x000000241c58723c */ /* 0x040fe20000041858 */
[----:B------:R-:W3:Y:S04]  /*2ef0*/  LD.E R36, desc[UR10][R188.64+0x9100] ;  /* 0x0091000abc247980 */ /* 0x000ee8000c101900 */
[----:B------:R-:W3:Y:S03]  /*2f00*/  LD.E R37, desc[UR10][R188.64+0x9110] ;  /* 0x0091100abc257980 */ /* 0x000ee6000c101900 */
[C---:B------:R-:W-:Y:S01]  /*2f10*/  HMMA.16816.F32.BF16 R104, R28.reuse, R34, R104 ;  /* 0x000000221c68723c */ /* 0x040fe20000041868 */
[----:B------:R-:W4:Y:S04]  /*2f20*/  LD.E R34, desc[UR10][R188.64+0xcc80] ;  /* 0x00cc800abc227980 */ /* 0x000f28000c101900 */
[----:B------:R-:W4:Y:S03]  /*2f30*/  LD.E R35, desc[UR10][R188.64+0xcc90] ;  /* 0x00cc900abc237980 */ /* 0x000f26000c101900 */
        /* <DEDUP_REMOVED lines=26> */
[C---:B--2---:R-:W-:Y:S08]  /*30e0*/  HMMA.16816.F32.BF16 R76, R24.reuse, R38, R76 ;  /* 0x00000026184c723c */ /* 0x044ff0000004184c */
[C---:B---3--:R-:W-:Y:S08]  /*30f0*/  HMMA.16816.F32.BF16 R100, R24.reuse, R36, R100 ;  /* 0x000000241864723c */ /* 0x048ff00000041864 */
[C---:B----4-:R-:W-:Y:S08]  /*3100*/  HMMA.16816.F32.BF16 R108, R24.reuse, R34, R108 ;  /* 0x00000022186c723c */ /* 0x050ff0000004186c */
        /* <DEDUP_REMOVED lines=66> */
[----:B------:R-:W-:Y:S08]  /*3530*/  HMMA.16816.F32.BF16 R64, R20, R16, R12 ;  /* 0x000000101440723c */ /* 0x000ff0000004180c */
[C---:B------:R-:W-:Y:S08]  /*3540*/  HMMA.16816.F32.BF16 R8, R24.reuse, R6, R52 ;  /* 0x000000061808723c */ /* 0x040ff00000041834 */
[C---:B------:R-:W-:Y:S01]  /*3550*/  HMMA.16816.F32.BF16 R12, R24.reuse, R4, R60 ;  /* 0x00000004180c723c */ /* 0x040fe2000004183c */
[----:B------:R-:W5:Y:S04]  /*3560*/  LD.E R60, desc[UR10][R190.64+0xe0] ;  /* 0x0000e00abe3c7980 */ /* 0x000f68000c101900 */
[----:B------:R-:W5:Y:S03]  /*3570*/  LD.E R61, desc[UR10][R190.64+0x960] ;  /* 0x0009600abe3d7980 */ /* 0x000f66000c101900 */
[C---:B------:R-:W-:Y:S01]  /*3580*/  HMMA.16816.F32.BF16 R64, R24.reuse, R2, R64 ;  /* 0x000000021840723c */ /* 0x040fe20000041840 */
[----:B------:R-:W5:Y:S04]  /*3590*/  LD.E R62, desc[UR10][R190.64+0xf0] ;  /* 0x0000f00abe3e7980 */ /* 0x000f68000c101900 */
[----:B------:R-:W5:Y:S03]  /*35a0*/  LD.E R63, desc[UR10][R190.64+0x970] ;  /* 0x0009700abe3f7980 */ /* 0x000f66000c101900 */
[C---:B--2---:R-:W-:Y:S08]  /*35b0*/  HMMA.16816.F32.BF16 R76, R24.reuse, R38, R76 ;  /* 0x00000026184c723c */ /* 0x044ff0000004184c */
[C---:B---3--:R-:W-:Y:S08]  /*35c0*/  HMMA.16816.F32.BF16 R100, R24.reuse, R36, R100 ;  /* 0x000000241864723c */ /* 0x048ff00000041864 */
[C---:B----4-:R-:W-:Y:S08]  /*35d0*/  HMMA.16816.F32.BF16 R108, R24.reuse, R34, R108 ;  /* 0x00000022186c723c */ /* 0x050ff0000004186c */
[C---:B-----5:R-:W-:Y:S08]  /*35e0*/  HMMA.16816.F32.BF16 R44, R24.reuse, R32, R44 ;  /* 0x00000020182c723c */ /* 0x060ff0000004182c */
[----:B------:R-:W-:Y:S08]  /*35f0*/  HMMA.16816.F32.BF16 R116, R24, R18, R116 ;  /* 0x000000121874723c */ /* 0x000ff00000041874 */
[C---:B------:R-:W-:Y:S08]  /*3600*/  HMMA.16816.F32.BF16 R72, R28.reuse, R38, R72 ;  /* 0x000000261c48723c */ /* 0x040ff00000041848 */
[C---:B------:R-:W-:Y:S08]  /*3610*/  HMMA.16816.F32.BF16 R88, R28.reuse, R36, R88 ;  /* 0x000000241c58723c */ /* 0x040ff00000041858 */
[C---:B------:R-:W-:Y:S08]  /*3620*/  HMMA.16816.F32.BF16 R36, R28.reuse, R18, R112 ;  /* 0x000000121c24723c */ /* 0x040ff00000041870 */
[C---:B------:R-:W-:Y:S01]  /*3630*/  HMMA.16816.F32.BF16 R20, R28.reuse, R34, R104 ;  /* 0x000000221c14723c */ /* 0x040fe20000041868 */
[----:B------:R-:W2:Y:S07]  /*3640*/  LDG.E.128.CONSTANT R104, desc[UR10][R192.64+0x200] ;  /* 0x0002000ac0687981 */ /* 0x000eae000c1e9d00 */
[C---:B------:R-:W-:Y:S08]  /*3650*/  HMMA.16816.F32.BF16 R16, R28.reuse, R32, R120 ;  /* 0x000000201c10723c */ /* 0x040ff00000041878 */
[C---:B------:R-:W-:Y:S01]  /*3660*/  HMMA.16816.F32.BF16 R32, R28.reuse, R6, R48 ;  /* 0x000000061c20723c */ /* 0x040fe20000041830 */
[----:B------:R-:W3:Y:S04]  /*3670*/  LD.E R6, desc[UR10][R188.64+0xa260] ;  /* 0x00a2600abc067980 */ /* 0x000ee8000c101900 */
[----:B------:R-:W3:Y:S03]  /*3680*/  LD.E R7, desc[UR10][R188.64+0xa270] ;  /* 0x00a2700abc077980 */ /* 0x000ee6000c101900 */
[C---:B------:R-:W-:Y:S01]  /*3690*/  HMMA.16816.F32.BF16 R40, R28.reuse, R4, R56 ;  /* 0x000000041c28723c */ /* 0x040fe20000041838 */
[----:B------:R-:W4:Y:S04]  /*36a0*/  LD.E R4, desc[UR10][R188.64+0xdde0] ;  /* 0x00dde00abc047980 */ /* 0x000f28000c101900 */
[----:B------:R-:W4:Y:S03]  /*36b0*/  LD.E R5, desc[UR10][R188.64+0xddf0] ;  /* 0x00ddf00abc057980 */ /* 0x000f26000c101900 */
[----:B------:R-:W-:Y:S01]  /*36c0*/  HMMA.16816.F32.BF16 R52, R28, R2, R80 ;  /* 0x000000021c34723c */ /* 0x000fe20000041850 */
[----:B------:R-:W5:Y:S04]  /*36d0*/  LD.E R2, desc[UR10][R188.64+0xe660] ;  /* 0x00e6600abc027980 */ /* 0x000f68000c101900 */
[----:B------:R-:W5:Y:S03]  /*36e0*/  LD.E R3, desc[UR10][R188.64+0xe670] ;  /* 0x00e6700abc037980 */ /* 0x000f66000c101900 */
[C---:B------:R-:W-:Y:S01]  /*36f0*/  HMMA.16816.F32.BF16 R48, R60.reuse, R96, R72 ;  /* 0x000000603c30723c */ /* 0x040fe20000041848 */
[----:B------:R-:W2:Y:S04]  /*3700*/  LDG.E.128.CONSTANT R28, desc[UR10][R148.64+0x200] ;  /* 0x0002000a941c7981 */ /* 0x000ea8000c1e9d00 */
[----:B------:R-:W2:Y:S03]  /*3710*/  LDG.E.128.CONSTANT R80, desc[UR10][R154.64+0x200] ;  /* 0x0002000a9a507981 */ /* 0x000ea6000c1e9d00 */
[C---:B------:R-:W-:Y:S01]  /*3720*/  HMMA.16816.F32.BF16 R56, R60.reuse, R94, R88 ;  /* 0x0000005e3c38723c */ /* 0x040fe20000041858 */
[----:B------:R-:W2:Y:S04]  /*3730*/  LDG.E.128.CONSTANT R72, desc[UR10][R152.64+0x200] ;  /* 0x0002000a98487981 */ /* 0x000ea8000c1e9d00 */
[----:B------:R-:W2:Y:S03]  /*3740*/  LDG.E.128.CONSTANT R88, desc[UR10][R150.64+0x200] ;  /* 0x0002000a96587981 */ /* 0x000ea6000c1e9d00 */
[C---:B------:R-:W-:Y:S08]  /*3750*/  HMMA.16816.F32.BF16 R20, R60.reuse, R92, R20 ;  /* 0x0000005c3c14723c */ /* 0x040ff00000041814 */
[C---:B------:R-:W-:Y:S08]  /*3760*/  HMMA.16816.F32.BF16 R36, R60.reuse, R86, R36 ;  /* 0x000000563c24723c */ /* 0x040ff00000041824 */
[C---:B------:R-:W-:Y:S08]  /*3770*/  HMMA.16816.F32.BF16 R16, R60.reuse, R84, R16 ;  /* 0x000000543c10723c */ /* 0x040ff00000041810 */
[C---:B---3--:R-:W-:Y:S01]  /*3780*/  HMMA.16816.F32.BF16 R24, R60.reuse, R6, R32 ;  /* 0x000000063c18723c */ /* 0x048fe20000041820 */
[----:B------:R-:W3:Y:S07]  /*3790*/  LDG.E.128.CONSTANT R32, desc[UR10][R160.64+0x200] ;  /* 0x0002000aa0207981 */ /* 0x000eee000c1e9d00 */
[C---:B----4-:R-:W-:Y:S08]  /*37a0*/  HMMA.16816.F32.BF16 R40, R60.reuse, R4, R40 ;  /* 0x000000043c28723c */ /* 0x050ff00000041828 */
[----:B-----5:R-:W-:Y:S01]  /*37b0*/  HMMA.16816.F32.BF16 R52, R60, R2, R52 ;  /* 0x000000023c34723c */ /* 0x020fe20000041834 */
[----:B------:R-:W4:Y:S04]  /*37c0*/  LD.E R60, desc[UR10][R190.64+0x11e0] ;  /* 0x0011e00abe3c7980 */ /* 0x000f28000c101900 */
[----:B------:R-:W4:Y:S04]  /*37d0*/  LD.E R61, desc[UR10][R190.64+0x1a60] ;  /* 0x001a600abe3d7980 */ /* 0x000f28000c101900 */
[----:B------:R-:W4:Y:S04]  /*37e0*/  LD.E R62, desc[UR10][R190.64+0x11f0] ;  /* 0x0011f00abe3e7980 */ /* 0x000f28000c101900 */
[----:B------:R-:W4:Y:S01]  /*37f0*/  LD.E R63, desc[UR10][R190.64+0x1a70] ;  /* 0x001a700abe3f7980 */ /* 0x000f22000c101900 */
[----:B------:R-:W-:Y:S06]  /*3800*/  BAR.SYNC.DEFER_BLOCKING 0x0 ;  /* 0x0000000000007b1d */ /* 0x000fec0000010000 */
[----:B--2---:R-:W-:Y:S04]  /*3810*/  STS.128 [R174], R28 ;  /* 0x0000001cae007388 */ /* 0x004fe80000000c00 */
[----:B------:R0:W-:Y:S04]  /*3820*/  STS.128 [R174+0x220], R68 ;  /* 0x00022044ae007388 */ /* 0x0001e80000000c00 */
[----:B------:R1:W-:Y:S04]  /*3830*/  STS.128 [R174+0x440], R80 ;  /* 0x00044050ae007388 */ /* 0x0003e80000000c00 */
[----:B------:R2:W-:Y:S04]  /*3840*/  STS.128 [R174+0x660], R72 ;  /* 0x00066048ae007388 */ /* 0x0005e80000000c00 */
[----:B------:R-:W-:Y:S04]  /*3850*/  STS.128 [R174+0x880], R88 ;  /* 0x00088058ae007388 */ /* 0x000fe80000000c00 */
[----:B------:R5:W-:Y:S04]  /*3860*/  STS.128 [R174+0xaa0], R104 ;  /* 0x000aa068ae007388 */ /* 0x000be80000000c00 */
[----:B0-----:R-:W4:Y:S04]  /*3870*/  LDG.E.128.CONSTANT R68, desc[UR10][R164.64+0x200] ;  /* 0x0002000aa4447981 */ /* 0x001f28000c1e9d00 */
[----:B------:R-:W4:Y:S04]  /*3880*/  LDG.E.128.CONSTANT R28, desc[UR10][R198.64+0x200] ;  /* 0x0002000ac61c7981 */ /* 0x000f28000c1e9d00 */
[----:B-1----:R-:W4:Y:S04]  /*3890*/  LDG.E.128.CONSTANT R80, desc[UR10][R194.64+0x200] ;  /* 0x0002000ac2507981 */ /* 0x002f28000c1e9d00 */
[----:B--2---:R-:W2:Y:S04]  /*38a0*/  LDG.E.128.CONSTANT R72, desc[UR10][R208.64+0x200] ;  /* 0x0002000ad0487981 */ /* 0x004ea8000c1e9d00 */
[----:B-----5:R-:W5:Y:S04]  /*38b0*/  LDG.E.128.CONSTANT R104, desc[UR10][R206.64+0x200] ;  /* 0x0002000ace687981 */ /* 0x020f68000c1e9d00 */
[----:B------:R-:W5:Y:S04]  /*38c0*/  LDG.E.128.CONSTANT R88, desc[UR10][R204.64+0x200] ;  /* 0x0002000acc587981 */ /* 0x000f68000c1e9d00 */
[----:B---3--:R0:W-:Y:S04]  /*38d0*/  STS.128 [R174+0xcc0], R32 ;  /* 0x000cc020ae007388 */ /* 0x0081e80000000c00 */
[----:B0-----:R-:W3:Y:S01]  /*38e0*/  LDG.E.128.CONSTANT R32, desc[UR10][R202.64+0x200] ;  /* 0x0002000aca207981 */ /* 0x001ee2000c1e9d00 */
[C---:B----4-:R-:W-:Y:S03]  /*38f0*/  HMMA.16816.F32.BF16 R76, R60.reuse, R96, R76 ;  /* 0x000000603c4c723c */ /* 0x050fe6000004184c */
[----:B------:R-:W4:Y:S05]  /*3900*/  LDG.E.128.CONSTANT R96, desc[UR10][R196.64+0x200] ;  /* 0x0002000ac4607981 */ /* 0x000f2a000c1e9d00 */
[C---:B------:R-:W-:Y:S08]  /*3910*/  HMMA.16816.F32.BF16 R100, R60.reuse, R94, R100 ;  /* 0x0000005e3c64723c */ /* 0x040ff00000041864 */
[C---:B------:R-:W-:Y:S01]  /*3920*/  HMMA.16816.F32.BF16 R108, R60.reuse, R92, R108 ;  /* 0x0000005c3c6c723c */ /* 0x040fe2000004186c */
[----:B------:R-:W4:Y:S07]  /*3930*/  LDG.E.128.CONSTANT R92, desc[UR10][R200.64+0x200] ;  /* 0x0002000ac85c7981 */ /* 0x000f2e000c1e9d00 */
[C---:B------:R-:W-:Y:S01]  /*3940*/  HMMA.16816.F32.BF16 R116, R60.reuse, R86, R116 ;  /* 0x000000563c74723c */ /* 0x040fe20000041874 */
[----:B------:R0:W-:Y:S04]  /*3950*/  STS.128 [R174+0xee0], R68 ;  /* 0x000ee044ae007388 */ /* 0x0001e80000000c00 */
[----:B------:R-:W-:Y:S04]  /*3960*/  STS.128 [R168+0xcc00], R28 ;  /* 0x00cc001ca8007388 */ /* 0x000fe80000000c00 */
[----:B------:R-:W-:Y:S04]  /*3970*/  STS.128 [R168+0x8a20], R80 ;  /* 0x008a2050a8007388 */ /* 0x000fe80000000c00 */
[----:B--2---:R-:W-:Y:S04]  /*3980*/  STS.128 [R168+0xce20], R72 ;  /* 0x00ce2048a8007388 */ /* 0x004fe80000000c00 */
[----:B-----5:R1:W-:Y:S04]  /*3990*/  STS.128 [R168+0x8c40], R104 ;  /* 0x008c4068a8007388 */ /* 0x0203e80000000c00 */
[----:B------:R-:W-:Y:S01]  /*39a0*/  STS.128 [R168+0x8e60], R88 ;  /* 0x008e6058a8007388 */ /* 0x000fe20000000c00 */
[C---:B0-----:R-:W-:Y:S08]  /*39b0*/  HMMA.16816.F32.BF16 R68, R60.reuse, R84, R44 ;  /* 0x000000543c44723c */ /* 0x041ff0000004182c */
[C---:B------:R-:W-:Y:S01]  /*39c0*/  HMMA.16816.F32.BF16 R8, R60.reuse, R6, R8 ;  /* 0x000000063c08723c */ /* 0x040fe20000041808 */
[----:B-1----:R-:W2:Y:S04]  /*39d0*/  LDG.E.128.CONSTANT R104, desc[UR10][R192.64+0x300] ;  /* 0x0003000ac0687981 */ /* 0x002ea8000c1e9d00 */
[----:B---3--:R0:W-:Y:S04]  /*39e0*/  STS.128 [R168+0xd040], R32 ;  /* 0x00d04020a8007388 */ /* 0x0081e80000000c00 */
[----:B----4-:R1:W-:Y:S04]  /*39f0*/  STS.128 [R168+0x8800], R96 ;  /* 0x00880060a8007388 */ /* 0x0103e80000000c00 */
[----:B------:R3:W-:Y:S01]  /*3a00*/  STS.128 [R168+0xd260], R92 ;  /* 0x00d2605ca8007388 */ /* 0x0007e20000000c00 */
[----:B------:R-:W-:Y:S06]  /*3a10*/  BAR.SYNC.DEFER_BLOCKING 0x0 ;  /* 0x0000000000007b1d */ /* 0x000fec0000010000 */
[----:B------:R-:W4:Y:S04]  /*3a20*/  LD.E R86, desc[UR10][R188.64+0x8800] ;  /* 0x0088000abc567980 */ /* 0x000f28000c101900 */
[----:B------:R-:W4:Y:S04]  /*3a30*/  LD.E R87, desc[UR10][R188.64+0x8810] ;  /* 0x0088100abc577980 */ /* 0x000f28000c101900 */
[----:B------:R-:W5:Y:S04]  /*3a40*/  LD.E R84, desc[UR10][R188.64+0x9080] ;  /* 0x0090800abc547980 */ /* 0x000f68000c101900 */
[----:B------:R-:W5:Y:S04]  /*3a50*/  LD.E R85, desc[UR10][R188.64+0x9090] ;  /* 0x0090900abc557980 */ /* 0x000f68000c101900 */
[----:B------:R-:W2:Y:S04]  /*3a60*/  LD.E R82, desc[UR10][R188.64+0xcc00] ;  /* 0x00cc000abc527980 */ /* 0x000ea8000c101900 */
[----:B------:R-:W4:Y:S04]  /*3a70*/  LD.E R72, desc[UR10][R190.64] ;  /* 0x0000000abe487980 */ /* 0x000f28000c101900 */
[----:B------:R-:W4:Y:S04]  /*3a80*/  LD.E R73, desc[UR10][R190.64+0x880] ;  /* 0x0008800abe497980 */ /* 0x000f28000c101900 */
[----:B------:R-:W4:Y:S04]  /*3a90*/  LD.E R74, desc[UR10][R190.64+0x10] ;  /* 0x0000100abe4a7980 */ /* 0x000f28000c101900 */
[----:B------:R-:W4:Y:S04]  /*3aa0*/  LD.E R75, desc[UR10][R190.64+0x890] ;  /* 0x0008900abe4b7980 */ /* 0x000f28000c101900 */
[----:B------:R-:W2:Y:S04]  /*3ab0*/  LD.E R83, desc[UR10][R188.64+0xcc10] ;  /* 0x00cc100abc537980 */ /* 0x000ea8000c101900 */
[----:B------:R-:W2:Y:S04]  /*3ac0*/  LD.E R80, desc[UR10][R188.64+0xd480] ;  /* 0x00d4800abc507980 */ /* 0x000ea8000c101900 */
[----:B------:R-:W2:Y:S04]  /*3ad0*/  LD.E R81, desc[UR10][R188.64+0xd490] ;  /* 0x00d4900abc517980 */ /* 0x000ea8000c101900 */
[----:B0-----:R-:W2:Y:S04]  /*3ae0*/  LD.E R34, desc[UR10][R188.64+0x9900] ;  /* 0x0099000abc227980 */ /* 0x001ea8000c101900 */
        /* <DEDUP_REMOVED lines=11> */
[C---:B------:R-:W-:Y:S03]  /*3ba0*/  HMMA.16816.F32.BF16 R12, R60.reuse, R4, R12 ;  /* 0x000000043c0c723c */ /* 0x040fe6000004180c */
        /* <DEDUP_REMOVED lines=15> */
[----:B-1----:R-:W2:Y:S04]  /*3ca0*/  LD.E R96, desc[UR10][R188.64+0x88e0] ;  /* 0x0088e00abc607980 */ /* 0x002ea8000c101900 */
[----:B------:R-:W2:Y:S04]  /*3cb0*/  LD.E R97, desc[UR10][R188.64+0x88f0] ;  /* 0x0088f00abc617980 */ /* 0x000ea8000c101900 */
[----:B---3--:R-:W3:Y:S04]  /*3cc0*/  LD.E R92, desc[UR10][R188.64+0xcce0] ;  /* 0x00cce00abc5c7980 */ /* 0x008ee8000c101900 */
[----:B------:R-:W3:Y:S04]  /*3cd0*/  LD.E R93, desc[UR10][R188.64+0xccf0] ;  /* 0x00ccf00abc5d7980 */ /* 0x000ee8000c101900 */
[----:B------:R-:W3:Y:S04]  /*3ce0*/  LD.E R94, desc[UR10][R188.64+0x9160] ;  /* 0x0091600abc5e7980 */ /* 0x000ee8000c101900 */
[----:B------:R-:W3:Y:S01]  /*3cf0*/  LD.E R95, desc[UR10][R188.64+0x9170] ;  /* 0x0091700abc5f7980 */ /* 0x000ee2000c101900 */
[C---:B----4-:R-:W-:Y:S08]  /*3d00*/  HMMA.16816.F32.BF16 R48, R72.reuse, R86, R48 ;  /* 0x000000564830723c */ /* 0x050ff00000041830 */
[C---:B-----5:R-:W-:Y:S08]  /*3d10*/  HMMA.16816.F32.BF16 R56, R72.reuse, R84, R56 ;  /* 0x000000544838723c */ /* 0x060ff00000041838 */
[C---:B--2---:R-:W-:Y:S08]  /*3d20*/  HMMA.16816.F32.BF16 R20, R72.reuse, R82, R20 ;  /* 0x000000524814723c */ /* 0x044ff00000041814 */
[C---:B------:R-:W-:Y:S08]  /*3d30*/  HMMA.16816.F32.BF16 R36, R72.reuse, R80, R36 ;  /* 0x000000504824723c */ /* 0x040ff00000041824 */
[C---:B------:R-:W-:Y:S08]  /*3d40*/  HMMA.16816.F32.BF16 R16, R72.reuse, R34, R16 ;  /* 0x000000224810723c */ /* 0x040ff00000041810 */
[C---:B------:R-:W-:Y:S08]  /*3d50*/  HMMA.16816.F32.BF16 R24, R72.reuse, R32, R24 ;  /* 0x000000204818723c */ /* 0x040ff00000041818 */
[----:B------:R-:W-:Y:S08]  /*3d60*/  HMMA.16816.F32.BF16 R40, R72, R30, R40 ;  /* 0x0000001e4828723c */ /* 0x000ff00000041828 */
[----:B------:R-:W-:Y:S01]  /*3d70*/  HMMA.16816.F32.BF16 R68, R44, R34, R68 ;  /* 0x000000222c44723c */ /* 0x000fe20000041844 */
[----:B------:R-:W2:Y:S04]  /*3d80*/  LD.E R34, desc[UR10][R188.64+0x9920] ;  /* 0x0099200abc227980 */ /* 0x000ea8000c101900 */
[----:B------:R-:W2:Y:S03]  /*3d90*/  LD.E R35, desc[UR10][R188.64+0x9930] ;  /* 0x0099300abc237980 */ /* 0x000ea6000c101900 */
[----:B------:R-:W-:Y:S01]  /*3da0*/  HMMA.16816.F32.BF16 R72, R72, R28, R52 ;  /* 0x0000001c4848723c */ /* 0x000fe20000041834 */
[----:B------:R-:W4:Y:S04]  /*3db0*/  LD.E R52, desc[UR10][R190.64+0x1120] ;  /* 0x0011200abe347980 */ /* 0x000f28000c101900 */
[----:B------:R-:W4:Y:S03]  /*3dc0*/  LD.E R53, desc[UR10][R190.64+0x19a0] ;  /* 0x0019a00abe357980 */ /* 0x000f26000c101900 */
[C---:B------:R-:W-:Y:S01]  /*3dd0*/  HMMA.16816.F32.BF16 R76, R44.reuse, R86, R76 ;  /* 0x000000562c4c723c */ /* 0x040fe2000004184c */
[----:B------:R-:W4:Y:S04]  /*3de0*/  LD.E R54, desc[UR10][R190.64+0x1130] ;  /* 0x0011300abe367980 */ /* 0x000f28000c101900 */
[----:B------:R-:W4:Y:S03]  /*3df0*/  LD.E R55, desc[UR10][R190.64+0x19b0] ;  /* 0x0019b00abe377980 */ /* 0x000f26000c101900 */
[C---:B------:R-:W-:Y:S01]  /*3e00*/  HMMA.16816.F32.BF16 R100, R44.reuse, R84, R100 ;  /* 0x000000542c64723c */ /* 0x040fe20000041864 */
[----:B------:R-:W5:Y:S04]  /*3e10*/  LD.E R86, desc[UR10][R188.64+0x8820] ;  /* 0x0088200abc567980 */ /* 0x000f68000c101900 */
[----:B------:R-:W5:Y:S03]  /*3e20*/  LD.E R87, desc[UR10][R188.64+0x8830] ;  /* 0x0088300abc577980 */ /* 0x000f66000c101900 */
[C---:B------:R-:W-:Y:S01]  /*3e30*/  HMMA.16816.F32.BF16 R108, R44.reuse, R82, R108 ;  /* 0x000000522c6c723c */ /* 0x040fe2000004186c */
[----:B------:R-:W3:Y:S04]  /*3e40*/  LD.E R84, desc[UR10][R188.64+0x90a0] ;  /* 0x0090a00abc547980 */ /* 0x000ee8000c101900 */
[----:B------:R-:W3:Y:S03]  /*3e50*/  LD.E R85, desc[UR10][R188.64+0x90b0] ;  /* 0x0090b00abc557980 */ /* 0x000ee6000c101900 */
[C---:B------:R-:W-:Y:S01]  /*3e60*/  HMMA.16816.F32.BF16 R116, R44.reuse, R80, R116 ;  /* 0x000000502c74723c */ /* 0x040fe20000041874 */
[----:B------:R-:W3:Y:S04]  /*3e70*/  LD.E R82, desc[UR10][R188.64+0xcc20] ;  /* 0x00cc200abc527980 */ /* 0x000ee8000c101900 */
[----:B------:R-:W3:Y:S04]  /*3e80*/  LD.E R83, desc[UR10][R188.64+0xcc30] ;  /* 0x00cc300abc537980 */ /* 0x000ee8000c101900 */
[----:B------:R-:W3:Y:S04]  /*3e90*/  LD.E R80, desc[UR10][R188.64+0xd4a0] ;  /* 0x00d4a00abc507980 */ /* 0x000ee8000c101900 */
[----:B------:R-:W3:Y:S01]  /*3ea0*/  LD.E R81, desc[UR10][R188.64+0xd4b0] ;  /* 0x00d4b00abc517980 */ /* 0x000ee2000c101900 */
[C---:B------:R-:W-:Y:S08]  /*3eb0*/  HMMA.16816.F32.BF16 R12, R44.reuse, R30, R12 ;  /* 0x0000001e2c0c723c */ /* 0x040ff0000004180c */
[C---:B------:R-:W-:Y:S08]  /*3ec0*/  HMMA.16816.F32.BF16 R64, R44.reuse, R28, R64 ;  /* 0x0000001c2c40723c */ /* 0x040ff00000041840 */
[----:B------:R-:W-:Y:S01]  /*3ed0*/  HMMA.16816.F32.BF16 R8, R44, R32, R8 ;  /* 0x000000202c08723c */ /* 0x000fe20000041808 */
[----:B------:R-:W3:Y:S04]  /*3ee0*/  LD.E R44, desc[UR10][R190.64+0x1140] ;  /* 0x0011400abe2c7980 */ /* 0x000ee8000c101900 */
[----:B------:R-:W3:Y:S03]  /*3ef0*/  LD.E R45, desc[UR10][R190.64+0x19c0] ;  /* 0x0019c00abe2d7980 */ /* 0x000ee6000c101900 */
[C---:B------:R-:W-:Y:S01]  /*3f00*/  HMMA.16816.F32.BF16 R40, R60.reuse, R4, R40 ;  /* 0x000000043c28723c */ /* 0x040fe20000041828 */
[----:B------:R-:W3:Y:S04]  /*3f10*/  LD.E R46, desc[UR10][R190.64+0x1150] ;  /* 0x0011500abe2e7980 */ /* 0x000ee8000c101900 */
[----:B------:R-:W3:Y:S03]  /*3f20*/  LD.E R47, desc[UR10][R190.64+0x19d0] ;  /* 0x0019d00abe2f7980 */ /* 0x000ee6000c101900 */
[C---:B------:R-:W-:Y:S08]  /*3f30*/  HMMA.16816.F32.BF16 R72, R60.reuse, R2, R72 ;  /* 0x000000023c48723c */ /* 0x040ff00000041848 */
[-C--:B--2---:R-:W-:Y:S01]  /*3f40*/  HMMA.16816.F32.BF16 R28, R60, R34.reuse, R16 ;  /* 0x000000223c1c723c */ /* 0x084fe20000041810 */
[----:B------:R-:W2:Y:S04]  /*3f50*/  LD.E R16, desc[UR10][R188.64+0xa1c0] ;  /* 0x00a1c00abc107980 */ /* 0x000ea8000c101900 */
[----:B------:R-:W2:Y:S04]  /*3f60*/  LD.E R17, desc[UR10][R188.64+0xa1d0] ;  /* 0x00a1d00abc117980 */ /* 0x000ea8000c101900 */
[----:B------:R-:W2:Y:S04]  /*3f70*/  LD.E R18, desc[UR10][R188.64+0xdd40] ;  /* 0x00dd400abc127980 */ /* 0x000ea8000c101900 */
[----:B------:R-:W2:Y:S01]  /*3f80*/  LD.E R19, desc[UR10][R188.64+0xdd50] ;  /* 0x00dd500abc137980 */ /* 0x000ea2000c101900 */
[----:B----4-:R-:W-:Y:S08]  /*3f90*/  HMMA.16816.F32.BF16 R68, R52, R34, R68 ;  /* 0x000000223444723c */ /* 0x010ff00000041844 */
[-C--:B-----5:R-:W-:Y:S08]  /*3fa0*/  HMMA.16816.F32.BF16 R48, R60, R86.reuse, R48 ;  /* 0x000000563c30723c */ /* 0x0a0ff00000041830 */
[----:B------:R-:W-:Y:S01]  /*3fb0*/  HMMA.16816.F32.BF16 R76, R52, R86, R76 ;  /* 0x00000056344c723c */ /* 0x000fe2000004184c */
[----:B------:R-:W4:Y:S04]  /*3fc0*/  LD.E R86, desc[UR10][R188.64+0x8840] ;  /* 0x0088400abc567980 */ /* 0x000f28000c101900 */
[----:B------:R-:W4:Y:S03]  /*3fd0*/  LD.E R87, desc[UR10][R188.64+0x8850] ;  /* 0x0088500abc577980 */ /* 0x000f26000c101900 */
[-C--:B---3--:R-:W-:Y:S08]  /*3fe0*/  HMMA.16816.F32.BF16 R56, R60, R84.reuse, R56 ;  /* 0x000000543c38723c */ /* 0x088ff00000041838 */
[----:B------:R-:W-:Y:S01]  /*3ff0*/  HMMA.16816.F32.BF16 R100, R52, R84, R100 ;  /* 0x000000543464723c */ /* 0x000fe20000041864 */
[----:B------:R-:W3:Y:S04]  /*4000*/  LD.E R84, desc[UR10][R188.64+0x90c0] ;  /* 0x0090c00abc547980 */ /* 0x000ee8000c101900 */
[----:B------:R-:W3:Y:S03]  /*4010*/  LD.E R85, desc[UR10][R188.64+0x90d0] ;  /* 0x0090d00abc557980 */ /* 0x000ee6000c101900 */
[-C--:B------:R-:W-:Y:S08]  /*4020*/  HMMA.16816.F32.BF16 R20, R60, R82.reuse, R20 ;  /* 0x000000523c14723c */ /* 0x080ff00000041814 */
[----:B------:R-:W-:Y:S01]  /*4030*/  HMMA.16816.F32.BF16 R108, R52, R82, R108 ;  /* 0x00000052346c723c */ /* 0x000fe2000004186c */
[----:B------:R-:W5:Y:S04]  /*4040*/  LD.E R82, desc[UR10][R188.64+0xcc40] ;  /* 0x00cc400abc527980 */ /* 0x000f68000c101900 */
[----:B------:R-:W5:Y:S03]  /*4050*/  LD.E R83, desc[UR10][R188.64+0xcc50] ;  /* 0x00cc500abc537980 */ /* 0x000f66000c101900 */
[-C--:B------:R-:W-:Y:S08]  /*4060*/  HMMA.16816.F32.BF16 R36, R60, R80.reuse, R36 ;  /* 0x000000503c24723c */ /* 0x080ff00000041824 */
[----:B------:R-:W-:Y:S01]  /*4070*/  HMMA.16816.F32.BF16 R116, R52, R80, R116 ;  /* 0x000000503474723c */ /* 0x000fe20000041874 */
[----:B------:R-:W2:Y:S04]  /*4080*/  LD.E R80, desc[UR10][R188.64+0xd4c0] ;  /* 0x00d4c00abc507980 */ /* 0x000ea8000c101900 */
[----:B------:R-:W2:Y:S03]  /*4090*/  LD.E R81, desc[UR10][R188.64+0xd4d0] ;  /* 0x00d4d00abc517980 */ /* 0x000ea6000c101900 */
[-C--:B------:R-:W-:Y:S01]  /*40a0*/  HMMA.16816.F32.BF16 R32, R60, R6.reuse, R24 ;  /* 0x000000063c20723c */ /* 0x080fe20000041818 */
        /* <DEDUP_REMOVED lines=20> */
[----:B------:R-:W2:Y:S01]  /*41f0*/  LD.E R3, desc[UR10][R188.64+0xdd70] ;  /* 0x00dd700abc037980 */ /* 0x000ea2000c101900 */
[C---:B----4-:R-:W-:Y:S08]  /*4200*/  HMMA.16816.F32.BF16 R76, R44.reuse, R86, R76 ;  /* 0x000000562c4c723c */ /* 0x050ff0000004184c */
[C---:B---3--:R-:W-:Y:S08]  /*4210*/  HMMA.16816.F32.BF16 R100, R44.reuse, R84, R100 ;  /* 0x000000542c64723c */ /* 0x048ff00000041864 */
[C---:B-----5:R-:W-:Y:S08]  /*4220*/  HMMA.16816.F32.BF16 R108, R44.reuse, R82, R108 ;  /* 0x000000522c6c723c */ /* 0x060ff0000004186c */
[----:B--2---:R-:W-:Y:S08]  /*4230*/  HMMA.16816.F32.BF16 R116, R44, R80, R116 ;  /* 0x000000502c74723c */ /* 0x004ff00000041874 */
        /* <DEDUP_REMOVED lines=12> */
[-C--:B------:R-:W-:Y:S08]  /*4300*/  HMMA.16816.F32.BF16 R28, R60, R26.reuse, R28 ;  /* 0x0000001a3c1c723c */ /* 0x080ff0000004181c */
[----:B------:R-:W-:Y:S01]  /*4310*/  HMMA.16816.F32.BF16 R68, R44, R26, R68 ;  /* 0x0000001a2c44723c */ /* 0x000fe20000041844 */
        /* <DEDUP_REMOVED lines=40> */
[----:B------:R-:W2:Y:S04]  /*45a0*/  LD.E R26, desc[UR10][R188.64+0x9980] ;  /* 0x0099800abc1a7980 */ /* 0x000ea8000c101900 */
[----:B------:R-:W2:Y:S03]  /*45b0*/  LD.E R27, desc[UR10][R188.64+0x9990] ;  /* 0x0099900abc1b7980 */ /* 0x000ea6000c101900 */
[C---:B------:R-:W-:Y:S08]  /*45c0*/  HMMA.16816.F32.BF16 R32, R60.reuse, R4, R32 ;  /* 0x000000043c20723c */ /* 0x040ff00000041820 */
[C---:B------:R-:W-:Y:S08]  /*45d0*/  HMMA.16816.F32.BF16 R40, R60.reuse, R2, R40 ;  /* 0x000000023c28723c */ /* 0x040ff00000041828 */
        /* <DEDUP_REMOVED lines=15> */
[----:B------:R-:W4:Y:S01]  /*46d0*/  LD.E R55, desc[UR10][R190.64+0x1a30] ;  /* 0x001a300abe377980 */ /* 0x000f22000c101900 */
[C---:B-----5:R-:W-:Y:S03]  /*46e0*/  HMMA.16816.F32.BF16 R116, R44.reuse, R80, R116 ;  /* 0x000000502c74723c */ /* 0x060fe60000041874 */
[----:B------:R-:W5:Y:S04]  /*46f0*/  LD.E R6, desc[UR10][R188.64+0xe620] ;  /* 0x00e6200abc067980 */ /* 0x000f68000c101900 */
[----:B------:R-:W5:Y:S01]  /*4700*/  LD.E R7, desc[UR10][R188.64+0xe630] ;  /* 0x00e6300abc077980 */ /* 0x000f62000c101900 */
[----:B--2---:R-:W-:Y:S08]  /*4710*/  HMMA.16816.F32.BF16 R68, R44, R26, R68 ;  /* 0x0000001a2c44723c */ /* 0x004ff00000041844 */
[C---:B---3--:R-:W-:Y:S08]  /*4720*/  HMMA.16816.F32.BF16 R48, R60.reuse, R86, R48 ;  /* 0x000000563c30723c */ /* 0x048ff00000041830 */
[C---:B------:R-:W-:Y:S08]  /*4730*/  HMMA.16816.F32.BF16 R56, R60.reuse, R84, R56 ;  /* 0x000000543c38723c */ /* 0x040ff00000041838 */
[C---:B----4-:R-:W-:Y:S08]  /*4740*/  HMMA.16816.F32.BF16 R20, R60.reuse, R82, R20 ;  /* 0x000000523c14723c */ /* 0x050ff00000041814 */
[C---:B------:R-:W-:Y:S01]  /*4750*/  HMMA.16816.F32.BF16 R36, R60.reuse, R80, R36 ;  /* 0x000000503c24723c */ /* 0x040fe20000041824 */
[----:B------:R-:W2:Y:S04]  /*4760*/  LD.E R80, desc[UR10][R188.64+0xd520] ;  /* 0x00d5200abc507980 */ /* 0x000ea8000c101900 */
[----:B------:R-:W2:Y:S03]  /*4770*/  LD.E R81, desc[UR10][R188.64+0xd530] ;  /* 0x00d5300abc517980 */ /* 0x000ea6000c101900 */
[C---:B------:R-:W-:Y:S01]  /*4780*/  HMMA.16816.F32.BF16 R28, R60.reuse, R26, R28 ;  /* 0x0000001a3c1c723c */ /* 0x040fe2000004181c */
[----:B------:R-:W3:Y:S04]  /*4790*/  LD.E R26, desc[UR10][R188.64+0x99a0] ;  /* 0x0099a00abc1a7980 */ /* 0x000ee8000c101900 */
[----:B------:R-:W3:Y:S03]  /*47a0*/  LD.E R27, desc[UR10][R188.64+0x99b0] ;  /* 0x0099b00abc1b7980 */ /* 0x000ee6000c101900 */
[C---:B------:R-:W-:Y:S08]  /*47b0*/  HMMA.16816.F32.BF16 R32, R60.reuse, R16, R32 ;  /* 0x000000103c20723c */ /* 0x040ff00000041820 */
[C---:B------:R-:W-:Y:S08]  /*47c0*/  HMMA.16816.F32.BF16 R40, R60.reuse, R24, R40 ;  /* 0x000000183c28723c */ /* 0x040ff00000041828 */
[----:B------:R-:W-:Y:S01]  /*47d0*/  HMMA.16816.F32.BF16 R72, R60, R18, R72 ;  /* 0x000000123c48723c */ /* 0x000fe20000041848 */
[----:B------:R-:W4:Y:S04]  /*47e0*/  LD.E R60, desc[UR10][R190.64+0xa0] ;  /* 0x0000a00abe3c7980 */ /* 0x000f28000c101900 */
[----:B------:R-:W4:Y:S04]  /*47f0*/  LD.E R61, desc[UR10][R190.64+0x920] ;  /* 0x0009200abe3d7980 */ /* 0x000f28000c101900 */
        /* <DEDUP_REMOVED lines=21> */
[----:B------:R-:W5:Y:S01]  /*4950*/  LD.E R47, desc[UR10][R190.64+0x950] ;  /* 0x0009500abe2f7980 */ /* 0x000f62000c101900 */
[C---:B--2---:R-:W-:Y:S03]  /*4960*/  HMMA.16816.F32.BF16 R116, R52.reuse, R80, R116 ;  /* 0x000000503474723c */ /* 0x044fe60000041874 */
[----:B------:R-:W2:Y:S04]  /*4970*/  LD.E R18, desc[UR10][R188.64+0xddc0] ;  /* 0x00ddc00abc127980 */ /* 0x000ea8000c101900 */
[----:B------:R-:W2:Y:S01]  /*4980*/  LD.E R19, desc[UR10][R188.64+0xddd0] ;  /* 0x00ddd00abc137980 */ /* 0x000ea2000c101900 */
[----:B---3--:R-:W-:Y:S08]  /*4990*/  HMMA.16816.F32.BF16 R68, R52, R26, R68 ;  /* 0x0000001a3444723c */ /* 0x008ff00000041844 */
[C---:B----4-:R-:W-:Y:S01]  /*49a0*/  HMMA.16816.F32.BF16 R36, R60.reuse, R80, R36 ;  /* 0x000000503c24723c */ /* 0x050fe20000041824 */
[----:B------:R-:W3:Y:S04]  /*49b0*/  LD.E R80, desc[UR10][R188.64+0xa240] ;  /* 0x00a2400abc507980 */ /* 0x000ee8000c101900 */
[----:B------:R-:W3:Y:S03]  /*49c0*/  LD.E R81, desc[UR10][R188.64+0xa250] ;  /* 0x00a2500abc517980 */ /* 0x000ee6000c101900 */
[C---:B------:R-:W-:Y:S01]  /*49d0*/  HMMA.16816.F32.BF16 R28, R60.reuse, R26, R28 ;  /* 0x0000001a3c1c723c */ /* 0x040fe2000004181c */
[----:B------:R-:W4:Y:S04]  /*49e0*/  LD.E R26, desc[UR10][R190.64+0x11d0] ;  /* 0x0011d00abe1a7980 */ /* 0x000f28000c101900 */
[----:B------:R-:W4:Y:S03]  /*49f0*/  LD.E R27, desc[UR10][R190.64+0x1a50] ;  /* 0x001a500abe1b7980 */ /* 0x000f26000c101900 */
[C---:B-----5:R-:W-:Y:S08]  /*4a00*/  HMMA.16816.F32.BF16 R56, R60.reuse, R84, R56 ;  /* 0x000000543c38723c */ /* 0x060ff00000041838 */
[-C--:B------:R-:W-:Y:S08]  /*4a10*/  HMMA.16816.F32.BF16 R48, R60, R86.reuse, R48 ;  /* 0x000000563c30723c */ /* 0x080ff00000041830 */
[C---:B------:R-:W-:Y:S01]  /*4a20*/  HMMA.16816.F32.BF16 R76, R52.reuse, R86, R76 ;  /* 0x00000056344c723c */ /* 0x040fe2000004184c */
[----:B------:R-:W5:Y:S04]  /*4a30*/  LD.E R86, desc[UR10][R188.64+0xccc0] ;  /* 0x00ccc00abc567980 */ /* 0x000f68000c101900 */
[----:B------:R-:W5:Y:S03]  /*4a40*/  LD.E R87, desc[UR10][R188.64+0xccd0] ;  /* 0x00ccd00abc577980 */ /* 0x000f66000c101900 */
[C---:B------:R-:W-:Y:S01]  /*4a50*/  HMMA.16816.F32.BF16 R100, R52.reuse, R84, R100 ;  /* 0x000000543464723c */ /* 0x040fe20000041864 */
[----:B------:R-:W2:Y:S04]  /*4a60*/  LD.E R84, desc[UR10][R188.64+0xd540] ;  /* 0x00d5400abc547980 */ /* 0x000ea8000c101900 */
[----:B------:R-:W2:Y:S03]  /*4a70*/  LD.E R85, desc[UR10][R188.64+0xd550] ;  /* 0x00d5500abc557980 */ /* 0x000ea6000c101900 */
[----:B------:R-:W-:Y:S08]  /*4a80*/  HMMA.16816.F32.BF16 R8, R52, R2, R8 ;  /* 0x000000023408723c */ /* 0x000ff00000041808 */
[-C--:B------:R-:W-:Y:S08]  /*4a90*/  HMMA.16816.F32.BF16 R20, R60, R82.reuse, R20 ;  /* 0x000000523c14723c */ /* 0x080ff00000041814 */
[----:B------:R-:W-:Y:S01]  /*4aa0*/  HMMA.16816.F32.BF16 R108, R52, R82, R108 ;  /* 0x00000052346c723c */ /* 0x000fe2000004186c */
[----:B------:R-:W2:Y:S04]  /*4ab0*/  LD.E R82, desc[UR10][R188.64+0x99c0] ;  /* 0x0099c00abc527980 */ /* 0x000ea8000c101900 */
[----:B------:R-:W2:Y:S03]  /*4ac0*/  LD.E R83, desc[UR10][R188.64+0x99d0] ;  /* 0x0099d00abc537980 */ /* 0x000ea6000c101900 */
[C---:B------:R-:W-:Y:S01]  /*4ad0*/  HMMA.16816.F32.BF16 R32, R60.reuse, R2, R32 ;  /* 0x000000023c20723c */ /* 0x040fe20000041820 */
[----:B------:R-:W2:Y:S04]  /*4ae0*/  LD.E R2, desc[UR10][R188.64+0xe660] ;  /* 0x00e6600abc027980 */ /* 0x000ea8000c101900 */
[----:B------:R-:W2:Y:S03]  /*4af0*/  LD.E R3, desc[UR10][R188.64+0xe670] ;  /* 0x00e6700abc037980 */ /* 0x000ea6000c101900 */
[C---:B------:R-:W-:Y:S08]  /*4b00*/  HMMA.16816.F32.BF16 R40, R60.reuse, R4, R40 ;  /* 0x000000043c28723c */ /* 0x040ff00000041828 */
[----:B------:R-:W-:Y:S08]  /*4b10*/  HMMA.16816.F32.BF16 R72, R60, R6, R72 ;  /* 0x000000063c48723c */ /* 0x000ff00000041848 */
[C---:B------:R-:W-:Y:S08]  /*4b20*/  HMMA.16816.F32.BF16 R12, R52.reuse, R4, R12 ;  /* 0x00000004340c723c */ /* 0x040ff0000004180c */
[----:B------:R-:W-:Y:S01]  /*4b30*/  HMMA.16816.F32.BF16 R60, R52, R6, R64 ;  /* 0x00000006343c723c */ /* 0x000fe20000041840 */
[----:B------:R-:W2:Y:S07]  /*4b40*/  LDG.E.128.CONSTANT R64, desc[UR10][R148.64+0x300] ;  /* 0x0003000a94407981 */ /* 0x000eae000c1e9d00 */
[C---:B------:R-:W-:Y:S01]  /*4b50*/  HMMA.16816.F32.BF16 R52, R44.reuse, R88, R56 ;  /* 0x000000582c34723c */ /* 0x040fe20000041838 */
[----:B------:R-:W2:Y:S04]  /*4b60*/  LD.E R56, desc[UR10][R190.64+0xe0] ;  /* 0x0000e00abe387980 */ /* 0x000ea8000c101900 */
[----:B------:R-:W2:Y:S03]  /*4b70*/  LD.E R57, desc[UR10][R190.64+0x960] ;  /* 0x0009600abe397980 */ /* 0x000ea6000c101900 */
[-C--:B------:R-:W-:Y:S01]  /*4b80*/  HMMA.16816.F32.BF16 R48, R44, R90.reuse, R48 ;  /* 0x0000005a2c30723c */ /* 0x080fe20000041830 */
[----:B------:R-:W2:Y:S04]  /*4b90*/  LD.E R58, desc[UR10][R190.64+0xf0] ;  /* 0x0000f00abe3a7980 */ /* 0x000ea8000c101900 */
[----:B------:R-:W2:Y:S03]  /*4ba0*/  LD.E R59, desc[UR10][R190.64+0x970] ;  /* 0x0009700abe3b7980 */ /* 0x000ea6000c101900 */
[C---:B----4-:R-:W-:Y:S01]  /*4bb0*/  HMMA.16816.F32.BF16 R76, R24.reuse, R90, R76 ;  /* 0x0000005a184c723c */ /* 0x050fe2000004184c */
[----:B------:R-:W4:Y:S04]  /*4bc0*/  LD.E R90, desc[UR10][R188.64+0xd560] ;  /* 0x00d5600abc5a7980 */ /* 0x000f28000c101900 */
[----:B------:R-:W4:Y:S03]  /*4bd0*/  LD.E R91, desc[UR10][R188.64+0xd570] ;  /* 0x00d5700abc5b7980 */ /* 0x000f26000c101900 */
[C---:B---3--:R-:W-:Y:S01]  /*4be0*/  HMMA.16816.F32.BF16 R4, R24.reuse, R80, R8 ;  /* 0x000000501804723c */ /* 0x048fe20000041808 */
[----:B------:R-:W3:Y:S04]  /*4bf0*/  LD.E R8, desc[UR10][R188.64+0xdde0] ;  /* 0x00dde00abc087980 */ /* 0x000ee8000c101900 */
[----:B------:R-:W3:Y:S03]  /*4c00*/  LD.E R9, desc[UR10][R188.64+0xddf0] ;  /* 0x00ddf00abc097980 */ /* 0x000ee6000c101900 */
[----:B------:R-:W-:Y:S01]  /*4c10*/  HMMA.16816.F32.BF16 R100, R24, R88, R100 ;  /* 0x000000581864723c */ /* 0x000fe20000041864 */
[----:B------:R-:W3:Y:S04]  /*4c20*/  LD.E R88, desc[UR10][R188.64+0x99e0] ;  /* 0x0099e00abc587980 */ /* 0x000ee8000c101900 */
[----:B------:R-:W3:Y:S04]  /*4c30*/  LD.E R89, desc[UR10][R188.64+0x99f0] ;  /* 0x0099f00abc597980 */ /* 0x000ee8000c101900 */
[----:B------:R-:W3:Y:S04]  /*4c40*/  LD.E R10, desc[UR10][R188.64+0xa260] ;  /* 0x00a2600abc0a7980 */ /* 0x000ee8000c101900 */
[----:B------:R-:W3:Y:S01]  /*4c50*/  LD.E R11, desc[UR10][R188.64+0xa270] ;  /* 0x00a2700abc0b7980 */ /* 0x000ee2000c101900 */
[C---:B-----5:R-:W-:Y:S08]  /*4c60*/  HMMA.16816.F32.BF16 R20, R44.reuse, R86, R20 ;  /* 0x000000562c14723c */ /* 0x060ff00000041814 */
[C---:B--2---:R-:W-:Y:S08]  /*4c70*/  HMMA.16816.F32.BF16 R36, R44.reuse, R84, R36 ;  /* 0x000000542c24723c */ /* 0x044ff00000041824 */
[C---:B------:R-:W-:Y:S08]  /*4c80*/  HMMA.16816.F32.BF16 R40, R44.reuse, R18, R40 ;  /* 0x000000122c28723c */ /* 0x040ff00000041828 */
[C---:B------:R-:W-:Y:S08]  /*4c90*/  HMMA.16816.F32.BF16 R32, R44.reuse, R80, R32 ;  /* 0x000000502c20723c */ /* 0x040ff00000041820 */
[C---:B------:R-:W-:Y:S08]  /*4ca0*/  HMMA.16816.F32.BF16 R28, R44.reuse, R82, R28 ;  /* 0x000000522c1c723c */ /* 0x040ff0000004181c */
[----:B------:R-:W-:Y:S08]  /*4cb0*/  HMMA.16816.F32.BF16 R72, R44, R16, R72 ;  /* 0x000000102c48723c */ /* 0x000ff00000041848 */
[C---:B------:R-:W-:Y:S08]  /*4cc0*/  HMMA.16816.F32.BF16 R108, R24.reuse, R86, R108 ;  /* 0x00000056186c723c */ /* 0x040ff0000004186c */
[C---:B------:R-:W-:Y:S01]  /*4cd0*/  HMMA.16816.F32.BF16 R116, R24.reuse, R84, R116 ;  /* 0x000000541874723c */ /* 0x040fe20000041874 */
[----:B------:R-:W2:Y:S07]  /*4ce0*/  LDG.E.128.CONSTANT R84, desc[UR10][R154.64+0x300] ;  /* 0x0003000a9a547981 */ /* 0x000eae000c1e9d00 */
[C---:B------:R-:W-:Y:S01]  /*4cf0*/  HMMA.16816.F32.BF16 R68, R24.reuse, R82, R68 ;  /* 0x000000521844723c */ /* 0x040fe20000041844 */
[----:B------:R-:W5:Y:S07]  /*4d00*/  LDG.E.128.CONSTANT R80, desc[UR10][R126.64+0x300] ;  /* 0x0003000a7e507981 */ /* 0x000f6e000c1e9d00 */
[C---:B------:R-:W-:Y:S08]  /*4d10*/  HMMA.16816.F32.BF16 R12, R24.reuse, R18, R12 ;  /* 0x00000012180c723c */ /* 0x040ff0000004180c */
[----:B------:R-:W-:Y:S08]  /*4d20*/  HMMA.16816.F32.BF16 R60, R24, R16, R60 ;  /* 0x00000010183c723c */ /* 0x000ff0000004183c */
[C---:B------:R-:W-:Y:S08]  /*4d30*/  HMMA.16816.F32.BF16 R44, R56.reuse, R96, R48 ;  /* 0x00000060382c723c */ /* 0x040ff00000041830 */
[C---:B------:R-:W-:Y:S08]  /*4d40*/  HMMA.16816.F32.BF16 R48, R56.reuse, R92, R20 ;  /* 0x0000005c3830723c */ /* 0x040ff00000041814 */
[C---:B------:R-:W-:Y:S08]  /*4d50*/  HMMA.16816.F32.BF16 R52, R56.reuse, R94, R52 ;  /* 0x0000005e3834723c */ /* 0x040ff00000041834 */
[C---:B----4-:R-:W-:Y:S08]  /*4d60*/  HMMA.16816.F32.BF16 R20, R56.reuse, R90, R36 ;  /* 0x0000005a3814723c */ /* 0x050ff00000041824 */
[C---:B---3--:R-:W-:Y:S08]  /*4d70*/  HMMA.16816.F32.BF16 R24, R56.reuse, R8, R40 ;  /* 0x000000083818723c */ /* 0x048ff00000041828 */
[C---:B------:R-:W-:Y:S01]  /*4d80*/  HMMA.16816.F32.BF16 R16, R56.reuse, R88, R28 ;  /* 0x000000583810723c */ /* 0x040fe2000004181c */
[----:B------:R-:W3:Y:S07]  /*4d90*/  LDG.E.128.CONSTANT R28, desc[UR10][R160.64+0x300] ;  /* 0x0003000aa01c7981 */ /* 0x000eee000c1e9d00 */
[C---:B------:R-:W-:Y:S01]  /*4da0*/  HMMA.16816.F32.BF16 R36, R56.reuse, R10, R32 ;  /* 0x0000000a3824723c */ /* 0x040fe20000041820 */
[----:B------:R-:W4:Y:S07]  /*4db0*/  LDG.E.128.CONSTANT R32, desc[UR10][R152.64+0x300] ;  /* 0x0003000a98207981 */ /* 0x000f2e000c1e9d00 */
[----:B------:R-:W-:Y:S01]  /*4dc0*/  HMMA.16816.F32.BF16 R40, R56, R2, R72 ;  /* 0x000000023828723c */ /* 0x000fe20000041848 */
[----:B------:R-:W4:Y:S04]  /*4dd0*/  LD.E R56, desc[UR10][R190.64+0x11e0] ;  /* 0x0011e00abe387980 */ /* 0x000f28000c101900 */
[----:B------:R-:W4:Y:S04]  /*4de0*/  LD.E R57, desc[UR10][R190.64+0x1a60] ;  /* 0x001a600abe397980 */ /* 0x000f28000c101900 */
[----:B------:R-:W4:Y:S04]  /*4df0*/  LD.E R58, desc[UR10][R190.64+0x11f0] ;  /* 0x0011f00abe3a7980 */ /* 0x000f28000c101900 */
[----:B------:R-:W4:Y:S04]  /*4e00*/  LD.E R59, desc[UR10][R190.64+0x1a70] ;  /* 0x001a700abe3b7980 */ /* 0x000f28000c101900 */
[----:B------:R-:W4:Y:S01]  /*4e10*/  LDG.E.128.CONSTANT R72, desc[UR10][R150.64+0x300] ;  /* 0x0003000a96487981 */ /* 0x000f22000c1e9d00 */
[----:B------:R-:W-:Y:S06]  /*4e20*/  BAR.SYNC.DEFER_BLOCKING 0x0 ;  /* 0x0000000000007b1d */ /* 0x000fec0000010000 */
[----:B------:R0:W-:Y:S04]  /*4e30*/  STS.128 [R174], R64 ;  /* 0x00000040ae007388 */ /* 0x0001e80000000c00 */
[----:B------:R1:W-:Y:S04]  /*4e40*/  STS.128 [R174+0xaa0], R104 ;  /* 0x000aa068ae007388 */ /* 0x0003e80000000c00 */
[----:B--2---:R2:W-:Y:S04]  /*4e50*/  STS.128 [R174+0x440], R84 ;  /* 0x00044054ae007388 */ /* 0x0045e80000000c00 */
[----:B-----5:R5:W-:Y:S04]  /*4e60*/  STS.128 [R174+0x220], R80 ;  /* 0x00022050ae007388 */ /* 0x020be80000000c00 */
[----:B0-----:R-:W4:Y:S04]  /*4e70*/  LDG.E.128.CONSTANT R64, desc[UR10][R198.64+0x300] ;  /* 0x0003000ac6407981 */ /* 0x001f28000c1e9d00 */
[----:B-1----:R-:W4:Y:S04]  /*4e80*/  LDG.E.128.CONSTANT R104, desc[UR10][R206.64+0x300] ;  /* 0x0003000ace687981 */ /* 0x002f28000c1e9d00 */
[----:B--2---:R-:W2:Y:S04]  /*4e90*/  LDG.E.128.CONSTANT R84, desc[UR10][R196.64+0x300] ;  /* 0x0003000ac4547981 */ /* 0x004ea8000c1e9d00 */
[----:B-----5:R-:W5:Y:S04]  /*4ea0*/  LDG.E.128.CONSTANT R80, desc[UR10][R194.64+0x300] ;  /* 0x0003000ac2507981 */ /* 0x020f68000c1e9d00 */
[----:B---3--:R0:W-:Y:S04]  /*4eb0*/  STS.128 [R174+0xcc0], R28 ;  /* 0x000cc01cae007388 */ /* 0x0081e80000000c00 */
[----:B----4-:R1:W-:Y:S04]  /*4ec0*/  STS.128 [R174+0x660], R32 ;  /* 0x00066020ae007388 */ /* 0x0103e80000000c00 */
[----:B0-----:R-:W3:Y:S04]  /*4ed0*/  LDG.E.128.CONSTANT R28, desc[UR10][R202.64+0x300] ;  /* 0x0003000aca1c7981 */ /* 0x001ee8000c1e9d00 */
[----:B-1----:R-:W4:Y:S01]  /*4ee0*/  LDG.E.128.CONSTANT R32, desc[UR10][R204.64+0x300] ;  /* 0x0003000acc207981 */ /* 0x002f22000c1e9d00 */
[C---:B------:R-:W-:Y:S03]  /*4ef0*/  HMMA.16816.F32.BF16 R76, R56.reuse, R96, R76 ;  /* 0x00000060384c723c */ /* 0x040fe6000004184c */
[----:B------:R-:W2:Y:S04]  /*4f00*/  LDG.E.128.CONSTANT R96, desc[UR10][R164.64+0x300] ;  /* 0x0003000aa4607981 */ /* 0x000ea8000c1e9d00 */
[----:B------:R0:W-:Y:S01]  /*4f10*/  STS.128 [R174+0x880], R72 ;  /* 0x00088048ae007388 */ /* 0x0001e20000000c00 */
[C---:B------:R-:W-:Y:S08]  /*4f20*/  HMMA.16816.F32.BF16 R100, R56.reuse, R94, R100 ;  /* 0x0000005e3864723c */ /* 0x040ff00000041864 */
[C---:B------:R-:W-:Y:S01]  /*4f30*/  HMMA.16816.F32.BF16 R108, R56.reuse, R92, R108 ;  /* 0x0000005c386c723c */ /* 0x040fe2000004186c */
[----:B------:R-:W4:Y:S04]  /*4f40*/  LDG.E.128.CONSTANT R92, desc[UR10][R200.64+0x300] ;  /* 0x0003000ac85c7981 */ /* 0x000f28000c1e9d00 */
[----:B0-----:R-:W3:Y:S04]  /*4f50*/  LDG.E.128.CONSTANT R72, desc[UR10][R208.64+0x300] ;  /* 0x0003000ad0487981 */ /* 0x001ee8000c1e9d00 */
[----:B--2---:R-:W-:Y:S04]  /*4f60*/  STS.128 [R174+0xee0], R96 ;  /* 0x000ee060ae007388 */ /* 0x004fe80000000c00 */
[----:B------:R0:W-:Y:S04]  /*4f70*/  STS.128 [R168+0x8800], R84 ;  /* 0x00880054a8007388 */ /* 0x0001e80000000c00 */
[----:B------:R-:W-:Y:S04]  /*4f80*/  STS.128 [R168+0xcc00], R64 ;  /* 0x00cc0040a8007388 */ /* 0x000fe80000000c00 */
[----:B-----5:R1:W-:Y:S04]  /*4f90*/  STS.128 [R168+0x8a20], R80 ;  /* 0x008a2050a8007388 */ /* 0x0203e80000000c00 */
[----:B------:R-:W-:Y:S04]  /*4fa0*/  STS.128 [R168+0x8c40], R104 ;  /* 0x008c4068a8007388 */ /* 0x000fe80000000c00 */
[----:B---3--:R2:W-:Y:S04]  /*4fb0*/  STS.128 [R168+0xce20], R72 ;  /* 0x00ce2048a8007388 */ /* 0x0085e80000000c00 */
[----:B------:R-:W-:Y:S04]  /*4fc0*/  STS.128 [R168+0xd040], R28 ;  /* 0x00d0401ca8007388 */ /* 0x000fe80000000c00 */
[----:B----4-:R3:W-:Y:S04]  /*4fd0*/  STS.128 [R168+0x8e60], R32 ;  /* 0x008e6020a8007388 */ /* 0x0107e80000000c00 */
[----:B------:R4:W-:Y:S01]  /*4fe0*/  STS.128 [R168+0xd260], R92 ;  /* 0x00d2605ca8007388 */ /* 0x0009e20000000c00 */
[----:B------:R-:W-:Y:S06]  /*4ff0*/  BAR.SYNC.DEFER_BLOCKING 0x0 ;  /* 0x0000000000007b1d */ /* 0x000fec0000010000 */
[----:B0-----:R-:W5:Y:S04]  /*5000*/  LD.E R86, desc[UR10][R188.64+0x8800] ;  /* 0x0088000abc567980 */ /* 0x001f68000c101900 */
[----:B------:R-:W5:Y:S04]  /*5010*/  LD.E R87, desc[UR10][R188.64+0x8810] ;  /* 0x0088100abc577980 */ /* 0x000f68000c101900 */
[----:B------:R-:W5:Y:S04]  /*5020*/  LD.E R84, desc[UR10][R188.64+0x9080] ;  /* 0x0090800abc547980 */ /* 0x000f68000c101900 */
[----:B------:R-:W5:Y:S04]  /*5030*/  LD.E R85, desc[UR10][R188.64+0x9090] ;  /* 0x0090900abc557980 */ /* 0x000f68000c101900 */
[----:B-1----:R-:W5:Y:S04]  /*5040*/  LD.E R82, desc[UR10][R188.64+0xcc00] ;  /* 0x00cc000abc527980 */ /* 0x002f68000c101900 */
[----:B--2---:R-:W5:Y:S04]  /*5050*/  LD.E R72, desc[UR10][R190.64] ;  /* 0x0000000abe487980 */ /* 0x004f68000c101900 */
[----:B------:R-:W5:Y:S04]  /*5060*/  LD.E R73, desc[UR10][R190.64+0x880] ;  /* 0x0008800abe497980 */ /* 0x000f68000c101900 */
[----:B------:R-:W5:Y:S04]  /*5070*/  LD.E R74, desc[UR10][R190.64+0x10] ;  /* 0x0000100abe4a7980 */ /* 0x000f68000c101900 */
[----:B------:R-:W5:Y:S04]  /*5080*/  LD.E R75, desc[UR10][R190.64+0x890] ;  /* 0x0008900abe4b7980 */ /* 0x000f68000c101900 */
        /* <DEDUP_REMOVED lines=14> */
[----:B------:R-:W3:Y:S01]  /*5170*/  LD.E R31, desc[UR10][R188.64+0xe590] ;  /* 0x00e5900abc1f7980 */ /* 0x000ee2000c101900 */
[C---:B------:R-:W-:Y:S03]  /*5180*/  HMMA.16816.F32.BF16 R68, R56.reuse, R88, R68 ;  /* 0x000000583844723c */ /* 0x040fe60000041844 */
        /* <DEDUP_REMOVED lines=11> */
[----:B------:R-:W-:Y:S03]  /*5240*/  HMMA.16816.F32.BF16 R60, R56, R2, R60 ;  /* 0x00000002383c723c */ /* 0x000fe6000004183c */
        /* <DEDUP_REMOVED lines=11> */
[----:B------:R-:W4:Y:S04]  /*5300*/  LD.E R93, desc[UR10][R188.64+0x99f0] ;  /* 0x0099f00abc5d7980 */ /* 0x000f28000c101900 */
[----:B------:R-:W4:Y:S01]  /*5310*/  LDG.E.128.CONSTANT R88, desc[UR10][R154.64+0x400] ;  /* 0x0004000a9a587981 */ /* 0x000f22000c1e9d00 */
[C---:B-----5:R-:W-:Y:S08]  /*5320*/  HMMA.16816.F32.BF16 R44, R72.reuse, R86, R44 ;  /* 0x00000056482c723c */ /* 0x060ff0000004182c */
[C---:B------:R-:W-:Y:S08]  /*5330*/  HMMA.16816.F32.BF16 R52, R72.reuse, R84, R52 ;  /* 0x000000544834723c */ /* 0x040ff00000041834 */
[C---:B--2---:R-:W-:Y:S08]  /*5340*/  HMMA.16816.F32.BF16 R48, R72.reuse, R82, R48 ;  /* 0x000000524830723c */ /* 0x044ff00000041830 */
[C---:B------:R-:W-:Y:S08]  /*5350*/  HMMA.16816.F32.BF16 R20, R72.reuse, R80, R20 ;  /* 0x000000504814723c */ /* 0x040ff00000041814 */
[C---:B---3--:R-:W-:Y:S08]  /*5360*/  HMMA.16816.F32.BF16 R16, R72.reuse, R34, R16 ;  /* 0x000000224810723c */ /* 0x048ff00000041810 */
[C---:B------:R-:W-:Y:S08]  /*5370*/  HMMA.16816.F32.BF16 R36, R72.reuse, R28, R36 ;  /* 0x0000001c4824723c */ /* 0x040ff00000041824 */
[----:B------:R-:W-:Y:S08]  /*5380*/  HMMA.16816.F32.BF16 R24, R72, R32, R24 ;  /* 0x000000204818723c */ /* 0x000ff00000041818 */
[----:B------:R-:W-:Y:S01]  /*5390*/  HMMA.16816.F32.BF16 R68, R64, R34, R68 ;  /* 0x000000224044723c */ /* 0x000fe20000041844 */
[----:B------:R-:W2:Y:S04]  /*53a0*/  LD.E R34, desc[UR10][R188.64+0xd4a0] ;  /* 0x00d4a00abc227980 */ /* 0x000ea8000c101900 */
[----:B------:R-:W2:Y:S03]  /*53b0*/  LD.E R35, desc[UR10][R188.64+0xd4b0] ;  /* 0x00d4b00abc237980 */ /* 0x000ea6000c101900 */
[----:B------:R-:W-:Y:S01]  /*53c0*/  HMMA.16816.F32.BF16 R72, R72, R30, R40 ;  /* 0x0000001e4848723c */ /* 0x000fe20000041828 */
[----:B------:R-:W3:Y:S04]  /*53d0*/  LD.E R40, desc[UR10][R190.64+0x1120] ;  /* 0x0011200abe287980 */ /* 0x000ee8000c101900 */
[----:B------:R-:W3:Y:S03]  /*53e0*/  LD.E R41, desc[UR10][R190.64+0x19a0] ;  /* 0x0019a00abe297980 */ /* 0x000ee6000c101900 */
[C---:B------:R-:W-:Y:S01]  /*53f0*/  HMMA.16816.F32.BF16 R76, R64.reuse, R86, R76 ;  /* 0x00000056404c723c */ /* 0x040fe2000004184c */
[----:B------:R-:W3:Y:S04]  /*5400*/  LD.E R42, desc[UR10][R190.64+0x1130] ;  /* 0x0011300abe2a7980 */ /* 0x000ee8000c101900 */
[----:B------:R-:W3:Y:S03]  /*5410*/  LD.E R43, desc[UR10][R190.64+0x19b0] ;  /* 0x0019b00abe2b7980 */ /* 0x000ee6000c101900 */
[C---:B------:R-:W-:Y:S01]  /*5420*/  HMMA.16816.F32.BF16 R100, R64.reuse, R84, R100 ;  /* 0x000000544064723c */ /* 0x040fe20000041864 */
[----:B------:R-:W5:Y:S04]  /*5430*/  LD.E R86, desc[UR10][R188.64+0x8820] ;  /* 0x0088200abc567980 */ /* 0x000f68000c101900 */
[----:B------:R-:W5:Y:S03]  /*5440*/  LD.E R87, desc[UR10][R188.64+0x8830] ;  /* 0x0088300abc577980 */ /* 0x000f66000c101900 */
[C---:B------:R-:W-:Y:S01]  /*5450*/  HMMA.16816.F32.BF16 R108, R64.reuse, R82, R108 ;  /* 0x00000052406c723c */ /* 0x040fe2000004186c */
[----:B------:R-:W4:Y:S04]  /*5460*/  LD.E R84, desc[UR10][R188.64+0x90a0] ;  /* 0x0090a00abc547980 */ /* 0x000f28000c101900 */
[----:B------:R-:W4:Y:S03]  /*5470*/  LD.E R85, desc[UR10][R188.64+0x90b0] ;  /* 0x0090b00abc557980 */ /* 0x000f26000c101900 */
[C---:B------:R-:W-:Y:S01]  /*5480*/  HMMA.16816.F32.BF16 R116, R64.reuse, R80, R116 ;  /* 0x000000504074723c */ /* 0x040fe20000041874 */
[----:B------:R-:W4:Y:S04]  /*5490*/  LD.E R82, desc[UR10][R188.64+0xcc20] ;  /* 0x00cc200abc527980 */ /* 0x000f28000c101900 */
[----:B------:R-:W4:Y:S04]  /*54a0*/  LD.E R83, desc[UR10][R188.64+0xcc30] ;  /* 0x00cc300abc537980 */ /* 0x000f28000c101900 */
[----:B------:R-:W4:Y:S04]  /*54b0*/  LD.E R80, desc[UR10][R188.64+0x9920] ;  /* 0x0099200abc507980 */ /* 0x000f28000c101900 */
[----:B------:R-:W4:Y:S01]  /*54c0*/  LD.E R81, desc[UR10][R188.64+0x9930] ;  /* 0x0099300abc517980 */ /* 0x000f22000c101900 */
[C---:B------:R-:W-:Y:S08]  /*54d0*/  HMMA.16816.F32.BF16 R4, R64.reuse, R28, R4 ;  /* 0x0000001c4004723c */ /* 0x040ff00000041804 */
[C---:B------:R-:W-:Y:S08]  /*54e0*/  HMMA.16816.F32.BF16 R60, R64.reuse, R30, R60 ;  /* 0x0000001e403c723c */ /* 0x040ff0000004183c */
[----:B------:R-:W-:Y:S01]  /*54f0*/  HMMA.16816.F32.BF16 R12, R64, R32, R12 ;  /* 0x00000020400c723c */ /* 0x000fe2000004180c */
[----:B------:R-:W4:Y:S04]  /*5500*/  LD.E R64, desc[UR10][R190.64+0x40] ;  /* 0x0000400abe407980 */ /* 0x000f28000c101900 */
[----:B------:R-:W4:Y:S03]  /*5510*/  LD.E R65, desc[UR10][R190.64+0x8c0] ;  /* 0x0008c00abe417980 */ /* 0x000f26000c101900 */
[C---:B------:R-:W-:Y:S01]  /*5520*/  HMMA.16816.F32.BF16 R36, R56.reuse, R8, R36 ;  /* 0x000000083824723c */ /* 0x040fe20000041824 */
[----:B------:R-:W4:Y:S04]  /*5530*/  LD.E R66, desc[UR10][R190.64+0x50] ;  /* 0x0000500abe427980 */ /* 0x000f28000c101900 */
[----:B------:R-:W4:Y:S03]  /*5540*/  LD.E R67, desc[UR10][R190.64+0x8d0] ;  /* 0x0008d00abe437980 */ /* 0x000f26000c101900 */
[C---:B------:R-:W-:Y:S08]  /*5550*/  HMMA.16816.F32.BF16 R24, R56.reuse, R10, R24 ;  /* 0x0000000a3818723c */ /* 0x040ff00000041818 */
[C---:B------:R-:W-:Y:S08]  /*5560*/  HMMA.16816.F32.BF16 R72, R56.reuse, R2, R72 ;  /* 0x000000023848723c */ /* 0x040ff00000041848 */
[-C--:B--2---:R-:W-:Y:S01]  /*5570*/  HMMA.16816.F32.BF16 R28, R56, R34.reuse, R20 ;  /* 0x00000022381c723c */ /* 0x084fe20000041814 */
[----:B------:R-:W2:Y:S04]  /*5580*/  LD.E R22, desc[UR10][R188.64+0x9940] ;  /* 0x0099400abc167980 */ /* 0x000ea8000c101900 */
[----:B------:R-:W2:Y:S04]  /*5590*/  LD.E R23, desc[UR10][R188.64+0x9950] ;  /* 0x0099500abc177980 */ /* 0x000ea8000c101900 */
[----:B------:R-:W2:Y:S04]  /*55a0*/  LD.E R20, desc[UR10][R188.64+0xdd40] ;  /* 0x00dd400abc147980 */ /* 0x000ea8000c101900 */
[----:B------:R-:W2:Y:S01]  /*55b0*/  LD.E R21, desc[UR10][R188.64+0xdd50] ;  /* 0x00dd500abc157980 */ /* 0x000ea2000c101900 */
[----:B---3--:R-:W-:Y:S08]  /*55c0*/  HMMA.16816.F32.BF16 R116, R40, R34, R116 ;  /* 0x000000222874723c */ /* 0x008ff00000041874 */
[-C--:B-----5:R-:W-:Y:S08]  /*55d0*/  HMMA.16816.F32.BF16 R44, R56, R86.reuse, R44 ;  /* 0x00000056382c723c */ /* 0x0a0ff0000004182c */
[----:B------:R-:W-:Y:S01]  /*55e0*/  HMMA.16816.F32.BF16 R76, R40, R86, R76 ;  /* 0x00000056284c723c */ /* 0x000fe2000004184c */
[----:B------:R-:W3:Y:S04]  /*55f0*/  LD.E R86, desc[UR10][R188.64+0x8840] ;  /* 0x0088400abc567980 */ /* 0x000ee8000c101900 */
[----:B------:R-:W3:Y:S03]  /*5600*/  LD.E R87, desc[UR10][R188.64+0x8850] ;  /* 0x0088500abc577980 */ /* 0x000ee6000c101900 */
[-C--:B----4-:R-:W-:Y:S08]  /*5610*/  HMMA.16816.F32.BF16 R52, R56, R84.reuse, R52 ;  /* 0x000000543834723c */ /* 0x090ff00000041834 */
[----:B------:R-:W-:Y:S01]  /*5620*/  HMMA.16816.F32.BF16 R100, R40, R84, R100 ;  /* 0x000000542864723c */ /* 0x000fe20000041864 */
[----:B------:R-:W4:Y:S04]  /*5630*/  LD.E R84, desc[UR10][R188.64+0x90c0] ;  /* 0x0090c00abc547980 */ /* 0x000f28000c101900 */
[----:B------:R-:W4:Y:S03]  /*5640*/  LD.E R85, desc[UR10][R188.64+0x90d0] ;  /* 0x0090d00abc557980 */ /* 0x000f26000c101900 */
[-C--:B------:R-:W-:Y:S08]  /*5650*/  HMMA.16816.F32.BF16 R48, R56, R82.reuse, R48 ;  /* 0x000000523830723c */ /* 0x080ff00000041830 */
[----:B------:R-:W-:Y:S01]  /*5660*/  HMMA.16816.F32.BF16 R108, R40, R82, R108 ;  /* 0x00000052286c723c */ /* 0x000fe2000004186c */
[----:B------:R-:W5:Y:S04]  /*5670*/  LD.E R82, desc[UR10][R188.64+0xcc40] ;  /* 0x00cc400abc527980 */ /* 0x000f68000c101900 */
[----:B------:R-:W5:Y:S03]  /*5680*/  LD.E R83, desc[UR10][R188.64+0xcc50] ;  /* 0x00cc500abc537980 */ /* 0x000f66000c101900 */
[-C--:B------:R-:W-:Y:S01]  /*5690*/  HMMA.16816.F32.BF16 R32, R56, R80.reuse, R16 ;  /* 0x000000503820723c */ /* 0x080fe20000041810 */
[----:B------:R-:W5:Y:S04]  /*56a0*/  LD.E R56, desc[UR10][R190.64+0x1140] ;  /* 0x0011400abe387980 */ /* 0x000f68000c101900 */
[----:B------:R-:W5:Y:S03]  /*56b0*/  LD.E R57, desc[UR10][R190.64+0x19c0] ;  /* 0x0019c00abe397980 */ /* 0x000f66000c101900 */
[C---:B------:R-:W-:Y:S01]  /*56c0*/  HMMA.16816.F32.BF16 R68, R40.reuse, R80, R68 ;  /* 0x000000502844723c */ /* 0x040fe20000041844 */
[----:B------:R-:W5:Y:S04]  /*56d0*/  LD.E R58, desc[UR10][R190.64+0x1150] ;  /* 0x0011500abe3a7980 */ /* 0x000f68000c101900 */
[----:B------:R-:W5:Y:S04]  /*56e0*/  LD.E R59, desc[UR10][R190.64+0x19d0] ;  /* 0x0019d00abe3b7980 */ /* 0x000f68000c101900 */
[----:B------:R-:W5:Y:S04]  /*56f0*/  LD.E R80, desc[UR10][R188.64+0xd4c0] ;  /* 0x00d4c00abc507980 */ /* 0x000f68000c101900 */
[----:B------:R-:W5:Y:S04]  /*5700*/  LD.E R81, desc[UR10][R188.64+0xd4d0] ;  /* 0x00d4d00abc517980 */ /* 0x000f68000c101900 */
        /* <DEDUP_REMOVED lines=18> */
[C---:B------:R-:W-:Y:S08]  /*5830*/  HMMA.16816.F32.BF16 R24, R64.reuse, R20, R24 ;  /* 0x000000144018723c */ /* 0x040ff00000041818 */
[C---:B---3--:R-:W-:Y:S08]  /*5840*/  HMMA.16816.F32.BF16 R44, R64.reuse, R86, R44 ;  /* 0x00000056402c723c */ /* 0x048ff0000004182c */
[C---:B----4-:R-:W-:Y:S08]  /*5850*/  HMMA.16816.F32.BF16 R52, R64.reuse, R84, R52 ;  /* 0x000000544034723c */ /* 0x050ff00000041834 */
[----:B-----5:R-:W-:Y:S08]  /*5860*/  HMMA.16816.F32.BF16 R48, R64, R82, R48 ;  /* 0x000000524030723c */ /* 0x020ff00000041830 */
[C---:B------:R-:W-:Y:S01]  /*5870*/  HMMA.16816.F32.BF16 R76, R56.reuse, R86, R76 ;  /* 0x00000056384c723c */ /* 0x040fe2000004184c */
[----:B------:R-:W2:Y:S04]  /*5880*/  LD.E R86, desc[UR10][R188.64+0x8860] ;  /* 0x0088600abc567980 */ /* 0x000ea8000c101900 */
[----:B------:R-:W2:Y:S03]  /*5890*/  LD.E R87, desc[UR10][R188.64+0x8870] ;  /* 0x0088700abc577980 */ /* 0x000ea6000c101900 */
[C---:B------:R-:W-:Y:S01]  /*58a0*/  HMMA.16816.F32.BF16 R100, R56.reuse, R84, R100 ;  /* 0x000000543864723c */ /* 0x040fe20000041864 */
[----:B------:R-:W3:Y:S04]  /*58b0*/  LD.E R84, desc[UR10][R188.64+0x90e0] ;  /* 0x0090e00abc547980 */ /* 0x000ee8000c101900 */
[----:B------:R-:W3:Y:S03]  /*58c0*/  LD.E R85, desc[UR10][R188.64+0x90f0] ;  /* 0x0090f00abc557980 */ /* 0x000ee6000c101900 */
[----:B------:R-:W-:Y:S01]  /*58d0*/  HMMA.16816.F32.BF16 R108, R56, R82, R108 ;  /* 0x00000052386c723c */ /* 0x000fe2000004186c */
[----:B------:R-:W4:Y:S04]  /*58e0*/  LD.E R82, desc[UR10][R188.64+0xcc60] ;  /* 0x00cc600abc527980 */ /* 0x000f28000c101900 */
[----:B------:R-:W4:Y:S03]  /*58f0*/  LD.E R83, desc[UR10][R188.64+0xcc70] ;  /* 0x00cc700abc537980 */ /* 0x000f26000c101900 */
[-C--:B------:R-:W-:Y:S08]  /*5900*/  HMMA.16816.F32.BF16 R28, R64, R80.reuse, R28 ;  /* 0x00000050401c723c */ /* 0x080ff0000004181c */
[C---:B------:R-:W-:Y:S01]  /*5910*/  HMMA.16816.F32.BF16 R116, R56.reuse, R80, R116 ;  /* 0x000000503874723c */ /* 0x040fe20000041874 */
[----:B------:R-:W5:Y:S04]  /*5920*/  LD.E R80, desc[UR10][R188.64+0xd4e0] ;  /* 0x00d4e00abc507980 */ /* 0x000f68000c101900 */
[----:B------:R-:W5:Y:S03]  /*5930*/  LD.E R81, desc[UR10][R188.64+0xd4f0] ;  /* 0x00d4f00abc517980 */ /* 0x000f66000c101900 */
[----:B------:R-:W-:Y:S01]  /*5940*/  HMMA.16816.F32.BF16 R68, R56, R22, R68 ;  /* 0x000000163844723c */ /* 0x000fe20000041844 */
[----:B------:R-:W5:Y:S04]  /*5950*/  LD.E R22, desc[UR10][R188.64+0x9960] ;  /* 0x0099600abc167980 */ /* 0x000f68000c101900 */
[----:B------:R-:W5:Y:S03]  /*5960*/  LD.E R23, desc[UR10][R188.64+0x9970] ;  /* 0x0099700abc177980 */ /* 0x000f66000c101900 */
        /* <DEDUP_REMOVED lines=94> */
[----:B------:R-:W5:Y:S01]  /*5f50*/  LD.E R19, desc[UR10][R188.64+0xddd0] ;  /* 0x00ddd00abc137980 */ /* 0x000f62000c101900 */
[C---:B--2---:R-:W-:Y:S03]  /*5f60*/  HMMA.16816.F32.BF16 R76, R40.reuse, R86, R76 ;  /* 0x00000056284c723c */ /* 0x044fe6000004184c */
[----:B------:R-:W2:Y:S04]  /*5f70*/  LD.E R56, desc[UR10][R190.64+0xc0] ;  /* 0x0000c00abe387980 */ /* 0x000ea8000c101900 */
[----:B------:R-:W2:Y:S01]  /*5f80*/  LD.E R57, desc[UR10][R190.64+0x940] ;  /* 0x0009400abe397980 */ /* 0x000ea2000c101900 */
[C---:B---3--:R-:W-:Y:S03]  /*5f90*/  HMMA.16816.F32.BF16 R100, R40.reuse, R84, R100 ;  /* 0x000000542864723c */ /* 0x048fe60000041864 */
[----:B------:R-:W2:Y:S04]  /*5fa0*/  LD.E R58, desc[UR10][R190.64+0xd0] ;  /* 0x0000d00abe3a7980 */ /* 0x000ea8000c101900 */
[----:B------:R-:W2:Y:S01]  /*5fb0*/  LD.E R59, desc[UR10][R190.64+0x950] ;  /* 0x0009500abe3b7980 */ /* 0x000ea2000c101900 */
[C---:B----4-:R-:W-:Y:S08]  /*5fc0*/  HMMA.16816.F32.BF16 R108, R40.reuse, R82, R108 ;  /* 0x00000052286c723c */ /* 0x050ff0000004186c */
[C---:B-----5:R-:W-:Y:S08]  /*5fd0*/  HMMA.16816.F32.BF16 R116, R40.reuse, R80, R116 ;  /* 0x000000502874723c */ /* 0x060ff00000041874 */
[----:B------:R-:W-:Y:S08]  /*5fe0*/  HMMA.16816.F32.BF16 R68, R40, R22, R68 ;  /* 0x000000162844723c */ /* 0x000ff00000041844 */
        /* <DEDUP_REMOVED lines=30> */
[----:B------:R-:W2:Y:S01]  /*61d0*/  LD.E R11, desc[UR10][R188.64+0xa270] ;  /* 0x00a2700abc0b7980 */ /* 0x000ea2000c101900 */
[C---:B---3--:R-:W-:Y:S08]  /*61e0*/  HMMA.16816.F32.BF16 R76, R20.reuse, R86, R76 ;  /* 0x00000056144c723c */ /* 0x048ff0000004184c */
[C---:B----4-:R-:W-:Y:S08]  /*61f0*/  HMMA.16816.F32.BF16 R100, R20.reuse, R84, R100 ;  /* 0x000000541464723c */ /* 0x050ff00000041864 */
[C---:B-----5:R-:W-:Y:S08]  /*6200*/  HMMA.16816.F32.BF16 R108, R20.reuse, R82, R108 ;  /* 0x00000052146c723c */ /* 0x060ff0000004186c */
[C---:B--2---:R-:W-:Y:S08]  /*6210*/  HMMA.16816.F32.BF16 R116, R20.reuse, R80, R116 ;  /* 0x000000501474723c */ /* 0x044ff00000041874 */
[C---:B------:R-:W-:Y:S08]  /*6220*/  HMMA.16816.F32.BF16 R68, R20.reuse, R66, R68 ;  /* 0x000000421444723c */ /* 0x040ff00000041844 */
[C---:B------:R-:W-:Y:S08]  /*6230*/  HMMA.16816.F32.BF16 R4, R20.reuse, R64, R4 ;  /* 0x000000401404723c */ /* 0x040ff00000041804 */
[C---:B------:R-:W-:Y:S08]  /*6240*/  HMMA.16816.F32.BF16 R12, R20.reuse, R18, R12 ;  /* 0x00000012140c723c */ /* 0x040ff0000004180c */
[----:B------:R-:W-:Y:S01]  /*6250*/  HMMA.16816.F32.BF16 R60, R20, R16, R60 ;  /* 0x00000010143c723c */ /* 0x000fe2000004183c */
[----:B------:R-:W2:Y:S04]  /*6260*/  LD.E R20, desc[UR10][R190.64+0xe0] ;  /* 0x0000e00abe147980 */ /* 0x000ea8000c101900 */
[----:B------:R-:W2:Y:S04]  /*6270*/  LD.E R21, desc[UR10][R190.64+0x960] ;  /* 0x0009600abe157980 */ /* 0x000ea8000c101900 */
[----:B------:R-:W2:Y:S04]  /*6280*/  LD.E R22, desc[UR10][R190.64+0xf0] ;  /* 0x0000f00abe167980 */ /* 0x000ea8000c101900 */
[----:B------:R-:W2:Y:S01]  /*6290*/  LD.E R23, desc[UR10][R190.64+0x970] ;  /* 0x0009700abe177980 */ /* 0x000ea2000c101900 */
[C---:B------:R-:W-:Y:S08]  /*62a0*/  HMMA.16816.F32.BF16 R40, R56.reuse, R86, R44 ;  /* 0x000000563828723c */ /* 0x040ff0000004182c */
[C---:B------:R-:W-:Y:S08]  /*62b0*/  HMMA.16816.F32.BF16 R32, R56.reuse, R66, R32 ;  /* 0x000000423820723c */ /* 0x040ff00000041820 */
[C---:B------:R-:W-:Y:S08]  /*62c0*/  HMMA.16816.F32.BF16 R44, R56.reuse, R64, R36 ;  /* 0x00000040382c723c */ /* 0x040ff00000041824 */
[C---:B------:R-:W-:Y:S01]  /*62d0*/  HMMA.16816.F32.BF16 R52, R56.reuse, R84, R52 ;  /* 0x000000543834723c */ /* 0x040fe20000041834 */
[----:B------:R-:W3:Y:S07]  /*62e0*/  LDG.E.128.CONSTANT R84, desc[UR10][R126.64+0x400] ;  /* 0x0004000a7e547981 */ /* 0x000eee000c1e9d00 */
[C---:B------:R-:W-:Y:S08]  /*62f0*/  HMMA.16816.F32.BF16 R48, R56.reuse, R82, R48 ;  /* 0x000000523830723c */ /* 0x040ff00000041830 */
[C---:B------:R-:W-:Y:S01]  /*6300*/  HMMA.16816.F32.BF16 R28, R56.reuse, R80, R28 ;  /* 0x00000050381c723c */ /* 0x040fe2000004181c */
[----:B------:R-:W4:Y:S07]  /*6310*/  LDG.E.128.CONSTANT R80, desc[UR10][R148.64+0x400] ;  /* 0x0004000a94507981 */ /* 0x000f2e000c1e9d00 */
[C---:B------:R-:W-:Y:S08]  /*6320*/  HMMA.16816.F32.BF16 R64, R56.reuse, R18, R24 ;  /* 0x000000123840723c */ /* 0x040ff00000041818 */
[----:B------:R-:W-:Y:S01]  /*6330*/  HMMA.16816.F32.BF16 R72, R56, R16, R72 ;  /* 0x000000103848723c */ /* 0x000fe20000041848 */
[----:B------:R-:W5:Y:S04]  /*6340*/  LD.E R56, desc[UR10][R190.64+0x11e0] ;  /* 0x0011e00abe387980 */ /* 0x000f68000c101900 */
[----:B------:R-:W5:Y:S04]  /*6350*/  LD.E R57, desc[UR10][R190.64+0x1a60] ;  /* 0x001a600abe397980 */ /* 0x000f68000c101900 */
[----:B------:R-:W5:Y:S04]  /*6360*/  LD.E R58, desc[UR10][R190.64+0x11f0] ;  /* 0x0011f00abe3a7980 */ /* 0x000f68000c101900 */
[----:B------:R-:W5:Y:S01]  /*6370*/  LD.E R59, desc[UR10][R190.64+0x1a70] ;  /* 0x001a700abe3b7980 */ /* 0x000f62000c101900 */
[----:B------:R-:W-:Y:S01]  /*6380*/  BAR.SYNC.DEFER_BLOCKING 0x0 ;  /* 0x0000000000007b1d */ /* 0x000fe20000010000 */
[C---:B--2---:R-:W-:Y:S08]  /*6390*/  HMMA.16816.F32.BF16 R24, R20.reuse, R10, R44 ;  /* 0x0000000a1418723c */ /* 0x044ff0000004182c */
[C---:B------:R-:W-:Y:S08]  /*63a0*/  HMMA.16816.F32.BF16 R40, R20.reuse, R104, R40 ;  /* 0x000000681428723c */ /* 0x040ff00000041828 */
[C---:B------:R-:W-:Y:S08]  /*63b0*/  HMMA.16816.F32.BF16 R52, R20.reuse, R98, R52 ;  /* 0x000000621434723c */ /* 0x040ff00000041834 */
[C---:B------:R-:W-:Y:S08]  /*63c0*/  HMMA.16816.F32.BF16 R48, R20.reuse, R96, R48 ;  /* 0x000000601430723c */ /* 0x040ff00000041830 */
[C---:B------:R-:W-:Y:S01]  /*63d0*/  HMMA.16816.F32.BF16 R36, R20.reuse, R94, R28 ;  /* 0x0000005e1424723c */ /* 0x040fe2000004181c */
[----:B------:R-:W2:Y:S07]  /*63e0*/  LDG.E.128.CONSTANT R28, desc[UR10][R160.64+0x400] ;  /* 0x0004000aa01c7981 */ /* 0x000eae000c1e9d00 */
[C---:B------:R-:W-:Y:S01]  /*63f0*/  HMMA.16816.F32.BF16 R16, R20.reuse, R92, R32 ;  /* 0x0000005c1410723c */ /* 0x040fe20000041820 */
[----:B------:R-:W2:Y:S07]  /*6400*/  LDG.E.128.CONSTANT R32, desc[UR10][R152.64+0x400] ;  /* 0x0004000a98207981 */ /* 0x000eae000c1e9d00 */
[C---:B------:R-:W-:Y:S01]  /*6410*/  HMMA.16816.F32.BF16 R44, R20.reuse, R8, R64 ;  /* 0x00000008142c723c */ /* 0x040fe20000041840 */
[----:B------:R-:W2:Y:S07]  /*6420*/  LDG.E.128.CONSTANT R64, desc[UR10][R150.64+0x400] ;  /* 0x0004000a96407981 */ /* 0x000eae000c1e9d00 */
[----:B------:R-:W-:Y:S01]  /*6430*/  HMMA.16816.F32.BF16 R20, R20, R2, R72 ;  /* 0x000000021414723c */ /* 0x000fe20000041848 */
[----:B------:R-:W2:Y:S04]  /*6440*/  LDG.E.128.CONSTANT R72, desc[UR10][R192.64+0x400] ;  /* 0x0004000ac0487981 */ /* 0x000ea8000c1e9d00 */
[----:B----4-:R0:W-:Y:S04]  /*6450*/  STS.128 [R174], R80 ;  /* 0x00000050ae007388 */ /* 0x0101e80000000c00 */
[----:B---3--:R1:W-:Y:S04]  /*6460*/  STS.128 [R174+0x220], R84 ;  /* 0x00022054ae007388 */ /* 0x0083e80000000c00 */
[----:B------:R3:W-:Y:S01]  /*6470*/  STS.128 [R174+0x440], R88 ;  /* 0x00044058ae007388 */ /* 0x0007e20000000c00 */
[C---:B-----5:R-:W-:Y:S03]  /*6480*/  HMMA.16816.F32.BF16 R76, R56.reuse, R104, R76 ;  /* 0x00000068384c723c */ /* 0x060fe6000004184c */
[----:B------:R-:W4:Y:S04]  /*6490*/  LDG.E.128.CONSTANT R104, desc[UR10][R164.64+0x400] ;  /* 0x0004000aa4687981 */ /* 0x000f28000c1e9d00 */
[----:B0-----:R-:W5:Y:S01]  /*64a0*/  LDG.E.128.CONSTANT R80, desc[UR10][R198.64+0x400] ;  /* 0x0004000ac6507981 */ /* 0x001f62000c1e9d00 */
[C---:B------:R-:W-:Y:S03]  /*64b0*/  HMMA.16816.F32.BF16 R100, R56.reuse, R98, R100 ;  /* 0x000000623864723c */ /* 0x040fe60000041864 */
[----:B-1----:R-:W5:Y:S04]  /*64c0*/  LDG.E.128.CONSTANT R84, desc[UR10][R194.64+0x400] ;  /* 0x0004000ac2547981 */ /* 0x002f68000c1e9d00 */
[----:B---3--:R-:W3:Y:S01]  /*64d0*/  LDG.E.128.CONSTANT R88, desc[UR10][R196.64+0x400] ;  /* 0x0004000ac4587981 */ /* 0x008ee2000c1e9d00 */
[C---:B------:R-:W-:Y:S03]  /*64e0*/  HMMA.16816.F32.BF16 R108, R56.reuse, R96, R108 ;  /* 0x00000060386c723c */ /* 0x040fe6000004186c */
[----:B------:R-:W3:Y:S04]  /*64f0*/  LDG.E.128.CONSTANT R96, desc[UR10][R206.64+0x400] ;  /* 0x0004000ace607981 */ /* 0x000ee8000c1e9d00 */
[----:B--2---:R0:W-:Y:S04]  /*6500*/  STS.128 [R174+0xcc0], R28 ;  /* 0x000cc01cae007388 */ /* 0x0041e80000000c00 */
[----:B------:R1:W-:Y:S04]  /*6510*/  STS.128 [R174+0x660], R32 ;  /* 0x00066020ae007388 */ /* 0x0003e80000000c00 */
[----:B------:R2:W-:Y:S04]  /*6520*/  STS.128 [R174+0x880], R64 ;  /* 0x00088040ae007388 */ /* 0x0005e80000000c00 */
[----:B0-----:R-:W3:Y:S04]  /*6530*/  LDG.E.128.CONSTANT R28, desc[UR10][R202.64+0x400] ;  /* 0x0004000aca1c7981 */ /* 0x001ee8000c1e9d00 */
[----:B------:R0:W-:Y:S04]  /*6540*/  STS.128 [R174+0xaa0], R72 ;  /* 0x000aa048ae007388 */ /* 0x0001e80000000c00 */
[----:B-1----:R-:W3:Y:S04]  /*6550*/  LDG.E.128.CONSTANT R32, desc[UR10][R204.64+0x400] ;  /* 0x0004000acc207981 */ /* 0x002ee8000c1e9d00 */
[----:B--2---:R-:W2:Y:S04]  /*6560*/  LDG.E.128.CONSTANT R64, desc[UR10][R200.64+0x400] ;  /* 0x0004000ac8407981 */ /* 0x004ea8000c1e9d00 */
[----:B0-----:R-:W2:Y:S04]  /*6570*/  LDG.E.128.CONSTANT R72, desc[UR10][R208.64+0x400] ;  /* 0x0004000ad0487981 */ /* 0x001ea8000c1e9d00 */
[----:B----4-:R-:W-:Y:S04]  /*6580*/  STS.128 [R174+0xee0], R104 ;  /* 0x000ee068ae007388 */ /* 0x010fe80000000c00 */
[----:B-----5:R-:W-:Y:S04]  /*6590*/  STS.128 [R168+0xcc00], R80 ;  /* 0x00cc0050a8007388 */ /* 0x020fe80000000c00 */
[----:B---3--:R-:W-:Y:S04]  /*65a0*/  STS.128 [R168+0x8800], R88 ;  /* 0x00880058a8007388 */ /* 0x008fe80000000c00 */
[----:B------:R0:W-:Y:S04]  /*65b0*/  STS.128 [R168+0x8a20], R84 ;  /* 0x008a2054a8007388 */ /* 0x0001e80000000c00 */
[----:B------:R-:W-:Y:S04]  /*65c0*/  STS.128 [R168+0x8c40], R96 ;  /* 0x008c4060a8007388 */ /* 0x000fe80000000c00 */
[----:B------:R-:W-:Y:S04]  /*65d0*/  STS.128 [R168+0xd040], R28 ;  /* 0x00d0401ca8007388 */ /* 0x000fe80000000c00 */
[----:B------:R-:W-:Y:S04]  /*65e0*/  STS.128 [R168+0x8e60], R32 ;  /* 0x008e6020a8007388 */ /* 0x000fe80000000c00 */
[----:B--2---:R-:W-:Y:S04]  /*65f0*/  STS.128 [R168+0xd260], R64 ;  /* 0x00d26040a8007388 */ /* 0x004fe80000000c00 */
[----:B------:R1:W-:Y:S01]  /*6600*/  STS.128 [R168+0xce20], R72 ;  /* 0x00ce2048a8007388 */ /* 0x0003e20000000c00 */
[----:B------:R-:W-:Y:S06]  /*6610*/  BAR.SYNC.DEFER_BLOCKING 0x0 ;  /* 0x0000000000007b1d */ /* 0x000fec0000010000 */
[----:B0-----:R-:W2:Y:S04]  /*6620*/  LD.E R86, desc[UR10][R188.64+0x8800] ;  /* 0x0088000abc567980 */ /* 0x001ea8000c101900 */
[----:B------:R-:W2:Y:S04]  /*6630*/  LD.E R87, desc[UR10][R188.64+0x8810] ;  /* 0x0088100abc577980 */ /* 0x000ea8000c101900 */
[----:B------:R-:W3:Y:S04]  /*6640*/  LD.E R84, desc[UR10][R188.64+0x9080] ;  /* 0x0090800abc547980 */ /* 0x000ee8000c101900 */
[----:B------:R-:W3:Y:S04]  /*6650*/  LD.E R85, desc[UR10][R188.64+0x9090] ;  /* 0x0090900abc557980 */ /* 0x000ee8000c101900 */
[----:B------:R-:W4:Y:S04]  /*6660*/  LD.E R82, desc[UR10][R188.64+0xcc00] ;  /* 0x00cc000abc527980 */ /* 0x000f28000c101900 */
[----:B-1----:R-:W2:Y:S04]  /*6670*/  LD.E R72, desc[UR10][R190.64] ;  /* 0x0000000abe487980 */ /* 0x002ea8000c101900 */
[----:B------:R-:W2:Y:S04]  /*6680*/  LD.E R73, desc[UR10][R190.64+0x880] ;  /* 0x0008800abe497980 */ /* 0x000ea8000c101900 */
[----:B------:R-:W2:Y:S04]  /*6690*/  LD.E R74, desc[UR10][R190.64+0x10] ;  /* 0x0000100abe4a7980 */ /* 0x000ea8000c101900 */
[----:B------:R-:W2:Y:S04]  /*66a0*/  LD.E R75, desc[UR10][R190.64+0x890] ;  /* 0x0008900abe4b7980 */ /* 0x000ea8000c101900 */
[----:B------:R-:W5:Y:S04]  /*66b0*/  LD.E R64, desc[UR10][R190.64+0x1100] ;  /* 0x0011000abe407980 */ /* 0x000f68000c101900 */
[----:B------:R-:W5:Y:S04]  /*66c0*/  LD.E R65, desc[UR10][R190.64+0x1980] ;  /* 0x0019800abe417980 */ /* 0x000f68000c101900 */
[----:B------:R-:W5:Y:S04]  /*66d0*/  LD.E R66, desc[UR10][R190.64+0x1110] ;  /* 0x0011100abe427980 */ /* 0x000f68000c101900 */
[----:B------:R-:W5:Y:S04]  /*66e0*/  LD.E R67, desc[UR10][R190.64+0x1990] ;  /* 0x0019900abe437980 */ /* 0x000f68000c101900 */
[----:B------:R-:W4:Y:S04]  /*66f0*/  LD.E R83, desc[UR10][R188.64+0xcc10] ;  /* 0x00cc100abc537980 */ /* 0x000f28000c101900 */
        /* <DEDUP_REMOVED lines=39> */
[C---:B--2---:R-:W-:Y:S08]  /*6970*/  HMMA.16816.F32.BF16 R40, R72.reuse, R86, R40 ;  /* 0x000000564828723c */ /* 0x044ff00000041828 */
[----:B---3--:R-:W-:Y:S08]  /*6980*/  HMMA.16816.F32.BF16 R52, R72, R84, R52 ;  /* 0x000000544834723c */ /* 0x008ff00000041834 */
[C---:B-----5:R-:W-:Y:S01]  /*6990*/  HMMA.16816.F32.BF16 R76, R64.reuse, R86, R76 ;  /* 0x00000056404c723c */ /* 0x060fe2000004184c */
[----:B------:R-:W2:Y:S04]  /*69a0*/  LD.E R86, desc[UR10][R188.64+0x8820] ;  /* 0x0088200abc567980 */ /* 0x000ea8000c101900 */
[----:B------:R-:W2:Y:S03]  /*69b0*/  LD.E R87, desc[UR10][R188.64+0x8830] ;  /* 0x0088300abc577980 */ /* 0x000ea6000c101900 */
        /* <DEDUP_REMOVED lines=24> */
[----:B------:R-:W-:Y:S01]  /*6b40*/  HMMA.16816.F32.BF16 R4, R64, R32, R4 ;  /* 0x000000204004723c */ /* 0x000fe20000041804 */
        /* <DEDUP_REMOVED lines=170> */
[C---:B------:R-:W-:Y:S08]  /*75f0*/  HMMA.16816.F32.BF16 R60, R56.reuse, R10, R60 ;  /* 0x0000000a383c723c */ /* 0x040ff0000004183c */
[C---:B------:R-:W-:Y:S08]  /*7600*/  HMMA.16816.F32.BF16 R4, R56.reuse, R2, R4 ;  /* 0x000000023804723c */ /* 0x040ff00000041804 */
[C---:B------:R-:W-:Y:S08]  /*7610*/  HMMA.16816.F32.BF16 R12, R56.reuse, R8, R12 ;  /* 0x00000008380c723c */ /* 0x040ff0000004180c */
        /* <DEDUP_REMOVED lines=30> */
[----:B------:R-:W5:Y:S04]  /*7800*/  LD.E R65, desc[UR10][R188.64+0xa250] ;  /* 0x00a2500abc417980 */ /* 0x000f68000c101900 */
[----:B------:R-:W5:Y:S04]  /*7810*/  LD.E R10, desc[UR10][R188.64+0xa260] ;  /* 0x00a2600abc0a7980 */ /* 0x000f68000c101900 */
[----:B------:R-:W5:Y:S01]  /*7820*/  LD.E R11, desc[UR10][R188.64+0xa270] ;  /* 0x00a2700abc0b7980 */ /* 0x000f62000c101900 */
[C---:B------:R-:W-:Y:S08]  /*7830*/  HMMA.16816.F32.BF16 R72, R32.reuse, R16, R72 ;  /* 0x000000102048723c */ /* 0x040ff00000041848 */
[C---:B--2---:R-:W-:Y:S08]  /*7840*/  HMMA.16816.F32.BF16 R40, R32.reuse, R86, R40 ;  /* 0x000000562028723c */ /* 0x044ff00000041828 */
[C---:B---3--:R-:W-:Y:S08]  /*7850*/  HMMA.16816.F32.BF16 R52, R32.reuse, R84, R52 ;  /* 0x000000542034723c */ /* 0x048ff00000041834 */
[C---:B----4-:R-:W-:Y:S08]  /*7860*/  HMMA.16816.F32.BF16 R48, R32.reuse, R82, R48 ;  /* 0x000000522030723c */ /* 0x050ff00000041830 */
[----:B-----5:R-:W-:Y:S08]  /*7870*/  HMMA.16816.F32.BF16 R56, R32, R80, R36 ;  /* 0x000000502038723c */ /* 0x020ff00000041824 */
[----:B------:R-:W-:Y:S08]  /*7880*/  HMMA.16816.F32.BF16 R76, R20, R86, R76 ;  /* 0x00000056144c723c */ /* 0x000ff0000004184c */
[-C--:B------:R-:W-:Y:S08]  /*7890*/  HMMA.16816.F32.BF16 R28, R32, R66.reuse, R28 ;  /* 0x00000042201c723c */ /* 0x080ff0000004181c */
[----:B------:R-:W-:Y:S08]  /*78a0*/  HMMA.16816.F32.BF16 R68, R20, R66, R68 ;  /* 0x000000421444723c */ /* 0x000ff00000041844 */
[-C--:B------:R-:W-:Y:S08]  /*78b0*/  HMMA.16816.F32.BF16 R24, R32, R64.reuse, R24 ;  /* 0x000000402018723c */ /* 0x080ff00000041818 */
[----:B------:R-:W-:Y:S08]  /*78c0*/  HMMA.16816.F32.BF16 R4, R20, R64, R4 ;  /* 0x000000401404723c */ /* 0x000ff00000041804 */
[----:B------:R-:W-:Y:S01]  /*78d0*/  HMMA.16816.F32.BF16 R64, R32, R18, R44 ;  /* 0x000000122040723c */ /* 0x000fe2000004182c */
[----:B------:R-:W2:Y:S07]  /*78e0*/  LDG.E.128.CONSTANT R32, desc[UR10][R148.64+0x500] ;  /* 0x0005000a94207981 */ /* 0x000eae000c1e9d00 */
[C---:B------:R-:W-:Y:S01]  /*78f0*/  HMMA.16816.F32.BF16 R100, R20.reuse, R84, R100 ;  /* 0x000000541464723c */ /* 0x040fe20000041864 */
[----:B------:R-:W3:Y:S07]  /*7900*/  LDG.E.128.CONSTANT R84, desc[UR10][R154.64+0x500] ;  /* 0x0005000a9a547981 */ /* 0x000eee000c1e9d00 */
[C---:B------:R-:W-:Y:S08]  /*7910*/  HMMA.16816.F32.BF16 R108, R20.reuse, R82, R108 ;  /* 0x00000052146c723c */ /* 0x040ff0000004186c */
[C---:B------:R-:W-:Y:S01]  /*7920*/  HMMA.16816.F32.BF16 R116, R20.reuse, R80, R116 ;  /* 0x000000501474723c */ /* 0x040fe20000041874 */
[----:B------:R-:W4:Y:S07]  /*7930*/  LDG.E.128.CONSTANT R80, desc[UR10][R126.64+0x500] ;  /* 0x0005000a7e507981 */ /* 0x000f2e000c1e9d00 */
[C---:B------:R-:W-:Y:S08]  /*7940*/  HMMA.16816.F32.BF16 R12, R20.reuse, R18, R12 ;  /* 0x00000012140c723c */ /* 0x040ff0000004180c */
[----:B------:R-:W-:Y:S08]  /*7950*/  HMMA.16816.F32.BF16 R60, R20, R16, R60 ;  /* 0x00000010143c723c */ /* 0x000ff0000004183c */
[C---:B------:R-:W-:Y:S08]  /*7960*/  HMMA.16816.F32.BF16 R36, R88.reuse, R104, R40 ;  /* 0x000000685824723c */ /* 0x040ff00000041828 */
[C---:B------:R-:W-:Y:S08]  /*7970*/  HMMA.16816.F32.BF16 R16, R88.reuse, R96, R48 ;  /* 0x000000605810723c */ /* 0x040ff00000041830 */
[C---:B------:R-:W-:Y:S01]  /*7980*/  HMMA.16816.F32.BF16 R20, R88.reuse, R94, R56 ;  /* 0x0000005e5814723c */ /* 0x040fe20000041838 */
[----:B------:R-:W5:Y:S04]  /*7990*/  LD.E R56, desc[UR10][R190.64+0x11e0] ;  /* 0x0011e00abe387980 */ /* 0x000f68000c101900 */
[----:B------:R-:W5:Y:S03]  /*79a0*/  LD.E R57, desc[UR10][R190.64+0x1a60] ;  /* 0x001a600abe397980 */ /* 0x000f66000c101900 */
[C---:B------:R-:W-:Y:S01]  /*79b0*/  HMMA.16816.F32.BF16 R44, R88.reuse, R10, R24 ;  /* 0x0000000a582c723c */ /* 0x040fe20000041818 */
[----:B------:R-:W5:Y:S04]  /*79c0*/  LD.E R58, desc[UR10][R190.64+0x11f0] ;  /* 0x0011f00abe3a7980 */ /* 0x000f68000c101900 */
[----:B------:R-:W5:Y:S03]  /*79d0*/  LD.E R59, desc[UR10][R190.64+0x1a70] ;  /* 0x001a700abe3b7980 */ /* 0x000f66000c101900 */
[C---:B------:R-:W-:Y:S01]  /*79e0*/  HMMA.16816.F32.BF16 R52, R88.reuse, R98, R52 ;  /* 0x000000625834723c */ /* 0x040fe20000041834 */
[----:B------:R-:W-:Y:S07]  /*79f0*/  BAR.SYNC.DEFER_BLOCKING 0x0 ;  /* 0x0000000000007b1d */ /* 0x000fee0000010000 */
[C---:B------:R-:W-:Y:S01]  /*7a00*/  HMMA.16816.F32.BF16 R40, R88.reuse, R92, R28 ;  /* 0x0000005c5828723c */ /* 0x040fe2000004181c */
[----:B------:R-:W5:Y:S07]  /*7a10*/  LDG.E.128.CONSTANT R28, desc[UR10][R160.64+0x500] ;  /* 0x0005000aa01c7981 */ /* 0x000f6e000c1e9d00 */
[C---:B------:R-:W-:Y:S01]  /*7a20*/  HMMA.16816.F32.BF16 R24, R88.reuse, R8, R64 ;  /* 0x000000085818723c */ /* 0x040fe20000041840 */
[----:B------:R-:W5:Y:S07]  /*7a30*/  LDG.E.128.CONSTANT R64, desc[UR10][R152.64+0x500] ;  /* 0x0005000a98407981 */ /* 0x000f6e000c1e9d00 */
[----:B------:R-:W-:Y:S01]  /*7a40*/  HMMA.16816.F32.BF16 R48, R88, R2, R72 ;  /* 0x000000025830723c */ /* 0x000fe20000041848 */
[----:B------:R-:W5:Y:S04]  /*7a50*/  LDG.E.128.CONSTANT R72, desc[UR10][R150.64+0x500] ;  /* 0x0005000a96487981 */ /* 0x000f68000c1e9d00 */
[----:B------:R-:W5:Y:S04]  /*7a60*/  LDG.E.128.CONSTANT R88, desc[UR10][R192.64+0x500] ;  /* 0x0005000ac0587981 */ /* 0x000f68000c1e9d00 */
[----:B--2---:R0:W-:Y:S04]  /*7a70*/  STS.128 [R174], R32 ;  /* 0x00000020ae007388 */ /* 0x0041e80000000c00 */
[----:B---3--:R1:W-:Y:S04]  /*7a80*/  STS.128 [R174+0x440], R84 ;  /* 0x00044054ae007388 */ /* 0x0083e80000000c00 */
[----:B0-----:R-:W2:Y:S04]  /*7a90*/  LDG.E.128.CONSTANT R32, desc[UR10][R198.64+0x500] ;  /* 0x0005000ac6207981 */ /* 0x001ea8000c1e9d00 */
[----:B----4-:R0:W-:Y:S04]  /*7aa0*/  STS.128 [R174+0x220], R80 ;  /* 0x00022050ae007388 */ /* 0x0101e80000000c00 */
[----:B-1----:R-:W3:Y:S04]  /*7ab0*/  LDG.E.128.CONSTANT R84, desc[UR10][R196.64+0x500] ;  /* 0x0005000ac4547981 */ /* 0x002ee8000c1e9d00 */
[----:B0-----:R-:W4:Y:S01]  /*7ac0*/  LDG.E.128.CONSTANT R80, desc[UR10][R194.64+0x500] ;  /* 0x0005000ac2507981 */ /* 0x001f22000c1e9d00 */
[C---:B-----5:R-:W-:Y:S03]  /*7ad0*/  HMMA.16816.F32.BF16 R76, R56.reuse, R104, R76 ;  /* 0x00000068384c723c */ /* 0x060fe6000004184c */
[----:B------:R-:W5:Y:S05]  /*7ae0*/  LDG.E.128.CONSTANT R104, desc[UR10][R164.64+0x500] ;  /* 0x0005000aa4687981 */ /* 0x000f6a000c1e9d00 */
[C---:B------:R-:W-:Y:S01]  /*7af0*/  HMMA.16816.F32.BF16 R100, R56.reuse, R98, R100 ;  /* 0x000000623864723c */ /* 0x040fe20000041864 */
[----:B------:R0:W-:Y:S07]  /*7b00*/  STS.128 [R174+0xcc0], R28 ;  /* 0x000cc01cae007388 */ /* 0x0001ee0000000c00 */
[C---:B------:R-:W-:Y:S01]  /*7b10*/  HMMA.16816.F32.BF16 R108, R56.reuse, R96, R108 ;  /* 0x00000060386c723c */ /* 0x040fe2000004186c */
[----:B------:R-:W4:Y:S04]  /*7b20*/  LDG.E.128.CONSTANT R96, desc[UR10][R206.64+0x500] ;  /* 0x0005000ace607981 */ /* 0x000f28000c1e9d00 */
[----:B------:R1:W-:Y:S04]  /*7b30*/  STS.128 [R174+0x660], R64 ;  /* 0x00066040ae007388 */ /* 0x0003e80000000c00 */
[----:B------:R1:W-:Y:S04]  /*7b40*/  STS.128 [R174+0x880], R72 ;  /* 0x00088048ae007388 */ /* 0x0003e80000000c00 */
[----:B------:R1:W-:Y:S04]  /*7b50*/  STS.128 [R174+0xaa0], R88 ;  /* 0x000aa058ae007388 */ /* 0x0003e80000000c00 */
[----:B0-----:R-:W4:Y:S04]  /*7b60*/  LDG.E.128.CONSTANT R28, desc[UR10][R202.64+0x500] ;  /* 0x0005000aca1c7981 */ /* 0x001f28000c1e9d00 */
[----:B-1----:R-:W4:Y:S04]  /*7b70*/  LDG.E.128.CONSTANT R64, desc[UR10][R204.64+0x500] ;  /* 0x0005000acc407981 */ /* 0x002f28000c1e9d00 */
[----:B------:R-:W4:Y:S04]  /*7b80*/  LDG.E.128.CONSTANT R72, desc[UR10][R208.64+0x500] ;  /* 0x0005000ad0487981 */ /* 0x000f28000c1e9d00 */
[----:B------:R-:W4:Y:S04]  /*7b90*/  LDG.E.128.CONSTANT R88, desc[UR10][R200.64+0x500] ;  /* 0x0005000ac8587981 */ /* 0x000f28000c1e9d00 */
[----:B-----5:R-:W-:Y:S04]  /*7ba0*/  STS.128 [R174+0xee0], R104 ;  /* 0x000ee068ae007388 */ /* 0x020fe80000000c00 */
[----:B---3--:R0:W-:Y:S04]  /*7bb0*/  STS.128 [R168+0x8800], R84 ;  /* 0x00880054a8007388 */ /* 0x0081e80000000c00 */
[----:B--2---:R-:W-:Y:S04]  /*7bc0*/  STS.128 [R168+0xcc00], R32 ;  /* 0x00cc0020a8007388 */ /* 0x004fe80000000c00 */
[----:B----4-:R1:W-:Y:S04]  /*7bd0*/  STS.128 [R168+0x8a20], R80 ;  /* 0x008a2050a8007388 */ /* 0x0103e80000000c00 */
[----:B------:R-:W-:Y:S04]  /*7be0*/  STS.128 [R168+0x8c40], R96 ;  /* 0x008c4060a8007388 */ /* 0x000fe80000000c00 */
[----:B------:R-:W-:Y:S04]  /*7bf0*/  STS.128 [R168+0xd040], R28 ;  /* 0x00d0401ca8007388 */ /* 0x000fe80000000c00 */
[----:B------:R-:W-:Y:S04]  /*7c00*/  STS.128 [R168+0x8e60], R64 ;  /* 0x008e6040a8007388 */ /* 0x000fe80000000c00 */
[----:B------:R2:W-:Y:S04]  /*7c10*/  STS.128 [R168+0xce20], R72 ;  /* 0x00ce2048a8007388 */ /* 0x0005e80000000c00 */
[----:B------:R3:W-:Y:S01]  /*7c20*/  STS.128 [R168+0xd260], R88 ;  /* 0x00d26058a8007388 */ /* 0x0007e20000000c00 */
[----:B------:R-:W-:Y:S06]  /*7c30*/  BAR.SYNC.DEFER_BLOCKING 0x0 ;  /* 0x0000000000007b1d */ /* 0x000fec0000010000 */
[----:B0-----:R-:W4:Y:S04]  /*7c40*/  LD.E R86, desc[UR10][R188.64+0x8800] ;  /* 0x0088000abc567980 */ /* 0x001f28000c101900 */
[----:B------:R-:W4:Y:S04]  /*7c50*/  LD.E R87, desc[UR10][R188.64+0x8810] ;  /* 0x0088100abc577980 */ /* 0x000f28000c101900 */
[----:B------:R-:W5:Y:S04]  /*7c60*/  LD.E R84, desc[UR10][R188.64+0x9080] ;  /* 0x0090800abc547980 */ /* 0x000f68000c101900 */
[----:B------:R-:W5:Y:S04]  /*7c70*/  LD.E R85, desc[UR10][R188.64+0x9090] ;  /* 0x0090900abc557980 */ /* 0x000f68000c101900 */
[----:B-1----:R-:W3:Y:S04]  /*7c80*/  LD.E R82, desc[UR10][R188.64+0xcc00] ;  /* 0x00cc000abc527980 */ /* 0x002ee8000c101900 */
[----:B--2---:R-:W4:Y:S04]  /*7c90*/  LD.E R72, desc[UR10][R190.64] ;  /* 0x0000000abe487980 */ /* 0x004f28000c101900 */
[----:B------:R-:W4:Y:S04]  /*7ca0*/  LD.E R73, desc[UR10][R190.64+0x880] ;  /* 0x0008800abe497980 */ /* 0x000f28000c101900 */
[----:B------:R-:W4:Y:S04]  /*7cb0*/  LD.E R74, desc[UR10][R190.64+0x10] ;  /* 0x0000100abe4a7980 */ /* 0x000f28000c101900 */
[----:B------:R-:W4:Y:S04]  /*7cc0*/  LD.E R75, desc[UR10][R190.64+0x890] ;  /* 0x0008900abe4b7980 */ /* 0x000f28000c101900 */
[----:B------:R-:W3:Y:S04]  /*7cd0*/  LD.E R83, desc[UR10][R188.64+0xcc10] ;  /* 0x00cc100abc537980 */ /* 0x000ee8000c101900 */
        /* <DEDUP_REMOVED lines=35> */
[----:B------:R-:W2:Y:S01]  /*7f10*/  LDG.E.128.CONSTANT R92, desc[UR10][R154.64+0x600] ;  /* 0x0006000a9a5c7981 */ /* 0x000ea2000c1e9d00 */
[C---:B----4-:R-:W-:Y:S08]  /*7f20*/  HMMA.16816.F32.BF16 R36, R72.reuse, R86, R36 ;  /* 0x000000564824723c */ /* 0x050ff00000041824 */
[C---:B-----5:R-:W-:Y:S08]  /*7f30*/  HMMA.16816.F32.BF16 R52, R72.reuse, R84, R52 ;  /* 0x000000544834723c */ /* 0x060ff00000041834 */
[C---:B---3--:R-:W-:Y:S08]  /*7f40*/  HMMA.16816.F32.BF16 R16, R72.reuse, R82, R16 ;  /* 0x000000524810723c */ /* 0x048ff00000041810 */
[C---:B--2---:R-:W-:Y:S08]  /*7f50*/  HMMA.16816.F32.BF16 R20, R72.reuse, R80, R20 ;  /* 0x000000504814723c */ /* 0x044ff00000041814 */
[C---:B------:R-:W-:Y:S08]  /*7f60*/  HMMA.16816.F32.BF16 R40, R72.reuse, R34, R40 ;  /* 0x000000224828723c */ /* 0x040ff00000041828 */
        /* <DEDUP_REMOVED lines=26> */
[----:B------:R-:W5:Y:S03]  /*8110*/  LD.E R65, desc[UR10][R190.64+0x8c0] ;  /* 0x0008c00abe417980 */ /* 0x000f66000c101900 */
[C---:B------:R-:W-:Y:S01]  /*8120*/  HMMA.16816.F32.BF16 R44, R56.reuse, R10, R44 ;  /* 0x0000000a382c723c */ /* 0x040fe2000004182c */
[----:B------:R-:W5:Y:S04]  /*8130*/  LD.E R66, desc[UR10][R190.64+0x50] ;  /* 0x0000500abe427980 */ /* 0x000f68000c101900 */
[----:B------:R-:W5:Y:S03]  /*8140*/  LD.E R67, desc[UR10][R190.64+0x8d0] ;  /* 0x0008d00abe437980 */ /* 0x000f66000c101900 */
[C---:B------:R-:W-:Y:S08]  /*8150*/  HMMA.16816.F32.BF16 R72, R56.reuse, R8, R72 ;  /* 0x000000083848723c */ /* 0x040ff00000041848 */
[-C--:B--2---:R-:W-:Y:S08]  /*8160*/  HMMA.16816.F32.BF16 R40, R56, R34.reuse, R40 ;  /* 0x000000223828723c */ /* 0x084ff00000041828 */
[----:B---3--:R-:W-:Y:S08]  /*8170*/  HMMA.16816.F32.BF16 R68, R48, R34, R68 ;  /* 0x000000223044723c */ /* 0x008ff00000041844 */
[-C--:B----4-:R-:W-:Y:S08]  /*8180*/  HMMA.16816.F32.BF16 R36, R56, R86.reuse, R36 ;  /* 0x000000563824723c */ /* 0x090ff00000041824 */
[----:B------:R-:W-:Y:S01]  /*8190*/  HMMA.16816.F32.BF16 R76, R48, R86, R76 ;  /* 0x00000056304c723c */ /* 0x000fe2000004184c */
[----:B------:R-:W2:Y:S04]  /*81a0*/  LD.E R86, desc[UR10][R188.64+0x8840] ;  /* 0x0088400abc567980 */ /* 0x000ea8000c101900 */
[----:B------:R-:W2:Y:S03]  /*81b0*/  LD.E R87, desc[UR10][R188.64+0x8850] ;  /* 0x0088500abc577980 */ /* 0x000ea6000c101900 */
[-C--:B-----5:R-:W-:Y:S08]  /*81c0*/  HMMA.16816.F32.BF16 R52, R56, R84.reuse, R52 ;  /* 0x000000543834723c */ /* 0x0a0ff00000041834 */
[----:B------:R-:W-:Y:S01]  /*81d0*/  HMMA.16816.F32.BF16 R100, R48, R84, R100 ;  /* 0x000000543064723c */ /* 0x000fe20000041864 */
[----:B------:R-:W3:Y:S04]  /*81e0*/  LD.E R84, desc[UR10][R188.64+0x90c0] ;  /* 0x0090c00abc547980 */ /* 0x000ee8000c101900 */
[----:B------:R-:W3:Y:S03]  /*81f0*/  LD.E R85, desc[UR10][R188.64+0x90d0] ;  /* 0x0090d00abc557980 */ /* 0x000ee6000c101900 */
[-C--:B------:R-:W-:Y:S08]  /*8200*/  HMMA.16816.F32.BF16 R16, R56, R82.reuse, R16 ;  /* 0x000000523810723c */ /* 0x080ff00000041810 */
[----:B------:R-:W-:Y:S01]  /*8210*/  HMMA.16816.F32.BF16 R108, R48, R82, R108 ;  /* 0x00000052306c723c */ /* 0x000fe2000004186c */
[----:B------:R-:W4:Y:S04]  /*8220*/  LD.E R82, desc[UR10][R188.64+0xcc40] ;  /* 0x00cc400abc527980 */ /* 0x000f28000c101900 */
[----:B------:R-:W4:Y:S03]  /*8230*/  LD.E R83, desc[UR10][R188.64+0xcc50] ;  /* 0x00cc500abc537980 */ /* 0x000f26000c101900 */
[-C--:B------:R-:W-:Y:S01]  /*8240*/  HMMA.16816.F32.BF16 R28, R56, R80.reuse, R20 ;  /* 0x00000050381c723c */ /* 0x080fe20000041814 */
[----:B------:R-:W5:Y:S04]  /*8250*/  LD.E R22, desc[UR10][R188.64+0xdd40] ;  /* 0x00dd400abc167980 */ /* 0x000f68000c101900 */
[----:B------:R-:W5:Y:S03]  /*8260*/  LD.E R23, desc[UR10][R188.64+0xdd50] ;  /* 0x00dd500abc177980 */ /* 0x000f66000c101900 */
[----:B------:R-:W-:Y:S01]  /*8270*/  HMMA.16816.F32.BF16 R116, R48, R80, R116 ;  /* 0x000000503074723c */ /* 0x000fe20000041874 */
        /* <DEDUP_REMOVED lines=135> */
[----:B------:R-:W-:Y:S01]  /*8af0*/  HMMA.16816.F32.BF16 R60, R56, R20, R60 ;  /* 0x00000014383c723c */ /* 0x000fe2000004183c */
[----:B------:R-:W2:Y:S04]  /*8b00*/  LD.E R56, desc[UR10][R190.64+0x11c0] ;  /* 0x0011c00abe387980 */ /* 0x000ea8000c101900 */
[----:B------:R-:W2:Y:S04]  /*8b10*/  LD.E R57, desc[UR10][R190.64+0x1a40] ;  /* 0x001a400abe397980 */ /* 0x000ea8000c101900 */
[----:B------:R-:W2:Y:S04]  /*8b20*/  LD.E R58, desc[UR10][R190.64+0x11d0] ;  /* 0x0011d00abe3a7980 */ /* 0x000ea8000c101900 */
[----:B------:R-:W2:Y:S01]  /*8b30*/  LD.E R59, desc[UR10][R190.64+0x1a50] ;  /* 0x001a500abe3b7980 */ /* 0x000ea2000c101900 */
[C---:B---3--:R-:W-:Y:S08]  /*8b40*/  HMMA.16816.F32.BF16 R100, R48.reuse, R84, R100 ;  /* 0x000000543064723c */ /* 0x048ff00000041864 */
[C---:B----4-:R-:W-:Y:S08]  /*8b50*/  HMMA.16816.F32.BF16 R108, R48.reuse, R82, R108 ;  /* 0x00000052306c723c */ /* 0x050ff0000004186c */
[C---:B-----5:R-:W-:Y:S08]  /*8b60*/  HMMA.16816.F32.BF16 R116, R48.reuse, R80, R116 ;  /* 0x000000503074723c */ /* 0x060ff00000041874 */
[-C--:B--2---:R-:W-:Y:S08]  /*8b70*/  HMMA.16816.F32.BF16 R68, R48, R26.reuse, R68 ;  /* 0x0000001a3044723c */ /* 0x084ff00000041844 */
[C---:B------:R-:W-:Y:S08]  /*8b80*/  HMMA.16816.F32.BF16 R40, R64.reuse, R26, R40 ;  /* 0x0000001a4028723c */ /* 0x040ff00000041828 */
[C---:B------:R-:W-:Y:S08]  /*8b90*/  HMMA.16816.F32.BF16 R36, R64.reuse, R86, R36 ;  /* 0x000000564024723c */ /* 0x040ff00000041824 */
        /* <DEDUP_REMOVED lines=15> */
[----:B------:R-:W-:Y:S01]  /*8c90*/  HMMA.16816.F32.BF16 R72, R64, R10, R72 ;  /* 0x0000000a4048723c */ /* 0x000fe20000041848 */
[----:B------:R-:W3:Y:S04]  /*8ca0*/  LD.E R64, desc[UR10][R190.64+0xc0] ;  /* 0x0000c00abe407980 */ /* 0x000ee8000c101900 */
[----:B------:R-:W3:Y:S04]  /*8cb0*/  LD.E R65, desc[UR10][R190.64+0x940] ;  /* 0x0009400abe417980 */ /* 0x000ee8000c101900 */
[----:B------:R-:W3:Y:S04]  /*8cc0*/  LD.E R66, desc[UR10][R190.64+0xd0] ;  /* 0x0000d00abe427980 */ /* 0x000ee8000c101900 */
[----:B------:R-:W3:Y:S04]  /*8cd0*/  LD.E R67, desc[UR10][R190.64+0x950] ;  /* 0x0009500abe437980 */ /* 0x000ee8000c101900 */
[----:B------:R-:W4:Y:S04]  /*8ce0*/  LD.E R32, desc[UR10][R188.64+0xddc0] ;  /* 0x00ddc00abc207980 */ /* 0x000f28000c101900 */
[----:B------:R-:W4:Y:S04]  /*8cf0*/  LD.E R33, desc[UR10][R188.64+0xddd0] ;  /* 0x00ddd00abc217980 */ /* 0x000f28000c101900 */
[----:B------:R-:W4:Y:S04]  /*8d00*/  LD.E R16, desc[UR10][R188.64+0xe640] ;  /* 0x00e6400abc107980 */ /* 0x000f28000c101900 */
[----:B------:R-:W4:Y:S01]  /*8d10*/  LD.E R17, desc[UR10][R188.64+0xe650] ;  /* 0x00e6500abc117980 */ /* 0x000f22000c101900 */
[C---:B------:R-:W-:Y:S03]  /*8d20*/  HMMA.16816.F32.BF16 R4, R48.reuse, R2, R4 ;  /* 0x000000023004723c */ /* 0x040fe60000041804 */
[----:B------:R-:W4:Y:S04]  /*8d30*/  LD.E R2, desc[UR10][R188.64+0x99e0] ;  /* 0x0099e00abc027980 */ /* 0x000f28000c101900 */
[----:B------:R-:W4:Y:S01]  /*8d40*/  LD.E R3, desc[UR10][R188.64+0x99f0] ;  /* 0x0099f00abc037980 */ /* 0x000f22000c101900 */
[C---:B------:R-:W-:Y:S08]  /*8d50*/  HMMA.16816.F32.BF16 R12, R48.reuse, R8, R12 ;  /* 0x00000008300c723c */ /* 0x040ff0000004180c */
[----:B------:R-:W-:Y:S08]  /*8d60*/  HMMA.16816.F32.BF16 R60, R48, R10, R60 ;  /* 0x0000000a303c723c */ /* 0x000ff0000004183c */
[C---:B-----5:R-:W-:Y:S08]  /*8d70*/  HMMA.16816.F32.BF16 R108, R56.reuse, R80, R108 ;  /* 0x00000050386c723c */ /* 0x060ff0000004186c */
[----:B--2---:R-:W-:Y:S08]  /*8d80*/  HMMA.16816.F32.BF16 R116, R56, R34, R116 ;  /* 0x000000223874723c */ /* 0x004ff00000041874 */
[----:B---3--:R-:W-:Y:S08]  /*8d90*/  HMMA.16816.F32.BF16 R120, R64, R128, R40 ;  /* 0x000000804078723c */ /* 0x008ff00000041828 */
[----:B------:R-:W-:Y:S08]  /*8da0*/  HMMA.16816.F32.BF16 R40, R56, R18, R4 ;  /* 0x000000123828723c */ /* 0x000ff00000041804 */
[C---:B------:R-:W-:Y:S08]  /*8db0*/  HMMA.16816.F32.BF16 R8, R64.reuse, R84, R36 ;  /* 0x000000544008723c */ /* 0x040ff00000041824 */
[C---:B------:R-:W-:Y:S08]  /*8dc0*/  HMMA.16816.F32.BF16 R28, R64.reuse, R34, R28 ;  /* 0x00000022401c723c */ /* 0x040ff0000004181c */
[C---:B----4-:R-:W-:Y:S01]  /*8dd0*/  HMMA.16816.F32.BF16 R4, R64.reuse, R32, R24 ;  /* 0x000000204004723c */ /* 0x050fe20000041818 */
[----:B------:R-:W2:Y:S04]  /*8de0*/  LD.E R26, desc[UR10][R188.64+0x9160] ;  /* 0x0091600abc1a7980 */ /* 0x000ea8000c101900 */
[----:B------:R-:W2:Y:S03]  /*8df0*/  LD.E R27, desc[UR10][R188.64+0x9170] ;  /* 0x0091700abc1b7980 */ /* 0x000ea6000c101900 */
[-C--:B------:R-:W-:Y:S01]  /*8e00*/  HMMA.16816.F32.BF16 R52, R64, R82.reuse, R52 ;  /* 0x000000524034723c */ /* 0x080fe20000041834 */
[----:B------:R-:W3:Y:S04]  /*8e10*/  LD.E R24, desc[UR10][R188.64+0xe660] ;  /* 0x00e6600abc187980 */ /* 0x000ee8000c101900 */
[----:B------:R-:W3:Y:S03]  /*8e20*/  LD.E R25, desc[UR10][R188.64+0xe670] ;  /* 0x00e6700abc197980 */ /* 0x000ee6000c101900 */
[----:B------:R-:W-:Y:S08]  /*8e30*/  HMMA.16816.F32.BF16 R36, R56, R82, R100 ;  /* 0x000000523824723c */ /* 0x000ff00000041864 */
[----:B------:R-:W-:Y:S08]  /*8e40*/  HMMA.16816.F32.BF16 R20, R64, R80, R20 ;  /* 0x000000504014723c */ /* 0x000ff00000041814 */
[C---:B------:R-:W-:Y:S08]  /*8e50*/  HMMA.16816.F32.BF16 R32, R56.reuse, R32, R12 ;  /* 0x000000203820723c */ /* 0x040ff0000004180c */
[----:B------:R-:W-:Y:S01]  /*8e60*/  HMMA.16816.F32.BF16 R128, R56, R128, R68 ;  /* 0x000000803880723c */ /* 0x000fe20000041844 */
[----:B------:R-:W4:Y:S04]  /*8e70*/  LD.E R68, desc[UR10][R188.64+0xa260] ;  /* 0x00a2600abc447980 */ /* 0x000f28000c101900 */
[----:B------:R-:W4:Y:S03]  /*8e80*/  LD.E R69, desc[UR10][R188.64+0xa270] ;  /* 0x00a2700abc457980 */ /* 0x000f26000c101900 */
[C---:B------:R-:W-:Y:S01]  /*8e90*/  HMMA.16816.F32.BF16 R44, R64.reuse, R18, R44 ;  /* 0x00000012402c723c */ /* 0x040fe2000004182c */
[----:B------:R-:W2:Y:S04]  /*8ea0*/  LD.E R18, desc[UR10][R190.64+0xf0] ;  /* 0x0000f00abe127980 */ /* 0x000ea8000c101900 */
[----:B------:R-:W2:Y:S03]  /*8eb0*/  LD.E R19, desc[UR10][R190.64+0x970] ;  /* 0x0009700abe137980 */ /* 0x000ea6000c101900 */
[-C--:B------:R-:W-:Y:S01]  /*8ec0*/  HMMA.16816.F32.BF16 R80, R64, R16.reuse, R72 ;  /* 0x000000104050723c */ /* 0x080fe20000041848 */
[----:B------:R-:W5:Y:S04]  /*8ed0*/  LD.E R64, desc[UR10][R188.64+0xdde0] ;  /* 0x00dde00abc407980 */ /* 0x000f68000c101900 */
[----:B------:R-:W5:Y:S03]  /*8ee0*/  LD.E R65, desc[UR10][R188.64+0xddf0] ;  /* 0x00ddf00abc417980 */ /* 0x000f66000c101900 */
[----:B------:R-:W-:Y:S01]  /*8ef0*/  HMMA.16816.F32.BF16 R12, R56, R16, R60 ;  /* 0x00000010380c723c */ /* 0x000fe2000004183c */
[----:B------:R-:W2:Y:S04]  /*8f00*/  LD.E R16, desc[UR10][R190.64+0xe0] ;  /* 0x0000e00abe107980 */ /* 0x000ea8000c101900 */
[----:B------:R-:W2:Y:S03]  /*8f10*/  LD.E R17, desc[UR10][R190.64+0x960] ;  /* 0x0009600abe117980 */ /* 0x000ea6000c101900 */
[----:B------:R-:W-:Y:S01]  /*8f20*/  HMMA.16816.F32.BF16 R76, R48, R86, R76 ;  /* 0x00000056304c723c */ /* 0x000fe2000004184c */
[----:B------:R-:W3:Y:S04]  /*8f30*/  LD.E R66, desc[UR10][R188.64+0x88e0] ;  /* 0x0088e00abc427980 */ /* 0x000ee8000c101900 */
[----:B------:R-:W3:Y:S04]  /*8f40*/  LD.E R67, desc[UR10][R188.64+0x88f0] ;  /* 0x0088f00abc437980 */ /* 0x000ee8000c101900 */
[----:B------:R-:W3:Y:S11]  /*8f50*/  LDG.E.128.CONSTANT R60, desc[UR10][R148.64+0x600] ;  /* 0x0006000a943c7981 */ /* 0x000ef6000c1e9d00 */
[----:B------:R-:W-:Y:S01]  /*8f60*/  HMMA.16816.F32.BF16 R76, R56, R84, R76 ;  /* 0x00000054384c723c */ /* 0x000fe2000004184c */
[----:B------:R-:W3:Y:S07]  /*8f70*/  LDG.E.128.CONSTANT R84, desc[UR10][R126.64+0x600] ;  /* 0x0006000a7e547981 */ /* 0x000eee000c1e9d00 */
[C---:B--2---:R-:W-:Y:S01]  /*8f80*/  HMMA.16816.F32.BF16 R88, R16.reuse, R26, R52 ;  /* 0x0000001a1058723c */ /* 0x044fe20000041834 */
[----:B------:R-:W2:Y:S07]  /*8f90*/  LDG.E.128.CONSTANT R52, desc[UR10][R192.64+0x600] ;  /* 0x0006000ac0347981 */ /* 0x000eae000c1e9d00 */
[C---:B------:R-:W-:Y:S01]  /*8fa0*/  HMMA.16816.F32.BF16 R104, R16.reuse, R140, R20 ;  /* 0x0000008c1068723c */ /* 0x040fe20000041814 */
[----:B------:R-:W2:Y:S07]  /*8fb0*/  LDG.E.128.CONSTANT R20, desc[UR10][R152.64+0x600] ;  /* 0x0006000a98147981 */ /* 0x000eae000c1e9d00 */
[C---:B------:R-:W-:Y:S01]  /*8fc0*/  HMMA.16816.F32.BF16 R112, R16.reuse, R136, R28 ;  /* 0x000000881070723c */ /* 0x040fe2000004181c */
[----:B------:R-:W2:Y:S04]  /*8fd0*/  LD.E R28, desc[UR10][R190.64+0x11e0] ;  /* 0x0011e00abe1c7980 */ /* 0x000ea8000c101900 */
[----:B------:R-:W2:Y:S03]  /*8fe0*/  LD.E R29, desc[UR10][R190.64+0x1a60] ;  /* 0x001a600abe1d7980 */ /* 0x000ea6000c101900 */
[C---:B----4-:R-:W-:Y:S01]  /*8ff0*/  HMMA.16816.F32.BF16 R48, R16.reuse, R68, R44 ;  /* 0x000000441030723c */ /* 0x050fe2000004182c */
[----:B------:R-:W4:Y:S04]  /*9000*/  LD.E R30, desc[UR10][R190.64+0x11f0] ;  /* 0x0011f00abe1e7980 */ /* 0x000f28000c101900 */
[----:B------:R-:W4:Y:S03]  /*9010*/  LD.E R31, desc[UR10][R190.64+0x1a70] ;  /* 0x001a700abe1f7980 */ /* 0x000f26000c101900 */
[C---:B-----5:R-:W-:Y:S01]  /*9020*/  HMMA.16816.F32.BF16 R56, R16.reuse, R64, R4 ;  /* 0x000000401038723c */ /* 0x060fe20000041804 */
[----:B------:R-:W5:Y:S04]  /*9030*/  LDG.E.128.CONSTANT R44, desc[UR10][R150.64+0x600] ;  /* 0x0006000a962c7981 */ /* 0x000f68000c1e9d00 */
[----:B------:R-:W5:Y:S01]  /*9040*/  LDG.E.128.CONSTANT R4, desc[UR10][R160.64+0x600] ;  /* 0x0006000aa0047981 */ /* 0x000f62000c1e9d00 */
[----:B------:R-:W-:Y:S02]  /*9050*/  BAR.SYNC.DEFER_BLOCKING 0x0 ;  /* 0x0000000000007b1d */ /* 0x000fe40000010000 */
[C---:B---3--:R-:W-:Y:S04]  /*9060*/  HMMA.16816.F32.BF16 R72, R16.reuse, R66, R8 ;  /* 0x000000421048723c */ /* 0x048fe80000041808 */
[----:B------:R-:W3:Y:S04]  /*9070*/  LDG.E.128.CONSTANT R160, desc[UR10][R160.64+0x700] ;  /* 0x0007000aa0a07981 */ /* 0x000ee8000c1e9d00 */
[C---:B------:R-:W-:Y:S08]  /*9080*/  HMMA.16816.F32.BF16 R120, R16.reuse, R2, R120 ;  /* 0x000000021078723c */ /* 0x040ff00000041878 */
[----:B------:R-:W-:Y:S01]  /*9090*/  HMMA.16816.F32.BF16 R8, R16, R24, R80 ;  /* 0x000000181008723c */ /* 0x000fe20000041850 */
[----:B------:R-:W3:Y:S04]  /*90a0*/  LDG.E.128.CONSTANT R80, desc[UR10][R164.64+0x600] ;  /* 0x0006000aa4507981 */ /* 0x000ee8000c1e9d00 */
[----:B------:R0:W-:Y:S04]  /*90b0*/  STS.128 [R174], R60 ;  /* 0x0000003cae007388 */ /* 0x0001e80000000c00 */
[----:B------:R1:W-:Y:S04]  /*90c0*/  STS.128 [R174+0x220], R84 ;  /* 0x00022054ae007388 */ /* 0x0003e80000000c00 */
[----:B------:R1:W-:Y:S04]  /*90d0*/  STS.128 [R174+0x440], R92 ;  /* 0x0004405cae007388 */ /* 0x0003e80000000c00 */
[----:B------:R-:W3:Y:S04]  /*90e0*/  LDG.E.128.CONSTANT R164, desc[UR10][R164.64+0x700] ;  /* 0x0007000aa4a47981 */ /* 0x000ee8000c1e9d00 */
[----:B0-----:R-:W3:Y:S04]  /*90f0*/  LDG.E.128.CONSTANT R60, desc[UR10][R198.64+0x600] ;  /* 0x0006000ac63c7981 */ /* 0x001ee8000c1e9d00 */
[----:B-1----:R-:W3:Y:S04]  /*9100*/  LDG.E.128.CONSTANT R84, desc[UR10][R196.64+0x600] ;  /* 0x0006000ac4547981 */ /* 0x002ee8000c1e9d00 */
[----:B------:R-:W3:Y:S04]  /*9110*/  LDG.E.128.CONSTANT R92, desc[UR10][R206.64+0x600] ;  /* 0x0006000ace5c7981 */ /* 0x000ee8000c1e9d00 */
[----:B--2---:R0:W-:Y:S04]  /*9120*/  STS.128 [R174+0xaa0], R52 ;  /* 0x000aa034ae007388 */ /* 0x0041e80000000c00 */
[----:B------:R1:W-:Y:S04]  /*9130*/  STS.128 [R174+0x660], R20 ;  /* 0x00066014ae007388 */ /* 0x0003e80000000c00 */
[----:B0-----:R-:W2:Y:S04]  /*9140*/  LDG.E.128.CONSTANT R52, desc[UR10][R200.64+0x600] ;  /* 0x0006000ac8347981 */ /* 0x001ea8000c1e9d00 */
[----:B-1----:R-:W2:Y:S01]  /*9150*/  LDG.E.128.CONSTANT R20, desc[UR10][R202.64+0x600] ;  /* 0x0006000aca147981 */ /* 0x002ea2000c1e9d00 */
[C---:B----4-:R-:W-:Y:S03]  /*9160*/  HMMA.16816.F32.BF16 R16, R28.reuse, R66, R76 ;  /* 0x000000421c10723c */ /* 0x050fe6000004184c */
[----:B------:R-:W4:Y:S04]  /*9170*/  LDG.E.128.CONSTANT R76, desc[UR10][R194.64+0x600] ;  /* 0x0006000ac24c7981 */ /* 0x000f28000c1e9d00 */
[----:B-----5:R0:W-:Y:S04]  /*9180*/  STS.128 [R174+0x880], R44 ;  /* 0x0008802cae007388 */ /* 0x0201e80000000c00 */
[----:B------:R1:W-:Y:S04]  /*9190*/  STS.128 [R174+0xcc0], R4 ;  /* 0x000cc004ae007388 */ /* 0x0003e80000000c00 */
[----:B0-----:R-:W5:Y:S04]  /*91a0*/  LDG.E.128.CONSTANT R44, desc[UR10][R204.64+0x600] ;  /* 0x0006000acc2c7981 */ /* 0x001f68000c1e9d00 */
[----:B-1----:R-:W5:Y:S04]  /*91b0*/  LDG.E.128.CONSTANT R4, desc[UR10][R208.64+0x600] ;  /* 0x0006000ad0047981 */ /* 0x002f68000c1e9d00 */
[----:B---3--:R0:W-:Y:S01]  /*91c0*/  STS.128 [R174+0xee0], R80 ;  /* 0x000ee050ae007388 */ /* 0x0081e20000000c00 */
[C---:B------:R-:W-:Y:S08]  /*91d0*/  HMMA.16816.F32.BF16 R128, R28.reuse, R2, R128 ;  /* 0x000000021c80723c */ /* 0x040ff00000041880 */
[C---:B------:R-:W-:Y:S01]  /*91e0*/  HMMA.16816.F32.BF16 R36, R28.reuse, R26, R36 ;  /* 0x0000001a1c24723c */ /* 0x040fe20000041824 */
[----:B0-----:R-:W3:Y:S04]  /*91f0*/  LDG.E.128.CONSTANT R80, desc[UR10][R150.64+0x700] ;  /* 0x0007000a96507981 */ /* 0x001ee8000c1e9d00 */
[----:B------:R-:W-:Y:S04]  /*9200*/  STS.128 [R168+0xcc00], R60 ;  /* 0x00cc003ca8007388 */ /* 0x000fe80000000c00 */
[----:B------:R0:W-:Y:S04]  /*9210*/  STS.128 [R168+0x8800], R84 ;  /* 0x00880054a8007388 */ /* 0x0001e80000000c00 */
[----:B------:R-:W-:Y:S04]  /*9220*/  STS.128 [R168+0x8c40], R92 ;  /* 0x008c405ca8007388 */ /* 0x000fe80000000c00 */
[----:B--2---:R-:W-:Y:S04]  /*9230*/  STS.128 [R168+0xd260], R52 ;  /* 0x00d26034a8007388 */ /* 0x004fe80000000c00 */
[----:B------:R-:W-:Y:S04]  /*9240*/  STS.128 [R168+0xd040], R20 ;  /* 0x00d04014a8007388 */ /* 0x000fe80000000c00 */
[----:B----4-:R1:W-:Y:S04]  /*9250*/  STS.128 [R168+0x8a20], R76 ;  /* 0x008a204ca8007388 */ /* 0x0103e80000000c00 */
[----:B-----5:R-:W-:Y:S04]  /*9260*/  STS.128 [R168+0x8e60], R44 ;  /* 0x008e602ca8007388 */ /* 0x020fe80000000c00 */
[----:B------:R2:W-:Y:S01]  /*9270*/  STS.128 [R168+0xce20], R4 ;  /* 0x00ce2004a8007388 */ /* 0x0005e20000000c00 */
[----:B------:R-:W-:Y:S01]  /*9280*/  BAR.SYNC.DEFER_BLOCKING 0x0 ;  /* 0x0000000000007b1d */ /* 0x000fe20000010000 */
[C---:B------:R-:W-:Y:S05]  /*9290*/  HMMA.16816.F32.BF16 R140, R28.reuse, R140, R108 ;  /* 0x0000008c1c8c723c */ /* 0x040fea000004186c */
[----:B0-----:R-:W4:Y:S04]  /*92a0*/  LDG.E.128.CONSTANT R84, desc[UR10][R192.64+0x700] ;  /* 0x0007000ac0547981 */ /* 0x001f28000c1e9d00 */
[----:B-1----:R-:W5:Y:S04]  /*92b0*/  LD.E R78, desc[UR10][R188.64+0x8800] ;  /* 0x0088000abc4e7980 */ /* 0x002f68000c101900 */
[----:B------:R-:W5:Y:S04]  /*92c0*/  LD.E R79, desc[UR10][R188.64+0x8810] ;  /* 0x0088100abc4f7980 */ /* 0x000f68000c101900 */
[----:B------:R-:W3:Y:S04]  /*92d0*/  LD.E R76, desc[UR10][R188.64+0x9080] ;  /* 0x0090800abc4c7980 */ /* 0x000ee8000c101900 */
[----:B------:R-:W3:Y:S04]  /*92e0*/  LD.E R77, desc[UR10][R188.64+0x9090] ;  /* 0x0090900abc4d7980 */ /* 0x000ee8000c101900 */
[----:B------:R-:W4:Y:S04]  /*92f0*/  LD.E R62, desc[UR10][R188.64+0xcc00] ;  /* 0x00cc000abc3e7980 */ /* 0x000f28000c101900 */
[----:B--2---:R-:W5:Y:S04]  /*9300*/  LD.E R4, desc[UR10][R190.64] ;  /* 0x0000000abe047980 */ /* 0x004f68000c101900 */
[----:B------:R-:W5:Y:S04]  /*9310*/  LD.E R5, desc[UR10][R190.64+0x880] ;  /* 0x0008800abe057980 */ /* 0x000f68000c101900 */
[----:B------:R-:W5:Y:S04]  /*9320*/  LD.E R6, desc[UR10][R190.64+0x10] ;  /* 0x0000100abe067980 */ /* 0x000f68000c101900 */
[----:B------:R-:W5:Y:S04]  /*9330*/  LD.E R7, desc[UR10][R190.64+0x890] ;  /* 0x0008900abe077980 */ /* 0x000f68000c101900 */
[----:B------:R-:W2:Y:S04]  /*9340*/  LD.E R20, desc[UR10][R190.64+0x1100] ;  /* 0x0011000abe147980 */ /* 0x000ea8000c101900 */
[----:B------:R-:W2:Y:S04]  /*9350*/  LD.E R21, desc[UR10][R190.64+0x1980] ;  /* 0x0019800abe157980 */ /* 0x000ea8000c101900 */
[----:B------:R-:W2:Y:S04]  /*9360*/  LD.E R22, desc[UR10][R190.64+0x1110] ;  /* 0x0011100abe167980 */ /* 0x000ea8000c101900 */
[----:B------:R-:W2:Y:S04]  /*9370*/  LD.E R23, desc[UR10][R190.64+0x1990] ;  /* 0x0019900abe177980 */ /* 0x000ea8000c101900 */
        /* <DEDUP_REMOVED lines=47> */
[C---:B-----5:R-:W-:Y:S08]  /*9670*/  HMMA.16816.F32.BF16 R72, R4.reuse, R78, R72 ;  /* 0x0000004e0448723c */ /* 0x060ff00000041848 */
[-C--:B---3--:R-:W-:Y:S08]  /*9680*/  HMMA.16816.F32.BF16 R88, R4, R76.reuse, R88 ;  /* 0x0000004c0458723c */ /* 0x088ff00000041858 */
[----:B--2---:R-:W-:Y:S01]  /*9690*/  HMMA.16816.F32.BF16 R36, R20, R76, R36 ;  /* 0x0000004c1424723c */ /* 0x004fe20000041824 */
[----:B------:R-:W2:Y:S04]  /*96a0*/  LD.E R76, desc[UR10][R188.64+0x8820] ;  /* 0x0088200abc4c7980 */ /* 0x000ea8000c101900 */
[----:B------:R-:W2:Y:S03]  /*96b0*/  LD.E R77, desc[UR10][R188.64+0x8830] ;  /* 0x0088300abc4d7980 */ /* 0x000ea6000c101900 */
[C---:B----4-:R-:W-:Y:S08]  /*96c0*/  HMMA.16816.F32.BF16 R104, R4.reuse, R62, R104 ;  /* 0x0000003e0468723c */ /* 0x050ff00000041868 */
[C---:B------:R-:W-:Y:S08]  /*96d0*/  HMMA.16816.F32.BF16 R112, R4.reuse, R46, R112 ;  /* 0x0000002e0470723c */ /* 0x040ff00000041870 */
[-C--:B------:R-:W-:Y:S08]  /*96e0*/  HMMA.16816.F32.BF16 R120, R4, R2.reuse, R120 ;  /* 0x000000020478723c */ /* 0x080ff00000041878 */
[----:B------:R-:W-:Y:S01]  /*96f0*/  HMMA.16816.F32.BF16 R128, R20, R2, R128 ;  /* 0x000000021480723c */ /* 0x000fe20000041880 */
        /* <DEDUP_REMOVED lines=9> */
[C---:B------:R-:W-:Y:S08]  /*9790*/  HMMA.16816.F32.BF16 R16, R20.reuse, R78, R16 ;  /* 0x0000004e1410723c */ /* 0x040ff00000041810 */
        /* <DEDUP_REMOVED lines=21> */
[C---:B--2---:R-:W-:Y:S08]  /*98f0*/  HMMA.16816.F32.BF16 R16, R12.reuse, R76, R16 ;  /* 0x0000004c0c10723c */ /* 0x044ff00000041810 */
[----:B---3--:R-:W-:Y:S08]  /*9900*/  HMMA.16816.F32.BF16 R128, R12, R2, R128 ;  /* 0x000000020c80723c */ /* 0x008ff00000041880 */
[C---:B----4-:R-:W-:Y:S01]  /*9910*/  HMMA.16816.F32.BF16 R72, R4.reuse, R76, R72 ;  /* 0x0000004c0448723c */ /* 0x050fe20000041848 */
[----:B------:R-:W5:Y:S04]  /*9920*/  LD.E R76, desc[UR10][R188.64+0x8840] ;  /* 0x0088400abc4c7980 */ /* 0x000f68000c101900 */
[----:B------:R-:W5:Y:S03]  /*9930*/  LD.E R77, desc[UR10][R188.64+0x8850] ;  /* 0x0088500abc4d7980 */ /* 0x000f66000c101900 */
[C---:B------:R-:W-:Y:S08]  /*9940*/  HMMA.16816.F32.BF16 R88, R4.reuse, R42, R88 ;  /* 0x0000002a0458723c */ /* 0x040ff00000041858 */
[C---:B------:R-:W-:Y:S08]  /*9950*/  HMMA.16816.F32.BF16 R104, R4.reuse, R34, R104 ;  /* 0x000000220468723c */ /* 0x040ff00000041868 */
[C---:B------:R-:W-:Y:S08]  /*9960*/  HMMA.16816.F32.BF16 R112, R4.reuse, R30, R112 ;  /* 0x0000001e0470723c */ /* 0x040ff00000041870 */
        /* <DEDUP_REMOVED lines=10> */
[C---:B------:R-:W-:Y:S08]  /*9a10*/  HMMA.16816.F32.BF16 R36, R12.reuse, R42, R36 ;  /* 0x0000002a0c24723c */ /* 0x040ff00000041824 */
[C---:B------:R-:W-:Y:S08]  /*9a20*/  HMMA.16816.F32.BF16 R140, R12.reuse, R34, R140 ;  /* 0x000000220c8c723c */ /* 0x040ff0000004188c */
[C---:B------:R-:W-:Y:S08]  /*9a30*/  HMMA.16816.F32.BF16 R136, R12.reuse, R30, R136 ;  /* 0x0000001e0c88723c */ /* 0x040ff00000041888 */
[C---:B------:R-:W-:Y:S01]  /*9a40*/  HMMA.16816.F32.BF16 R40, R12.reuse, R40, R60 ;  /* 0x000000280c28723c */ /* 0x040fe2000004183c */
[----:B------:R-:W4:Y:S04]  /*9a50*/  LD.E R62, desc[UR10][R188.64+0x90e0] ;  /* 0x0090e00abc3e7980 */ /* 0x000f28000c101900 */
[----:B------:R-:W4:Y:S03]  /*9a60*/  LD.E R63, desc[UR10][R188.64+0x90f0] ;  /* 0x0090f00abc3f7980 */ /* 0x000f26000c101900 */
[C---:B------:R-:W-:Y:S01]  /*9a70*/  HMMA.16816.F32.BF16 R32, R12.reuse, R32, R52 ;  /* 0x000000200c20723c */ /* 0x040fe20000041834 */
[----:B------:R-:W4:Y:S04]  /*9a80*/  LD.E R54, desc[UR10][R188.64+0xcc60] ;  /* 0x00cc600abc367980 */ /* 0x000f28000c101900 */
[----:B------:R-:W4:Y:S03]  /*9a90*/  LD.E R55, desc[UR10][R188.64+0xcc70] ;  /* 0x00cc700abc377980 */ /* 0x000f26000c101900 */
[----:B------:R-:W-:Y:S01]  /*9aa0*/  HMMA.16816.F32.BF16 R28, R12, R28, R44 ;  /* 0x0000001c0c1c723c */ /* 0x000fe2000004182c */
        /* <DEDUP_REMOVED lines=13> */
[----:B--2---:R-:W-:Y:S08]  /*9b80*/  HMMA.16816.F32.BF16 R128, R24, R2, R128 ;  /* 0x000000021880723c */ /* 0x004ff00000041880 */
[C---:B---3--:R-:W-:Y:S01]  /*9b90*/  HMMA.16816.F32.BF16 R72, R4.reuse, R76, R72 ;  /* 0x0000004c0448723c */ /* 0x048fe20000041848 */
[----:B------:R-:W4:Y:S04]  /*9ba0*/  LD.E R76, desc[UR10][R188.64+0x8860] ;  /* 0x0088600abc4c7980 */ /* 0x000f28000c101900 */
[----:B------:R-:W4:Y:S03]  /*9bb0*/  LD.E R77, desc[UR10][R188.64+0x8870] ;  /* 0x0088700abc4d7980 */ /* 0x000f26000c101900 */
        /* <DEDUP_REMOVED lines=35> */
[C---:B----4-:R-:W-:Y:S08]  /*9df0*/  HMMA.16816.F32.BF16 R16, R12.reuse, R76, R16 ;  /* 0x0000004c0c10723c */ /* 0x050ff00000041810 */
[----:B--2---:R-:W-:Y:S08]  /*9e00*/  HMMA.16816.F32.BF16 R128, R12, R2, R128 ;  /* 0x000000020c80723c */ /* 0x004ff00000041880 */
[C---:B---3--:R-:W-:Y:S01]  /*9e10*/  HMMA.16816.F32.BF16 R72, R4.reuse, R76, R72 ;  /* 0x0000004c0448723c */ /* 0x048fe20000041848 */
[----:B------:R-:W2:Y:S04]  /*9e20*/  LD.E R76, desc[UR10][R188.64+0x8880] ;  /* 0x0088800abc4c7980 */ /* 0x000ea8000c101900 */
[----:B------:R-:W2:Y:S03]  /*9e30*/  LD.E R77, desc[UR10][R188.64+0x8890] ;  /* 0x0088900abc4d7980 */ /* 0x000ea6000c101900 */
[C---:B------:R-:W-:Y:S08]  /*9e40*/  HMMA.16816.F32.BF16 R88, R4.reuse, R62, R88 ;  /* 0x0000003e0458723c */ /* 0x040ff00000041858 */
[C---:B------:R-:W-:Y:S08]  /*9e50*/  HMMA.16816.F32.BF16 R104, R4.reuse, R54, R104 ;  /* 0x000000360468723c */ /* 0x040ff00000041868 */
[C---:B------:R-:W-:Y:S08]  /*9e60*/  HMMA.16816.F32.BF16 R112, R4.reuse, R46, R112 ;  /* 0x0000002e0470723c */ /* 0x040ff00000041870 */
[C---:B------:R-:W-:Y:S01]  /*9e70*/  HMMA.16816.F32.BF16 R120, R4.reuse, R2, R120 ;  /* 0x000000020478723c */ /* 0x040fe20000041878 */
[----:B------:R-:W5:Y:S04]  /*9e80*/  LD.E R2, desc[UR10][R188.64+0x9980] ;  /* 0x0099800abc027980 */ /* 0x000f68000c101900 */
[----:B------:R-:W5:Y:S03]  /*9e90*/  LD.E R3, desc[UR10][R188.64+0x9990] ;  /* 0x0099900abc037980 */ /* 0x000f66000c101900 */
        /* <DEDUP_REMOVED lines=17> */
[----:B------:R-:W3:Y:S04]  /*9fb0*/  LD.E R64, desc[UR10][R188.64+0xcca0] ;  /* 0x00cca00abc407980 */ /* 0x000ee8000c101900 */
[----:B------:R-:W4:Y:S04]  /*9fc0*/  LD.E R20, desc[UR10][R190.64+0x11a0] ;  /* 0x0011a00abe147980 */ /* 0x000f28000c101900 */
[----:B------:R-:W4:Y:S04]  /*9fd0*/  LD.E R21, desc[UR10][R190.64+0x1a20] ;  /* 0x001a200abe157980 */ /* 0x000f28000c101900 */
[----:B------:R-:W4:Y:S04]  /*9fe0*/  LD.E R22, desc[UR10][R190.64+0x11b0] ;  /* 0x0011b00abe167980 */ /* 0x000f28000c101900 */
[----:B------:R-:W4:Y:S04]  /*9ff0*/  LD.E R23, desc[UR10][R190.64+0x1a30] ;  /* 0x001a300abe177980 */ /* 0x000f28000c101900 */
[----:B------:R-:W3:Y:S04]  /*a000*/  LD.E R65, desc[UR10][R188.64+0xccb0] ;  /* 0x00ccb00abc417980 */ /* 0x000ee8000c101900 */
[----:B------:R-:W3:Y:S04]  /*a010*/  LD.E R14, desc[UR10][R188.64+0xd520] ;  /* 0x00d5200abc0e7980 */ /* 0x000ee8000c101900 */
[----:B------:R-:W3:Y:S04]  /*a020*/  LD.E R15, desc[UR10][R188.64+0xd530] ;  /* 0x00d5300abc0f7980 */ /* 0x000ee8000c101900 */
[----:B------:R-:W3:Y:S04]  /*a030*/  LD.E R12, desc[UR10][R188.64+0xa220] ;  /* 0x00a2200abc0c7980 */ /* 0x000ee8000c101900 */
[----:B------:R-:W3:Y:S01]  /*a040*/  LD.E R13, desc[UR10][R188.64+0xa230] ;  /* 0x00a2300abc0d7980 */ /* 0x000ee2000c101900 */
[----:B-----5:R-:W-:Y:S08]  /*a050*/  HMMA.16816.F32.BF16 R128, R40, R2, R128 ;  /* 0x000000022880723c */ /* 0x020ff00000041880 */
[C---:B--2---:R-:W-:Y:S08]  /*a060*/  HMMA.16816.F32.BF16 R72, R4.reuse, R76, R72 ;  /* 0x0000004c0448723c */ /* 0x044ff00000041848 */
        /* <DEDUP_REMOVED lines=27> */
[----:B------:R-:W5:Y:S03]  /*a220*/  LD.E R47, desc[UR10][R188.64+0x9150] ;  /* 0x0091500abc2f7980 */ /* 0x000f66000c101900 */
[C---:B----4-:R-:W-:Y:S01]  /*a230*/  HMMA.16816.F32.BF16 R36, R20.reuse, R66, R36 ;  /* 0x000000421424723c */ /* 0x050fe20000041824 */
        /* <DEDUP_REMOVED lines=8> */
[----:B--2---:R-:W-:Y:S08]  /*a2c0*/  HMMA.16816.F32.BF16 R128, R20, R2, R128 ;  /* 0x000000021480723c */ /* 0x004ff00000041880 */
[C---:B---3--:R-:W-:Y:S08]  /*a2d0*/  HMMA.16816.F32.BF16 R72, R4.reuse, R68, R72 ;  /* 0x000000440448723c */ /* 0x048ff00000041848 */
[C---:B------:R-:W-:Y:S01]  /*a2e0*/  HMMA.16816.F32.BF16 R88, R4.reuse, R66, R88 ;  /* 0x000000420458723c */ /* 0x040fe20000041858 */
[----:B------:R-:W2:Y:S04]  /*a2f0*/  LD.E R66, desc[UR10][R188.64+0xddc0] ;  /* 0x00ddc00abc427980 */ /* 0x000ea8000c101900 */
[----:B------:R-:W2:Y:S03]  /*a300*/  LD.E R67, desc[UR10][R188.64+0xddd0] ;  /* 0x00ddd00abc437980 */ /* 0x000ea6000c101900 */
[C---:B------:R-:W-:Y:S08]  /*a310*/  HMMA.16816.F32.BF16 R104, R4.reuse, R64, R104 ;  /* 0x000000400468723c */ /* 0x040ff00000041868 */
[C---:B------:R-:W-:Y:S08]  /*a320*/  HMMA.16816.F32.BF16 R112, R4.reuse, R14, R112 ;  /* 0x0000000e0470723c */ /* 0x040ff00000041870 */
[C---:B------:R-:W-:Y:S01]  /*a330*/  HMMA.16816.F32.BF16 R120, R4.reuse, R2, R120 ;  /* 0x000000020478723c */ /* 0x040fe20000041878 */
[----:B------:R-:W3:Y:S04]  /*a340*/  LD.E R2, desc[UR10][R188.64+0x99c0] ;  /* 0x0099c00abc027980 */ /* 0x000ee8000c101900 */
[----:B------:R-:W3:Y:S03]  /*a350*/  LD.E R3, desc[UR10][R188.64+0x99d0] ;  /* 0x0099d00abc037980 */ /* 0x000ee6000c101900 */
        /* <DEDUP_REMOVED lines=8> */
[C---:B------:R-:W-:Y:S01]  /*a3e0*/  HMMA.16816.F32.BF16 R16, R20.reuse, R68, R16 ;  /* 0x000000441410723c */ /* 0x040fe20000041810 */
[----:B------:R-:W2:Y:S04]  /*a3f0*/  LD.E R68, desc[UR10][R188.64+0xa260] ;  /* 0x00a2600abc447980 */ /* 0x000ea8000c101900 */
[----:B------:R-:W2:Y:S03]  /*a400*/  LD.E R69, desc[UR10][R188.64+0xa270] ;  /* 0x00a2700abc457980 */ /* 0x000ea6000c101900 */
[C---:B------:R-:W-:Y:S01]  /*a410*/  HMMA.16816.F32.BF16 R140, R20.reuse, R64, R140 ;  /* 0x00000040148c723c */ /* 0x040fe2000004188c */
[----:B------:R-:W2:Y:S04]  /*a420*/  LD.E R64, desc[UR10][R188.64+0xdde0] ;  /* 0x00dde00abc407980 */ /* 0x000ea8000c101900 */
[----:B------:R-:W2:Y:S03]  /*a430*/  LD.E R65, desc[UR10][R188.64+0xddf0] ;  /* 0x00ddf00abc417980 */ /* 0x000ea6000c101900 */
[C---:B------:R-:W-:Y:S01]  /*a440*/  HMMA.16816.F32.BF16 R12, R20.reuse, R12, R28 ;  /* 0x0000000c140c723c */ /* 0x040fe2000004181c */
[----:B------:R-:W2:Y:S07]  /*a450*/  LDG.E.128.CONSTANT R28, desc[UR10][R148.64+0x700] ;  /* 0x0007000a941c7981 */ /* 0x000eae000c1e9d00 */
[C---:B------:R-:W-:Y:S01]  /*a460*/  HMMA.16816.F32.BF16 R92, R20.reuse, R92, R32 ;  /* 0x0000005c145c723c */ /* 0x040fe20000041820 */
[----:B------:R-:W2:Y:S04]  /*a470*/  LDG.E.128.CONSTANT R32, desc[UR10][R206.64+0x700] ;  /* 0x0007000ace207981 */ /* 0x000ea8000c1e9d00 */
[----:B------:R-:W2:Y:S03]  /*a480*/  LDG.E.128.CONSTANT R148, desc[UR10][R204.64+0x700] ;  /* 0x0007000acc947981 */ /* 0x000ea6000c1e9d00 */
[----:B------:R-:W-:Y:S01]  /*a490*/  HMMA.16816.F32.BF16 R144, R20, R144, R24 ;  /* 0x000000901490723c */ /* 0x000fe20000041818 */
[----:B------:R-:W2:Y:S04]  /*a4a0*/  LDG.E.128.CONSTANT R20, desc[UR10][R154.64+0x700] ;  /* 0x0007000a9a147981 */ /* 0x000ea8000c1e9d00 */
[----:B------:R-:W2:Y:S03]  /*a4b0*/  LDG.E.128.CONSTANT R24, desc[UR10][R152.64+0x700] ;  /* 0x0007000a98187981 */ /* 0x000ea6000c1e9d00 */
[C---:B-----5:R-:W-:Y:S01]  /*a4c0*/  HMMA.16816.F32.BF16 R72, R4.reuse, R52, R72 ;  /* 0x000000340448723c */ /* 0x060fe20000041848 */
[----:B------:R-:W5:Y:S07]  /*a4d0*/  LDG.E.128.CONSTANT R152, desc[UR10][R200.64+0x700] ;  /* 0x0007000ac8987981 */ /* 0x000f6e000c1e9d00 */
[C---:B------:R-:W-:Y:S08]  /*a4e0*/  HMMA.16816.F32.BF16 R88, R4.reuse, R46, R88 ;  /* 0x0000002e0458723c */ /* 0x040ff00000041858 */
[C---:B----4-:R-:W-:Y:S08]  /*a4f0*/  HMMA.16816.F32.BF16 R104, R4.reuse, R44, R104 ;  /* 0x0000002c0468723c */ /* 0x050ff00000041868 */
[C---:B------:R-:W-:Y:S08]  /*a500*/  HMMA.16816.F32.BF16 R112, R4.reuse, R40, R112 ;  /* 0x000000280470723c */ /* 0x040ff00000041870 */
[C---:B---3--:R-:W-:Y:S08]  /*a510*/  HMMA.16816.F32.BF16 R120, R4.reuse, R2, R120 ;  /* 0x000000020478723c */ /* 0x048ff00000041878 */
[C---:B------:R-:W-:Y:S08]  /*a520*/  HMMA.16816.F32.BF16 R48, R4.reuse, R96, R48 ;  /* 0x000000600430723c */ /* 0x040ff00000041830 */
[C---:B--2---:R-:W-:Y:S08]  /*a530*/  HMMA.16816.F32.BF16 R56, R4.reuse, R66, R56 ;  /* 0x000000420438723c */ /* 0x044ff00000041838 */
[----:B------:R-:W-:Y:S01]  /*a540*/  HMMA.16816.F32.BF16 R8, R4, R42, R8 ;  /* 0x0000002a0408723c */ /* 0x000fe20000041808 */
[----:B------:R-:W2:Y:S07]  /*a550*/  LDG.E.128.CONSTANT R4, desc[UR10][R126.64+0x700] ;  /* 0x0007000a7e047981 */ /* 0x000eae000c1e9d00 */
[C---:B------:R-:W-:Y:S01]  /*a560*/  HMMA.16816.F32.BF16 R36, R60.reuse, R46, R36 ;  /* 0x0000002e3c24723c */ /* 0x040fe20000041824 */
        /* <DEDUP_REMOVED lines=9> */
[----:B------:R-:W3:Y:S04]  /*a600*/  LD.E R14, desc[UR10][R188.64+0x88e0] ;  /* 0x0088e00abc0e7980 */ /* 0x000ee8000c101900 */
[----:B------:R-:W3:Y:S01]  /*a610*/  LD.E R15, desc[UR10][R188.64+0x88f0] ;  /* 0x0088f00abc0f7980 */ /* 0x000ee2000c101900 */
[----:B------:R-:W-:Y:S02]  /*a620*/  BAR.SYNC.DEFER_BLOCKING 0x0 ;  /* 0x0000000000007b1d */ /* 0x000fe40000010000 */
[C---:B------:R-:W-:Y:S04]  /*a630*/  HMMA.16816.F32.BF16 R16, R60.reuse, R52, R16 ;  /* 0x000000343c10723c */ /* 0x040fe80000041810 */
[----:B------:R-:W4:Y:S04]  /*a640*/  LDG.E.128.CONSTANT R52, desc[UR10][R202.64+0x700] ;  /* 0x0007000aca347981 */ /* 0x000f28000c1e9d00 */
[----:B------:R0:W-:Y:S04]  /*a650*/  STS.128 [R174], R28 ;  /* 0x0000001cae007388 */ /* 0x0001e80000000c00 */
[----:B------:R1:W-:Y:S04]  /*a660*/  STS.128 [R174+0x440], R20 ;  /* 0x00044014ae007388 */ /* 0x0003e80000000c00 */
[----:B------:R1:W-:Y:S04]  /*a670*/  STS.128 [R174+0x660], R24 ;  /* 0x00066018ae007388 */ /* 0x0003e80000000c00 */
[----:B0-----:R-:W3:Y:S04]  /*a680*/  LDG.E.128.CONSTANT R28, desc[UR10][R208.64+0x700] ;  /* 0x0007000ad01c7981 */ /* 0x001ee8000c1e9d00 */
[----:B-1----:R-:W3:Y:S04]  /*a690*/  LDG.E.128.CONSTANT R20, desc[UR10][R198.64+0x700] ;  /* 0x0007000ac6147981 */ /* 0x002ee8000c1e9d00 */
[----:B------:R-:W3:Y:S04]  /*a6a0*/  LDG.E.128.CONSTANT R24, desc[UR10][R194.64+0x700] ;  /* 0x0007000ac2187981 */ /* 0x000ee8000c1e9d00 */
[----:B--2---:R0:W-:Y:S04]  /*a6b0*/  STS.128 [R174+0x220], R4 ;  /* 0x00022004ae007388 */ /* 0x0041e80000000c00 */
[----:B0-----:R-:W2:Y:S04]  /*a6c0*/  LDG.E.128.CONSTANT R4, desc[UR10][R196.64+0x700] ;  /* 0x0007000ac4047981 */ /* 0x001ea8000c1e9d00 */
[----:B------:R-:W-:Y:S04]  /*a6d0*/  STS.128 [R174+0x880], R80 ;  /* 0x00088050ae007388 */ /* 0x000fe80000000c00 */
[----:B------:R0:W-:Y:S04]  /*a6e0*/  STS.128 [R174+0xaa0], R84 ;  /* 0x000aa054ae007388 */ /* 0x0001e80000000c00 */
[----:B------:R-:W-:Y:S04]  /*a6f0*/  STS.128 [R174+0xcc0], R160 ;  /* 0x000cc0a0ae007388 */ /* 0x000fe80000000c00 */
[----:B------:R-:W-:Y:S04]  /*a700*/  STS.128 [R174+0xee0], R164 ;  /* 0x000ee0a4ae007388 */ /* 0x000fe80000000c00 */
[----:B------:R1:W-:Y:S04]  /*a710*/  STS.128 [R168+0x8c40], R32 ;  /* 0x008c4020a8007388 */ /* 0x0003e80000000c00 */
[----:B------:R-:W-:Y:S04]  /*a720*/  STS.128 [R168+0x8e60], R148 ;  /* 0x008e6094a8007388 */ /* 0x000fe80000000c00 */
[----:B-----5:R-:W-:Y:S04]  /*a730*/  STS.128 [R168+0xd260], R152 ;  /* 0x00d26098a8007388 */ /* 0x020fe80000000c00 */
[----:B----4-:R-:W-:Y:S01]  /*a740*/  STS.128 [R168+0xd040], R52 ;  /* 0x00d04034a8007388 */ /* 0x010fe20000000c00 */
[C---:B------:R-:W-:Y:S03]  /*a750*/  HMMA.16816.F32.BF16 R136, R60.reuse, R40, R136 ;  /* 0x000000283c88723c */ /* 0x040fe60000041888 */
[----:B---3--:R3:W-:Y:S04]  /*a760*/  STS.128 [R168+0xce20], R28 ;  /* 0x00ce201ca8007388 */ /* 0x0087e80000000c00 */
[----:B------:R-:W-:Y:S04]  /*a770*/  STS.128 [R168+0xcc00], R20 ;  /* 0x00cc0014a8007388 */ /* 0x000fe80000000c00 */
[----:B------:R-:W-:Y:S04]  /*a780*/  STS.128 [R168+0x8a20], R24 ;  /* 0x008a2018a8007388 */ /* 0x000fe80000000c00 */
[----:B--2---:R2:W-:Y:S01]  /*a790*/  STS.128 [R168+0x8800], R4 ;  /* 0x00880004a8007388 */ /* 0x0045e20000000c00 */
[----:B------:R-:W-:Y:S06]  /*a7a0*/  BAR.SYNC.DEFER_BLOCKING 0x0 ;  /* 0x0000000000007b1d */ /* 0x000fec0000010000 */
[----:B------:R-:W4:Y:S04]  /*a7b0*/  LD.E R40, desc[UR10][R188.64+0x8800] ;  /* 0x0088000abc287980 */ /* 0x000f28000c101900 */
[----:B------:R-:W4:Y:S04]  /*a7c0*/  LD.E R41, desc[UR10][R188.64+0x8810] ;  /* 0x0088100abc297980 */ /* 0x000f28000c101900 */
[----:B0-----:R-:W5:Y:S04]  /*a7d0*/  LD.E R86, desc[UR10][R188.64+0x9080] ;  /* 0x0090800abc567980 */ /* 0x001f68000c101900 */
[----:B------:R-:W5:Y:S04]  /*a7e0*/  LD.E R87, desc[UR10][R188.64+0x9090] ;  /* 0x0090900abc577980 */ /* 0x000f68000c101900 */
[----:B------:R-:W5:Y:S04]  /*a7f0*/  LD.E R82, desc[UR10][R188.64+0xcc00] ;  /* 0x00cc000abc527980 */ /* 0x000f68000c101900 */
[----:B------:R-:W5:Y:S04]  /*a800*/  LD.E R83, desc[UR10][R188.64+0xcc10] ;  /* 0x00cc100abc537980 */ /* 0x000f68000c101900 */
[----:B-1----:R-:W5:Y:S04]  /*a810*/  LD.E R34, desc[UR10][R188.64+0xd480] ;  /* 0x00d4800abc227980 */ /* 0x002f68000c101900 */
[----:B------:R-:W5:Y:S04]  /*a820*/  LD.E R35, desc[UR10][R188.64+0xd490] ;  /* 0x00d4900abc237980 */ /* 0x000f68000c101900 */
[----:B---3--:R-:W3:Y:S04]  /*a830*/  LD.E R30, desc[UR10][R188.64+0x9900] ;  /* 0x0099000abc1e7980 */ /* 0x008ee8000c101900 */
        /* <DEDUP_REMOVED lines=83> */
[C---:B----4-:R-:W-:Y:S08]  /*ad70*/  HMMA.16816.F32.BF16 R72, R4.reuse, R40, R72 ;  /* 0x000000280448723c */ /* 0x050ff00000041848 */
[C---:B-----5:R-:W-:Y:S08]  /*ad80*/  HMMA.16816.F32.BF16 R88, R4.reuse, R86, R88 ;  /* 0x000000560458723c */ /* 0x060ff00000041858 */
[C---:B------:R-:W-:Y:S08]  /*ad90*/  HMMA.16816.F32.BF16 R104, R4.reuse, R82, R104 ;  /* 0x000000520468723c */ /* 0x040ff00000041868 */
[C---:B------:R-:W-:Y:S08]  /*ada0*/  HMMA.16816.F32.BF16 R112, R4.reuse, R34, R112 ;  /* 0x000000220470723c */ /* 0x040ff00000041870 */
[C---:B---3--:R-:W-:Y:S08]  /*adb0*/  HMMA.16816.F32.BF16 R120, R4.reuse, R30, R120 ;  /* 0x0000001e0478723c */ /* 0x048ff00000041878 */
[C---:B--2---:R-:W-:Y:S08]  /*adc0*/  HMMA.16816.F32.BF16 R48, R4.reuse, R26, R48 ;  /* 0x0000001a0430723c */ /* 0x044ff00000041830 */
[C---:B------:R-:W-:Y:S08]  /*add0*/  HMMA.16816.F32.BF16 R56, R4.reuse, R20, R56 ;  /* 0x000000140438723c */ /* 0x040ff00000041838 */
[----:B------:R-:W-:Y:S01]  /*ade0*/  HMMA.16816.F32.BF16 R4, R4, R12, R8 ;  /* 0x0000000c0404723c */ /* 0x000fe20000041808 */
[----:B------:R-:W2:Y:S04]  /*adf0*/  LD.E R10, desc[UR10][R188.64+0x8820] ;  /* 0x0088200abc0a7980 */ /* 0x000ea8000c101900 */
[----:B------:R-:W2:Y:S03]  /*ae00*/  LD.E R11, desc[UR10][R188.64+0x8830] ;  /* 0x0088300abc0b7980 */ /* 0x000ea6000c101900 */
[C---:B------:R-:W-:Y:S01]  /*ae10*/  HMMA.16816.F32.BF16 R40, R52.reuse, R40, R16 ;  /* 0x000000283428723c */ /* 0x040fe20000041810 */
[----:B------:R-:W3:Y:S04]  /*ae20*/  LD.E R8, desc[UR10][R188.64+0xa1a0] ;  /* 0x00a1a00abc087980 */ /* 0x000ee8000c101900 */
[----:B------:R-:W3:Y:S04]  /*ae30*/  LD.E R9, desc[UR10][R188.64+0xa1b0] ;  /* 0x00a1b00abc097980 */ /* 0x000ee8000c101900 */
[----:B------:R-:W4:Y:S04]  /*ae40*/  LD.E R16, desc[UR10][R190.64+0x40] ;  /* 0x0000400abe107980 */ /* 0x000f28000c101900 */
[----:B------:R-:W4:Y:S04]  /*ae50*/  LD.E R17, desc[UR10][R190.64+0x8c0] ;  /* 0x0008c00abe117980 */ /* 0x000f28000c101900 */
[----:B------:R-:W4:Y:S04]  /*ae60*/  LD.E R18, desc[UR10][R190.64+0x50] ;  /* 0x0000500abe127980 */ /* 0x000f28000c101900 */
[----:B------:R-:W4:Y:S01]  /*ae70*/  LD.E R19, desc[UR10][R190.64+0x8d0] ;  /* 0x0008d00abe137980 */ /* 0x000f22000c101900 */
[C---:B------:R-:W-:Y:S08]  /*ae80*/  HMMA.16816.F32.BF16 R100, R52.reuse, R34, R100 ;  /* 0x000000223464723c */ /* 0x040ff00000041864 */
[C---:B------:R-:W-:Y:S08]  /*ae90*/  HMMA.16816.F32.BF16 R108, R52.reuse, R82, R108 ;  /* 0x00000052346c723c */ /* 0x040ff0000004186c */
[C---:B------:R-:W-:Y:S08]  /*aea0*/  HMMA.16816.F32.BF16 R76, R52.reuse, R30, R76 ;  /* 0x0000001e344c723c */ /* 0x040ff0000004184c */
[C---:B------:R-:W-:Y:S08]  /*aeb0*/  HMMA.16816.F32.BF16 R68, R52.reuse, R26, R68 ;  /* 0x0000001a3444723c */ /* 0x040ff00000041844 */
[C---:B------:R-:W-:Y:S08]  /*aec0*/  HMMA.16816.F32.BF16 R36, R52.reuse, R86, R36 ;  /* 0x000000563424723c */ /* 0x040ff00000041824 */
[----:B------:R-:W-:Y:S01]  /*aed0*/  HMMA.16816.F32.BF16 R64, R52, R20, R64 ;  /* 0x000000143440723c */ /* 0x000fe20000041840 */
[----:B------:R-:W5:Y:S04]  /*aee0*/  LD.E R20, desc[UR10][R188.64+0x9100] ;  /* 0x0091000abc147980 */ /* 0x000f68000c101900 */
[----:B------:R-:W5:Y:S03]  /*aef0*/  LD.E R21, desc[UR10][R188.64+0x9110] ;  /* 0x0091100abc157980 */ /* 0x000f66000c101900 */
[C---:B------:R-:W-:Y:S08]  /*af00*/  HMMA.16816.F32.BF16 R112, R60.reuse, R28, R112 ;  /* 0x0000001c3c70723c */ /* 0x040ff00000041870 */
[C---:B------:R-:W-:Y:S08]  /*af10*/  HMMA.16816.F32.BF16 R88, R60.reuse, R2, R88 ;  /* 0x000000023c58723c */ /* 0x040ff00000041858 */
[C---:B------:R-:W-:Y:S08]  /*af20*/  HMMA.16816.F32.BF16 R104, R60.reuse, R32, R104 ;  /* 0x000000203c68723c */ /* 0x040ff00000041868 */
[----:B------:R-:W-:Y:S08]  /*af30*/  HMMA.16816.F32.BF16 R120, R60, R24, R120 ;  /* 0x000000183c78723c */ /* 0x000ff00000041878 */
[----:B------:R-:W-:Y:S01]  /*af40*/  HMMA.16816.F32.BF16 R28, R44, R28, R100 ;  /* 0x0000001c2c1c723c */ /* 0x000fe20000041864 */
[----:B------:R-:W5:Y:S04]  /*af50*/  LD.E R100, desc[UR10][R188.64+0x9120] ;  /* 0x0091200abc647980 */ /* 0x000f68000c101900 */
[----:B------:R-:W5:Y:S03]  /*af60*/  LD.E R101, desc[UR10][R188.64+0x9130] ;  /* 0x0091300abc657980 */ /* 0x000f66000c101900 */
[----:B------:R-:W-:Y:S08]  /*af70*/  HMMA.16816.F32.BF16 R56, R60, R140, R56 ;  /* 0x0000008c3c38723c */ /* 0x000ff00000041838 */
[C---:B------:R-:W-:Y:S01]  /*af80*/  HMMA.16816.F32.BF16 R32, R44.reuse, R32, R108 ;  /* 0x000000202c20723c */ /* 0x040fe2000004186c */
[----:B------:R-:W5:Y:S04]  /*af90*/  LD.E R108, desc[UR10][R188.64+0xcc80] ;  /* 0x00cc800abc6c7980 */ /* 0x000f68000c101900 */
[----:B------:R-:W5:Y:S03]  /*afa0*/  LD.E R109, desc[UR10][R188.64+0xcc90] ;  /* 0x00cc900abc6d7980 */ /* 0x000f66000c101900 */
[----:B------:R-:W-:Y:S01]  /*afb0*/  HMMA.16816.F32.BF16 R24, R44, R24, R76 ;  /* 0x000000182c18723c */ /* 0x000fe2000004184c */
[----:B------:R-:W5:Y:S04]  /*afc0*/  LD.E R76, desc[UR10][R188.64+0x88a0] ;  /* 0x0088a00abc4c7980 */ /* 0x000f68000c101900 */
[----:B------:R-:W5:Y:S03]  /*afd0*/  LD.E R77, desc[UR10][R188.64+0x88b0] ;  /* 0x0088b00abc4d7980 */ /* 0x000f66000c101900 */
[----:B------:R-:W-:Y:S08]  /*afe0*/  HMMA.16816.F32.BF16 R4, R60, R132, R4 ;  /* 0x000000843c04723c */ /* 0x000ff00000041804 */
[----:B------:R-:W-:Y:S01]  /*aff0*/  HMMA.16816.F32.BF16 R52, R52, R12, R116 ;  /* 0x0000000c3434723c */ /* 0x000fe20000041874 */
[----:B------:R-:W5:Y:S04]  /*b000*/  LD.E R12, desc[UR10][R188.64+0xe5e0] ;  /* 0x00e5e00abc0c7980 */ /* 0x000f68000c101900 */
[----:B------:R-:W5:Y:S03]  /*b010*/  LD.E R13, desc[UR10][R188.64+0xe5f0] ;  /* 0x00e5f00abc0d7980 */ /* 0x000f66000c101900 */
        /* <DEDUP_REMOVED lines=8> */
[----:B------:R-:W-:Y:S03]  /*b0a0*/  HMMA.16816.F32.BF16 R132, R44, R132, R52 ;  /* 0x000000842c84723c */ /* 0x000fe60000041834 */
[----:B------:R-:W5:Y:S04]  /*b0b0*/  LD.E R116, desc[UR10][R188.64+0xd500] ;  /* 0x00d5000abc747980 */ /* 0x000f68000c101900 */
[----:B------:R-:W5:Y:S04]  /*b0c0*/  LD.E R117, desc[UR10][R188.64+0xd510] ;  /* 0x00d5100abc757980 */ /* 0x000f68000c101900 */
[----:B------:R-:W5:Y:S04]  /*b0d0*/  LD.E R52, desc[UR10][R188.64+0xa200] ;  /* 0x00a2000abc347980 */ /* 0x000f68000c101900 */
[----:B------:R-:W5:Y:S01]  /*b0e0*/  LD.E R53, desc[UR10][R188.64+0xa210] ;  /* 0x00a2100abc357980 */ /* 0x000f62000c101900 */
[C---:B--2---:R-:W-:Y:S08]  /*b0f0*/  HMMA.16816.F32.BF16 R72, R60.reuse, R10, R72 ;  /* 0x0000000a3c48723c */ /* 0x044ff00000041848 */
[----:B---3--:R-:W-:Y:S01]  /*b100*/  HMMA.16816.F32.BF16 R48, R60, R8, R48 ;  /* 0x000000083c30723c */ /* 0x008fe20000041830 */
[----:B------:R-:W2:Y:S04]  /*b110*/  LD.E R60, desc[UR10][R188.64+0xdd80] ;  /* 0x00dd800abc3c7980 */ /* 0x000ea8000c101900 */
[----:B------:R-:W2:Y:S03]  /*b120*/  LD.E R61, desc[UR10][R188.64+0xdd90] ;  /* 0x00dd900abc3d7980 */ /* 0x000ea6000c101900 */
[----:B------:R-:W-:Y:S08]  /*b130*/  HMMA.16816.F32.BF16 R40, R44, R10, R40 ;  /* 0x0000000a2c28723c */ /* 0x000ff00000041828 */
[-C--:B----4-:R-:W-:Y:S08]  /*b140*/  HMMA.16816.F32.BF16 R112, R16, R80.reuse, R112 ;  /* 0x000000501070723c */ /* 0x090ff00000041870 */
[----:B------:R-:W-:Y:S01]  /*b150*/  HMMA.16816.F32.BF16 R80, R152, R80, R28 ;  /* 0x000000509850723c */ /* 0x000fe2000004181c */
[----:B------:R-:W3:Y:S04]  /*b160*/  LD.E R30, desc[UR10][R188.64+0x8860] ;  /* 0x0088600abc1e7980 */ /* 0x000ee8000c101900 */
[----:B------:R-:W3:Y:S03]  /*b170*/  LD.E R31, desc[UR10][R188.64+0x8870] ;  /* 0x0088700abc1f7980 */ /* 0x000ee6000c101900 */
[----:B------:R-:W-:Y:S01]  /*b180*/  HMMA.16816.F32.BF16 R8, R44, R8, R68 ;  /* 0x000000082c08723c */ /* 0x000fe20000041844 */
[----:B------:R-:W4:Y:S04]  /*b190*/  LD.E R28, desc[UR10][R188.64+0xa1e0] ;  /* 0x00a1e00abc1c7980 */ /* 0x000f28000c101900 */
[----:B------:R-:W4:Y:S03]  /*b1a0*/  LD.E R29, desc[UR10][R188.64+0xa1f0] ;  /* 0x00a1f00abc1d7980 */ /* 0x000f26000c101900 */
[C---:B------:R-:W-:Y:S01]  /*b1b0*/  HMMA.16816.F32.BF16 R72, R16.reuse, R96, R72 ;  /* 0x000000601048723c */ /* 0x040fe20000041848 */
[----:B------:R-:W2:Y:S04]  /*b1c0*/  LD.E R44, desc[UR10][R188.64+0x9980] ;  /* 0x0099800abc2c7980 */ /* 0x000ea8000c101900 */
[----:B------:R-:W2:Y:S03]  /*b1d0*/  LD.E R45, desc[UR10][R188.64+0x9990] ;  /* 0x0099900abc2d7980 */ /* 0x000ea6000c101900 */
[C---:B------:R-:W-:Y:S01]  /*b1e0*/  HMMA.16816.F32.BF16 R88, R16.reuse, R92, R88 ;  /* 0x0000005c1058723c */ /* 0x040fe20000041858 */
[----:B------:R-:W2:Y:S04]  /*b1f0*/  LD.E R68, desc[UR10][R188.64+0xe600] ;  /* 0x00e6000abc447980 */ /* 0x000ea8000c101900 */
[----:B------:R-:W2:Y:S03]  /*b200*/  LD.E R69, desc[UR10][R188.64+0xe610] ;  /* 0x00e6100abc457980 */ /* 0x000ea6000c101900 */
[C---:B------:R-:W-:Y:S08]  /*b210*/  HMMA.16816.F32.BF16 R104, R16.reuse, R84, R104 ;  /* 0x000000541068723c */ /* 0x040ff00000041868 */
[C---:B------:R-:W-:Y:S08]  /*b220*/  HMMA.16816.F32.BF16 R120, R16.reuse, R148, R120 ;  /* 0x000000941078723c */ /* 0x040ff00000041878 */
[C---:B------:R-:W-:Y:S08]  /*b230*/  HMMA.16816.F32.BF16 R48, R16.reuse, R144, R48 ;  /* 0x000000901030723c */ /* 0x040ff00000041830 */
[----:B------:R-:W-:Y:S08]  /*b240*/  HMMA.16816.F32.BF16 R56, R16, R22, R56 ;  /* 0x000000161038723c */ /* 0x000ff00000041838 */
[C---:B------:R-:W-:Y:S01]  /*b250*/  HMMA.16816.F32.BF16 R84, R152.reuse, R84, R32 ;  /* 0x000000549854723c */ /* 0x040fe20000041820 */
[----:B------:R-:W2:Y:S04]  /*b260*/  LD.E R32, desc[UR10][R188.64+0x9960] ;  /* 0x0099600abc207980 */ /* 0x000ea8000c101900 */
[----:B------:R-:W2:Y:S03]  /*b270*/  LD.E R33, desc[UR10][R188.64+0x9970] ;  /* 0x0099700abc217980 */ /* 0x000ea6000c101900 */
[----:B------:R-:W-:Y:S01]  /*b280*/  HMMA.16816.F32.BF16 R148, R152, R148, R24 ;  /* 0x000000949894723c */ /* 0x000fe20000041818 */
[----:B------:R-:W2:Y:S04]  /*b290*/  LD.E R26, desc[UR10][R188.64+0x90e0] ;  /* 0x0090e00abc1a7980 */ /* 0x000ea8000c101900 */
[----:B------:R-:W2:Y:S03]  /*b2a0*/  LD.E R27, desc[UR10][R188.64+0x90f0] ;  /* 0x0090f00abc1b7980 */ /* 0x000ea6000c101900 */
[----:B------:R-:W-:Y:S01]  /*b2b0*/  HMMA.16816.F32.BF16 R16, R16, R14, R4 ;  /* 0x0000000e1010723c */ /* 0x000fe20000041804 */
[----:B------:R-:W2:Y:S04]  /*b2c0*/  LD.E R6, desc[UR10][R188.64+0xcc60] ;  /* 0x00cc600abc067980 */ /* 0x000ea8000c101900 */
[----:B------:R-:W2:Y:S03]  /*b2d0*/  LD.E R7, desc[UR10][R188.64+0xcc70] ;  /* 0x00cc700abc077980 */ /* 0x000ea6000c101900 */
[C---:B------:R-:W-:Y:S01]  /*b2e0*/  HMMA.16816.F32.BF16 R144, R152.reuse, R144, R8 ;  /* 0x000000909890723c */ /* 0x040fe20000041808 */
        /* <DEDUP_REMOVED lines=13> */
[----:B------:R-:W2:Y:S04]  /*b3c0*/  LD.E R39, desc[UR10][R190.64+0x930] ;  /* 0x0009300abe277980 */ /* 0x000ea8000c101900 */
[----:B------:R-:W2:Y:S04]  /*b3d0*/  LD.E R40, desc[UR10][R190.64+0x11a0] ;  /* 0x0011a00abe287980 */ /* 0x000ea8000c101900 */
[----:B------:R-:W2:Y:S04]  /*b3e0*/  LD.E R41, desc[UR10][R190.64+0x1a20] ;  /* 0x001a200abe297980 */ /* 0x000ea8000c101900 */
[----:B------:R-:W2:Y:S04]  /*b3f0*/  LD.E R42, desc[UR10][R190.64+0x11b0] ;  /* 0x0011b00abe2a7980 */ /* 0x000ea8000c101900 */
[----:B------:R-:W2:Y:S01]  /*b400*/  LD.E R43, desc[UR10][R190.64+0x1a30] ;  /* 0x001a300abe2b7980 */ /* 0x000ea2000c101900 */
[C---:B------:R-:W-:Y:S08]  /*b410*/  HMMA.16816.F32.BF16 R140, R152.reuse, R22, R140 ;  /* 0x00000016988c723c */ /* 0x040ff0000004188c */
[----:B------:R-:W-:Y:S08]  /*b420*/  HMMA.16816.F32.BF16 R132, R152, R14, R132 ;  /* 0x0000000e9884723c */ /* 0x000ff00000041884 */
[C---:B-----5:R-:W-:Y:S08]  /*b430*/  HMMA.16816.F32.BF16 R112, R136.reuse, R2, R112 ;  /* 0x000000028870723c */ /* 0x060ff00000041870 */
[----:B------:R-:W-:Y:S08]  /*b440*/  HMMA.16816.F32.BF16 R16, R136, R12, R16 ;  /* 0x0000000c8810723c */ /* 0x000ff00000041810 */
        /* <DEDUP_REMOVED lines=8> */
[----:B------:R-:W-:Y:S08]  /*b4d0*/  HMMA.16816.F32.BF16 R112, R64, R116, R112 ;  /* 0x000000744070723c */ /* 0x000ff00000041870 */
[-C--:B---3--:R-:W-:Y:S08]  /*b4e0*/  HMMA.16816.F32.BF16 R72, R136, R30.reuse, R72 ;  /* 0x0000001e8848723c */ /* 0x088ff00000041848 */
[----:B------:R-:W-:Y:S08]  /*b4f0*/  HMMA.16816.F32.BF16 R96, R128, R30, R96 ;  /* 0x0000001e8060723c */ /* 0x000ff00000041860 */
[-C--:B----4-:R-:W-:Y:S08]  /*b500*/  HMMA.16816.F32.BF16 R48, R136, R28.reuse, R48 ;  /* 0x0000001c8830723c */ /* 0x090ff00000041830 */
[----:B------:R-:W-:-:S12]  /*b510*/  HMMA.16816.F32.BF16 R28, R128, R28, R144 ;  /* 0x0000001c801c723c */ /* 0x000fd80000041890 */
[----:B------:R-:W-:Y:S08]  /*b520*/  HMMA.16816.F32.BF16 R48, R64, R52, R48 ;  /* 0x000000344030723c */ /* 0x000ff00000041830 */
[C---:B--2---:R-:W-:Y:S08]  /*b530*/  HMMA.16816.F32.BF16 R120, R136.reuse, R32, R120 ;  /* 0x000000208878723c */ /* 0x044ff00000041878 */
[C---:B------:R-:W-:Y:S08]  /*b540*/  HMMA.16816.F32.BF16 R88, R136.reuse, R26, R88 ;  /* 0x0000001a8858723c */ /* 0x040ff00000041858 */
[C---:B------:R-:W-:Y:S08]  /*b550*/  HMMA.16816.F32.BF16 R104, R136.reuse, R6, R104 ;  /* 0x000000068868723c */ /* 0x040ff00000041868 */
[----:B------:R-:W-:Y:S08]  /*b560*/  HMMA.16816.F32.BF16 R56, R136, R24, R56 ;  /* 0x000000188838723c */ /* 0x000ff00000041838 */
[C---:B------:R-:W-:Y:S08]  /*b570*/  HMMA.16816.F32.BF16 R92, R128.reuse, R26, R92 ;  /* 0x0000001a805c723c */ /* 0x040ff0000004185c */
[----:B------:R-:W-:Y:S08]  /*b580*/  HMMA.16816.F32.BF16 R84, R128, R6, R84 ;  /* 0x000000068054723c */ /* 0x000ff00000041854 */
[----:B------:R-:W-:Y:S08]  /*b590*/  HMMA.16816.F32.BF16 R72, R64, R4, R72 ;  /* 0x000000044048723c */ /* 0x000ff00000041848 */
[C---:B------:R-:W-:Y:S08]  /*b5a0*/  HMMA.16816.F32.BF16 R32, R128.reuse, R32, R148 ;  /* 0x000000208020723c */ /* 0x040ff00000041894 */
[----:B------:R-:W-:Y:S01]  /*b5b0*/  HMMA.16816.F32.BF16 R24, R128, R24, R140 ;  /* 0x000000188018723c */ /* 0x000fe2000004188c */
[----:B------:R-:W2:Y:S04]  /*b5c0*/  LD.E R130, desc[UR10][R188.64+0x99a0] ;  /* 0x0099a00abc827980 */ /* 0x000ea8000c101900 */
[----:B------:R-:W2:Y:S03]  /*b5d0*/  LD.E R131, desc[UR10][R188.64+0x99b0] ;  /* 0x0099b00abc837980 */ /* 0x000ea6000c101900 */
[----:B------:R-:W-:Y:S01]  /*b5e0*/  HMMA.16816.F32.BF16 R4, R8, R4, R96 ;  /* 0x000000040804723c */ /* 0x000fe20000041860 */
[----:B------:R-:W3:Y:S04]  /*b5f0*/  LD.E R128, desc[UR10][R188.64+0xa220] ;  /* 0x00a2200abc807980 */ /* 0x000ee8000c101900 */
[----:B------:R-:W3:Y:S03]  /*b600*/  LD.E R129, desc[UR10][R188.64+0xa230] ;  /* 0x00a2300abc817980 */ /* 0x000ee6000c101900 */
[C---:B------:R-:W-:Y:S01]  /*b610*/  HMMA.16816.F32.BF16 R88, R64.reuse, R20, R88 ;  /* 0x000000144058723c */ /* 0x040fe20000041858 */
[----:B------:R-:W4:Y:S04]  /*b620*/  LD.E R99, desc[UR10][R190.64+0x1a70] ;  /* 0x001a700abe637980 */ /* 0x000f28000c101900 */
[----:B------:R-:W4:Y:S03]  /*b630*/  LD.E R96, desc[UR10][R190.64+0x11e0] ;  /* 0x0011e00abe607980 */ /* 0x000f26000c101900 */
[C---:B------:R-:W-:Y:S01]  /*b640*/  HMMA.16816.F32.BF16 R104, R64.reuse, R108, R104 ;  /* 0x0000006c4068723c */ /* 0x040fe20000041868 */
[----:B------:R-:W4:Y:S04]  /*b650*/  LD.E R97, desc[UR10][R190.64+0x1a60] ;  /* 0x001a600abe617980 */ /* 0x000f28000c101900 */
[----:B------:R-:W4:Y:S03]  /*b660*/  LD.E R98, desc[UR10][R190.64+0x11f0] ;  /* 0x0011f00abe627980 */ /* 0x000f26000c101900 */
[C---:B------:R-:W-:Y:S08]  /*b670*/  HMMA.16816.F32.BF16 R120, R64.reuse, R44, R120 ;  /* 0x0000002c4078723c */ /* 0x040ff00000041878 */
[C---:B------:R-:W-:Y:S08]  /*b680*/  HMMA.16816.F32.BF16 R56, R64.reuse, R60, R56 ;  /* 0x0000003c4038723c */ /* 0x040ff00000041838 */
[----:B------:R-:W-:Y:S01]  /*b690*/  HMMA.16816.F32.BF16 R64, R64, R68, R16 ;  /* 0x000000444040723c */ /* 0x000fe20000041810 */
[----:B------:R-:W4:Y:S04]  /*b6a0*/  LD.E R16, desc[UR10][R188.64+0xddc0] ;  /* 0x00ddc00abc107980 */ /* 0x000f28000c101900 */
[----:B------:R-:W4:Y:S03]  /*b6b0*/  LD.E R17, desc[UR10][R188.64+0xddd0] ;  /* 0x00ddd00abc117980 */ /* 0x000f26000c101900 */
[----:B------:R-:W-:Y:S01]  /*b6c0*/  HMMA.16816.F32.BF16 R72, R36, R76, R72 ;  /* 0x0000004c2448723c */ /* 0x000fe20000041848 */
[----:B------:R-:W4:Y:S04]  /*b6d0*/  LD.E R18, desc[UR10][R188.64+0xe640] ;  /* 0x00e6400abc127980 */ /* 0x000f28000c101900 */
[----:B------:R-:W4:Y:S03]  /*b6e0*/  LD.E R19, desc[UR10][R188.64+0xe650] ;  /* 0x00e6500abc137980 */ /* 0x000f26000c101900 */
[C---:B------:R-:W-:Y:S01]  /*b6f0*/  HMMA.16816.F32.BF16 R20, R8.reuse, R20, R92 ;  /* 0x000000140814723c */ /* 0x040fe2000004185c */
        /* <DEDUP_REMOVED lines=31> */
[-C--:B------:R-:W-:Y:S03]  /*b8f0*/  HMMA.16816.F32.BF16 R88, R36, R100.reuse, R88 ;  /* 0x000000642458723c */ /* 0x080fe60000041858 */
        /* <DEDUP_REMOVED lines=17> */
[-C--:B-----5:R-:W-:Y:S08]  /*ba10*/  HMMA.16816.F32.BF16 R104, R36, R134.reuse, R104 ;  /* 0x000000862468723c */ /* 0x0a0ff00000041868 */
[----:B------:R-:W-:Y:S08]  /*ba20*/  HMMA.16816.F32.BF16 R108, R40, R134, R108 ;  /* 0x00000086286c723c */ /* 0x000ff0000004186c */
[-C--:B------:R-:W-:Y:S08]  /*ba30*/  HMMA.16816.F32.BF16 R112, R36, R132.reuse, R112 ;  /* 0x000000842470723c */ /* 0x080ff00000041870 */
[----:B------:R-:W-:Y:S08]  /*ba40*/  HMMA.16816.F32.BF16 R116, R40, R132, R116 ;  /* 0x000000842874723c */ /* 0x000ff00000041874 */
[-C--:B------:R-:W-:Y:S08]  /*ba50*/  HMMA.16816.F32.BF16 R56, R36, R126.reuse, R56 ;  /* 0x0000007e2438723c */ /* 0x080ff00000041838 */
[----:B------:R-:W-:Y:S08]  /*ba60*/  HMMA.16816.F32.BF16 R60, R40, R126, R60 ;  /* 0x0000007e283c723c */ /* 0x000ff0000004183c */
[-C--:B------:R-:W-:Y:S08]  /*ba70*/  HMMA.16816.F32.BF16 R64, R36, R2.reuse, R64 ;  /* 0x000000022440723c */ /* 0x080ff00000041840 */
[----:B------:R-:W-:Y:S08]  /*ba80*/  HMMA.16816.F32.BF16 R68, R40, R2, R68 ;  /* 0x000000022844723c */ /* 0x000ff00000041844 */
[-C--:B--2---:R-:W-:Y:S08]  /*ba90*/  HMMA.16816.F32.BF16 R120, R36, R130.reuse, R120 ;  /* 0x000000822478723c */ /* 0x084ff00000041878 */
[----:B------:R-:W-:Y:S08]  /*baa0*/  HMMA.16816.F32.BF16 R44, R40, R130, R44 ;  /* 0x00000082282c723c */ /* 0x000ff0000004182c */
[-C--:B---3--:R-:W-:Y:S08]  /*bab0*/  HMMA.16816.F32.BF16 R48, R36, R128.reuse, R48 ;  /* 0x000000802430723c */ /* 0x088ff00000041830 */
[----:B------:R-:W-:Y:S01]  /*bac0*/  HMMA.16816.F32.BF16 R52, R40, R128, R52 ;  /* 0x000000802834723c */ /* 0x000fe20000041834 */
[----:B------:R-:W-:-:S02]  /*bad0*/  UISETP.GE.U32.AND UP0, UPT, UR4, 0x1c00, UPT ;  /* 0x00001c000400788c */ /* 0x000fc4000bf06070 */
[----:B------:R-:W-:-:S07]  /*bae0*/  UIADD3 UR5, UPT, UPT, UR4, 0x400, URZ ;  /* 0x0000040004057890 */ /* 0x000fce000fffe0ff */
[----:B------:R-:W-:Y:S01]  /*baf0*/  UMOV UR4, UR5 ;  /* 0x0000000500047c82 */ /* 0x000fe20008000000 */
[-C--:B----4-:R-:W-:Y:S08]  /*bb00*/  HMMA.16816.F32.BF16 R56, R80, R16.reuse, R56 ;  /* 0x000000105038723c */ /* 0x090ff00000041838 */
[----:B------:R-:W-:Y:S08]  /*bb10*/  HMMA.16816.F32.BF16 R60, R84, R16, R60 ;  /* 0x00000010543c723c */ /* 0x000ff0000004183c */
[C---:B------:R-:W-:Y:S08]  /*bb20*/  HMMA.16816.F32.BF16 R64, R80.reuse, R18, R64 ;  /* 0x000000125040723c */ /* 0x040ff00000041840 */
[C---:B------:R-:W-:Y:S08]  /*bb30*/  HMMA.16816.F32.BF16 R104, R80.reuse, R8, R104 ;  /* 0x000000085068723c */ /* 0x040ff00000041868 */
[-C--:B------:R-:W-:Y:S08]  /*bb40*/  HMMA.16816.F32.BF16 R72, R80, R4.reuse, R72 ;  /* 0x000000045048723c */ /* 0x080ff00000041848 */
[----:B------:R-:W-:Y:S08]  /*bb50*/  HMMA.16816.F32.BF16 R76, R84, R4, R76 ;  /* 0x00000004544c723c */ /* 0x000ff0000004184c */
[-C--:B------:R-:W-:Y:S08]  /*bb60*/  HMMA.16816.F32.BF16 R88, R80, R6.reuse, R88 ;  /* 0x000000065058723c */ /* 0x080ff00000041858 */
[C---:B------:R-:W-:Y:S08]  /*bb70*/  HMMA.16816.F32.BF16 R100, R84.reuse, R6, R100 ;  /* 0x000000065464723c */ /* 0x040ff00000041864 */
[----:B------:R-:W-:Y:S08]  /*bb80*/  HMMA.16816.F32.BF16 R108, R84, R8, R108 ;  /* 0x00000008546c723c */ /* 0x000ff0000004186c */
[-C--:B------:R-:W-:Y:S08]  /*bb90*/  HMMA.16816.F32.BF16 R112, R80, R10.reuse, R112 ;  /* 0x0000000a5070723c */ /* 0x080ff00000041870 */
[----:B------:R-:W-:Y:S08]  /*bba0*/  HMMA.16816.F32.BF16 R116, R84, R10, R116 ;  /* 0x0000000a5474723c */ /* 0x000ff00000041874 */
        /* <DEDUP_REMOVED lines=20> */
[----:B------:R-:W-:Y:S01]  /*bcf0*/  HMMA.16816.F32.BF16 R68, R96, R34, R68 ;  /* 0x000000226044723c */ /* 0x000fe20000041844 */
[----:B------:R-:W-:Y:S06]  /*bd00*/  BAR.SYNC.DEFER_BLOCKING 0x0 ;  /* 0x0000000000007b1d */ /* 0x000fec0000010000 */
[----:B------:R-:W-:-:S13]  /*bd10*/  BRA.U !UP0, `(.L_x_0) ;  /* 0xffffff4508f47547 */ /* 0x000fda000b83ffff */
[----:B------:R-:W-:Y:S01]  /*bd20*/  IMAD.IADD R125, R176, 0x1, R125 ;  /* 0x00000001b07d7824 */ /* 0x000fe200078e027d */
[----:B------:R-:W-:Y:S01]  /*bd30*/  UMOV UR5, 0x100 ;  /* 0x0000010000057882 */ /* 0x000fe20000000000 */
[----:B------:R-:W-:Y:S01]  /*bd40*/  IMAD R179, R124, 0x80, R179 ;  /* 0x000000807cb37824 */ /* 0x000fe200078e02b3 */
[----:B------:R-:W-:Y:S01]  /*bd50*/  UMOV UR4, URZ ;  /* 0x000000ff00047c82 */ /* 0x000fe20008000000 */
[----:B------:R-:W-:Y:S01]  /*bd60*/  IMAD R181, R181, 0x10, R178 ;  /* 0x00000010b5b57824 */ /* 0x000fe200078e02b2 */
[----:B------:R-:W-:Y:S01]  /*bd70*/  LEA R125, R125, UR7, 0x2 ;  /* 0x000000077d7d7c11 */ /* 0x000fe2000f8e10ff */
[----:B------:R-:W-:-:S03]  /*bd80*/  IMAD.IADD R179, R178, 0x1, R179 ;  /* 0x00000001b2b37824 */ /* 0x000fc600078e02b3 */
[C---:B------:R-:W-:Y:S01]  /*bd90*/  IADD3 R3, PT, PT, R125.reuse, 0x100, RZ ;  /* 0x000001007d037810 */ /* 0x040fe20007ffe0ff */
[C---:B------:R-:W-:Y:S01]  /*bda0*/  VIADD R5, R125.reuse, 0x40 ;  /* 0x000000407d057836 */ /* 0x040fe20000000000 */
[C---:B------:R-:W-:Y:S01]  /*bdb0*/  IADD3 R11, PT, PT, R125.reuse, 0x2300, RZ ;  /* 0x000023007d0b7810 */ /* 0x040fe20007ffe0ff */
[C---:B------:R-:W-:Y:S02]  /*bdc0*/  VIADD R7, R125.reuse, 0x140 ;  /* 0x000001407d077836 */ /* 0x040fe40000000000 */
[C---:B------:R-:W-:Y:S01]  /*bdd0*/  IMAD.U32 R4, R186.reuse, 0x8, R125 ;  /* 0x00000008ba047824 */ /* 0x040fe200078e007d */
[C---:B------:R-:W-:Y:S01]  /*bde0*/  LEA R5, R186.reuse, R5, 0x3 ;  /* 0x00000005ba057211 */ /* 0x040fe200078e18ff */
[C---:B------:R-:W-:Y:S02]  /*bdf0*/  VIADD R9, R125.reuse, 0x2200 ;  /* 0x000022007d097836 */ /* 0x040fe40000000000 */
[----:B------:R-:W-:Y:S01]  /*be00*/  VIADD R13, R125, 0x2240 ;  /* 0x000022407d0d7836 */ /* 0x000fe20000000000 */
[----:B------:R-:W-:Y:S01]  /*be10*/  STS.64 [R4], R72 ;  /* 0x0000004804007388 */ /* 0x000fe20000000a00 */
[----:B------:R-:W-:-:S02]  /*be20*/  IMAD.U32 R2, R186, 0x8, R3 ;  /* 0x00000008ba027824 */ /* 0x000fc400078e0003 */
[----:B------:R-:W-:Y:S01]  /*be30*/  VIADD R125, R125, 0x2340 ;  /* 0x000023407d7d7836 */ /* 0x000fe20000000000 */
[----:B------:R-:W-:Y:S01]  /*be40*/  STS.64 [R4+0x1100], R74 ;  /* 0x0011004a04007388 */ /* 0x000fe20000000a00 */
[C---:B------:R-:W-:Y:S01]  /*be50*/  IMAD.U32 R7, R186.reuse, 0x8, R7 ;  /* 0x00000008ba077824 */ /* 0x040fe200078e0007 */
[C---:B------:R-:W-:Y:S01]  /*be60*/  LEA R3, R186.reuse, R13, 0x3 ;  /* 0x0000000dba037211 */ /* 0x040fe200078e18ff */
[C---:B------:R-:W-:Y:S01]  /*be70*/  IMAD.U32 R9, R186.reuse, 0x8, R9 ;  /* 0x00000008ba097824 */ /* 0x040fe200078e0009 */
[----:B------:R-:W-:Y:S01]  /*be80*/  STS.64 [R4+0x20], R88 ;  /* 0x0000205804007388 */ /* 0x000fe20000000a00 */
[C---:B------:R-:W-:Y:S01]  /*be90*/  IMAD.U32 R11, R186.reuse, 0x8, R11 ;  /* 0x00000008ba0b7824 */ /* 0x040fe200078e000b */
[----:B------:R-:W0:Y:S01]  /*bea0*/  LDC.64 R12, c[0x0][0x390] ;  /* 0x0000e400ff0c7b82 */ /* 0x000e220000000a00 */
[----:B------:R-:W-:Y:S01]  /*beb0*/  IMAD.U32 R125, R186, 0x8, R125 ;  /* 0x00000008ba7d7824 */ /* 0x000fe200078e007d */
[----:B------:R1:W-:Y:S04]  /*bec0*/  STS.64 [R4+0x1120], R90 ;  /* 0x0011205a04007388 */ /* 0x0003e80000000a00 */
[----:B------:R-:W-:Y:S04]  /*bed0*/  STS.64 [R2], R104 ;  /* 0x0000006802007388 */ /* 0x000fe80000000a00 */
[----:B------:R-:W-:Y:S04]  /*bee0*/  STS.64 [R2+0x1100], R106 ;  /* 0x0011006a02007388 */ /* 0x000fe80000000a00 */
[----:B------:R-:W-:Y:S01]  /*bef0*/  STS.64 [R2+0x20], R112 ;  /* 0x0000207002007388 */ /* 0x000fe20000000a00 */
[----:B-1----:R-:W-:-:S03]  /*bf00*/  MOV R4, 0xe00 ;  /* 0x00000e0000047802 */ /* 0x002fc60000000f00 */
[----:B------:R1:W-:Y:S02]  /*bf10*/  STS.64 [R2+0x1120], R114 ;  /* 0x0011207202007388 */ /* 0x0003e40000000a00 */
[----:B------:R-:W-:Y:S02]  /*bf20*/  IMAD R179, R179, R4, UR6 ;  /* 0x00000006b3b37e24 */ /* 0x000fe4000f8e0204 */
[----:B------:R2:W-:Y:S04]  /*bf30*/  STS.64 [R5], R120 ;  /* 0x0000007805007388 */ /* 0x0005e80000000a00 */
[----:B------:R2:W-:Y:S04]  /*bf40*/  STS.64 [R5+0x1100], R122 ;  /* 0x0011007a05007388 */ /* 0x0005e80000000a00 */
[----:B------:R2:W-:Y:S01]  /*bf50*/  STS.64 [R5+0x20], R48 ;  /* 0x0000203005007388 */ /* 0x0005e20000000a00 */
[C---:B-1----:R-:W-:Y:S01]  /*bf60*/  LOP3.LUT R2, R0.reuse, 0xf, RZ, 0xc0, !PT ;  /* 0x0000000f00027812 */ /* 0x042fe200078ec0ff */
[----:B------:R-:W-:-:S02]  /*bf70*/  IMAD.SHL.U32 R0, R0, 0x4, RZ ;  /* 0x0000000400007824 */ /* 0x000fc400078e00ff */
[----:B------:R2:W-:Y:S02]  /*bf80*/  STS.64 [R5+0x1120], R50 ;  /* 0x0011203205007388 */ /* 0x0005e40000000a00 */
[----:B------:R-:W-:Y:S01]  /*bf90*/  IMAD R2, R181, 0x22, R2 ;  /* 0x00000022b5027824 */ /* 0x000fe200078e0202 */
[----:B------:R-:W-:Y:S01]  /*bfa0*/  LOP3.LUT R0, R0, 0x3c, RZ, 0xc0, !PT ;  /* 0x0000003c00007812 */ /* 0x000fe200078ec0ff */
[----:B------:R2:W-:Y:S03]  /*bfb0*/  STS.64 [R7], R56 ;  /* 0x0000003807007388 */ /* 0x0005e60000000a00 */
[----:B------:R-:W-:Y:S01]  /*bfc0*/  LEA R14, R2, UR7, 0x4 ;  /* 0x00000007020e7c11 */ /* 0x000fe2000f8e20ff */
[----:B------:R2:W-:Y:S01]  /*bfd0*/  STS.64 [R7+0x1100], R58 ;  /* 0x0011003a07007388 */ /* 0x0005e20000000a00 */
[----:B------:R-:W-:-:S03]  /*bfe0*/  IMAD.IADD R179, R0, 0x1, R179 ;  /* 0x0000000100b37824 */ /* 0x000fc600078e02b3 */
[----:B------:R2:W-:Y:S04]  /*bff0*/  STS.64 [R7+0x20], R36 ;  /* 0x0000202407007388 */ /* 0x0005e80000000a00 */
[----:B------:R2:W-:Y:S04]  /*c000*/  STS.64 [R7+0x1120], R38 ;  /* 0x0011202607007388 */ /* 0x0005e80000000a00 */
[----:B------:R2:W-:Y:S04]  /*c010*/  STS.64 [R9], R76 ;  /* 0x0000004c09007388 */ /* 0x0005e80000000a00 */
[----:B------:R2:W-:Y:S04]  /*c020*/  STS.64 [R9+0x1100], R78 ;  /* 0x0011004e09007388 */ /* 0x0005e80000000a00 */
        /* <DEDUP_REMOVED lines=13> */
[----:B------:R2:W-:Y:S01]  /*c100*/  STS.64 [R125+0x1120], R70 ;  /* 0x001120467d007388 */ /* 0x0005e20000000a00 */
[----:B0-----:R-:W-:Y:S06]  /*c110*/  BAR.SYNC.DEFER_BLOCKING 0x0 ;  /* 0x0000000000007b1d */ /* 0x001fec0000010000 */
.L_x_13:
[----:B0-2---:R-:W0:Y:S01]  /*c120*/  LDS.128 R4, [R14+UR5] ;  /* 0x000000050e047984 */ /* 0x005e220008000c00 */
[----:B------:R-:W-:Y:S01]  /*c130*/  IMAD.MOV.U32 R3, RZ, RZ, 0x3bbb989d ;  /* 0x3bbb989dff037424 */ /* 0x000fe200078e00ff */
[----:B------:R-:W-:Y:S01]  /*c140*/  MOV R9, 0x437c0000 ;  /* 0x437c000000097802 */ /* 0x000fe20000000f00 */
[----:B------:R-:W-:Y:S02]  /*c150*/  BSSY.RECONVERGENT B0, `(.L_x_1) ;  /* 0x0000016000007945 */ /* 0x000fe40003800200 */
[----:B0-----:R-:W-:-:S04]  /*c160*/  FFMA.SAT R0, R4, -R3, 0.5 ;  /* 0x3f00000004007423 */ /* 0x001fc80000002803 */
[----:B------:R-:W-:Y:S02]  /*c170*/  FFMA.RM R0, R0, R9, 12582913 ;  /* 0x4b40000100007423 */ /* 0x000fe40000004009 */
[----:B------:R0:W1:Y:S02]  /*c180*/  LDS.128 R8, [R14+UR4] ;  /* 0x000000040e087984 */ /* 0x0000640008000c00 */
[C---:B------:R-:W-:Y:S01]  /*c190*/  FADD R3, R0.reuse, -12583039 ;  /* 0xcb40007f00037421 */ /* 0x040fe20000000000 */
[----:B------:R-:W-:-:S03]  /*c1a0*/  IMAD.SHL.U32 R0, R0, 0x800000, RZ ;  /* 0x0080000000007824 */ /* 0x000fc600078e00ff */
[----:B------:R-:W-:-:S04]  /*c1b0*/  FFMA R3, R4, -1.4426950216293334961, -R3 ;  /* 0xbfb8aa3b04037823 */ /* 0x000fc80000000803 */
[----:B------:R-:W-:-:S06]  /*c1c0*/  FFMA R3, R4, -1.925963033500011079e-08, R3 ;  /* 0xb2a5706004037823 */ /* 0x000fcc0000000003 */
[----:B------:R-:W2:Y:S02]  /*c1d0*/  MUFU.EX2 R3, R3 ;  /* 0x0000000300037308 */ /* 0x000ea40000000800 */
[----:B--2---:R-:W-:-:S04]  /*c1e0*/  FFMA R2, R0, R3, 1 ;  /* 0x3f80000000027423 */ /* 0x004fc80000000003 */
[----:B------:R-:W-:-:S05]  /*c1f0*/  VIADD R0, R2, 0x1800000 ;  /* 0x0180000002007836 */ /* 0x000fca0000000000 */
[----:B------:R-:W-:-:S04]  /*c200*/  LOP3.LUT R0, R0, 0x7f800000, RZ, 0xc0, !PT ;  /* 0x7f80000000007812 */ /* 0x000fc800078ec0ff */
[----:B------:R-:W-:-:S13]  /*c210*/  ISETP.GT.U32.AND P0, PT, R0, 0x1ffffff, PT ;  /* 0x01ffffff0000780c */ /* 0x000fda0003f04070 */
[----:B01----:R-:W-:Y:S05]  /*c220*/  @P0 BRA `(.L_x_2) ;  /* 0x0000000000100947 */ /* 0x003fea0003800000 */
[----:B------:R-:W-:-:S07]  /*c230*/  MOV R17, 0xc250 ;  /* 0x0000c25000117802 */ /* 0x000fce0000000f00 */
[----:B------:R-:W-:Y:S05]  /*c240*/  CALL.REL.NOINC `($__internal_0_$__cuda_sm20_rcp_rn_f32_slowpath) ;  /* 0x0000000400707944 */ /* 0x000fea0003c00000 */
[----:B------:R-:W-:Y:S01]  /*c250*/  IMAD.MOV.U32 R3, RZ, RZ, R0 ;  /* 0x000000ffff037224 */ /* 0x000fe200078e0000 */
[----:B------:R-:W-:Y:S06]  /*c260*/  BRA `(.L_x_3) ;  /* 0x0000000000107947 */ /* 0x000fec0003800000 */
.L_x_2:
[----:B------:R-:W0:Y:S02]  /*c270*/  MUFU.RCP R3, R2 ;  /* 0x0000000200037308 */ /* 0x000e240000001000 */
[----:B0-----:R-:W-:-:S04]  /*c280*/  FFMA R0, R2, R3, -1 ;  /* 0xbf80000002007423 */ /* 0x001fc80000000003 */
[----:B------:R-:W-:-:S04]  /*c290*/  FADD.FTZ R0, -R0, -RZ ;  /* 0x800000ff00007221 */ /* 0x000fc80000010100 */
[----:B------:R-:W-:-:S07]  /*c2a0*/  FFMA R3, R3, R0, R3 ;  /* 0x0000000003037223 */ /* 0x000fce0000000003 */
.L_x_3:
[----:B------:R-:W-:Y:S05]  /*c2b0*/  BSYNC.RECONVERGENT B0 ;  /* 0x0000000000007941 */ /* 0x000fea0003800200 */
.L_x_1:
[----:B------:R-:W-:Y:S01]  /*c2c0*/  MOV R0, 0x3bbb989d ;  /* 0x3bbb989d00007802 */ /* 0x000fe20000000f00 */
[----:B------:R-:W-:Y:S01]  /*c2d0*/  IMAD.MOV.U32 R15, RZ, RZ, 0x437c0000 ;  /* 0x437c0000ff0f7424 */ /* 0x000fe200078e00ff */
[----:B------:R-:W-:Y:S01]  /*c2e0*/  BSSY.RECONVERGENT B0, `(.L_x_4) ;  /* 0x0000016000007945 */ /* 0x000fe20003800200 */
[----:B------:R-:W-:Y:S02]  /*c2f0*/  FMUL R8, R8, R3 ;  /* 0x0000000308087220 */ /* 0x000fe40000400000 */
[----:B------:R-:W-:-:S04]  /*c300*/  FFMA.SAT R0, R5, -R0, 0.5 ;  /* 0x3f00000005007423 */ /* 0x000fc80000002800 */
[----:B------:R-:W-:-:S04]  /*c310*/  FFMA.RM R0, R0, R15, 12582913 ;  /* 0x4b40000100007423 */ /* 0x000fc8000000400f */
[C---:B------:R-:W-:Y:S01]  /*c320*/  FADD R2, R0.reuse, -12583039 ;  /* 0xcb40007f00027421 */ /* 0x040fe20000000000 */
[----:B------:R-:W-:-:S03]  /*c330*/  IMAD.SHL.U32 R0, R0, 0x800000, RZ ;  /* 0x0080000000007824 */ /* 0x000fc600078e00ff */
[----:B------:R-:W-:-:S04]  /*c340*/  FFMA R2, R5, -1.4426950216293334961, -R2 ;  /* 0xbfb8aa3b05027823 */ /* 0x000fc80000000802 */
[----:B------:R-:W-:-:S04]  /*c350*/  FFMA R2, R5, -1.925963033500011079e-08, R2 ;  /* 0xb2a5706005027823 */ /* 0x000fc80000000002 */
[----:B------:R-:W0:Y:S02]  /*c360*/  MUFU.EX2 R5, R2 ;  /* 0x0000000200057308 */ /* 0x000e240000000800 */
[----:B0-----:R-:W-:-:S05]  /*c370*/  FFMA R5, R0, R5, 1 ;  /* 0x3f80000000057423 */ /* 0x001fca0000000005 */
[----:B------:R-:W-:-:S04]  /*c380*/  IADD3 R0, PT, PT, R5, 0x1800000, RZ ;  /* 0x0180000005007810 */ /* 0x000fc80007ffe0ff */
[----:B------:R-:W-:-:S04]  /*c390*/  LOP3.LUT R0, R0, 0x7f800000, RZ, 0xc0, !PT ;  /* 0x7f80000000007812 */ /* 0x000fc800078ec0ff */
[----:B------:R-:W-:-:S13]  /*c3a0*/  ISETP.GT.U32.AND P0, PT, R0, 0x1ffffff, PT ;  /* 0x01ffffff0000780c */ /* 0x000fda0003f04070 */
[----:B------:R-:W-:Y:S05]  /*c3b0*/  @P0 BRA `(.L_x_5) ;  /* 0x0000000000100947 */ /* 0x000fea0003800000 */
[----:B------:R-:W-:Y:S01]  /*c3c0*/  IMAD.MOV.U32 R2, RZ, RZ, R5 ;  /* 0x000000ffff027224 */ /* 0x000fe200078e0005 */
[----:B------:R-:W-:-:S07]  /*c3d0*/  MOV R17, 0xc3f0 ;  /* 0x0000c3f000117802 */ /* 0x000fce0000000f00 */
[----:B------:R-:W-:Y:S05]  /*c3e0*/  CALL.REL.NOINC `($__internal_0_$__cuda_sm20_rcp_rn_f32_slowpath) ;  /* 0x0000000400087944 */ /* 0x000fea0003c00000 */
[----:B------:R-:W-:Y:S05]  /*c3f0*/  BRA `(.L_x_6) ;  /* 0x0000000000107947 */ /* 0x000fea0003800000 */
.L_x_5:
[----:B------:R-:W0:Y:S02]  /*c400*/  MUFU.RCP R0, R5 ;  /* 0x0000000500007308 */ /* 0x000e240000001000 */
[----:B0-----:R-:W-:-:S04]  /*c410*/  FFMA R2, R5, R0, -1 ;  /* 0xbf80000005027423 */ /* 0x001fc80000000000 */
[----:B------:R-:W-:-:S04]  /*c420*/  FADD.FTZ R3, -R2, -RZ ;  /* 0x800000ff02037221 */ /* 0x000fc80000010100 */
[----:B------:R-:W-:-:S07]  /*c430*/  FFMA R0, R0, R3, R0 ;  /* 0x0000000300007223 */ /* 0x000fce0000000000 */
.L_x_6:
[----:B------:R-:W-:Y:S05]  /*c440*/  BSYNC.RECONVERGENT B0 ;  /* 0x0000000000007941 */ /* 0x000fea0003800200 */
.L_x_4:
[----:B------:R-:W-:Y:S01]  /*c450*/  IMAD.MOV.U32 R3, RZ, RZ, 0x3bbb989d ;  /* 0x3bbb989dff037424 */ /* 0x000fe200078e00ff */
[----:B------:R-:W-:Y:S01]  /*c460*/  MOV R5, 0x437c0000 ;  /* 0x437c000000057802 */ /* 0x000fe20000000f00 */
[----:B------:R-:W-:Y:S01]  /*c470*/  BSSY.RECONVERGENT B0, `(.L_x_7) ;  /* 0x0000017000007945 */ /* 0x000fe20003800200 */
[----:B------:R-:W-:Y:S01]  /*c480*/  FMUL R9, R9, R0 ;  /* 0x0000000009097220 */ /* 0x000fe20000400000 */
[----:B------:R-:W-:-:S04]  /*c490*/  FFMA.SAT R2, R6, -R3, 0.5 ;  /* 0x3f00000006027423 */ /* 0x000fc80000002803 */
[----:B------:R-:W-:-:S04]  /*c4a0*/  FFMA.RM R2, R2, R5, 12582913 ;  /* 0x4b40000102027423 */ /* 0x000fc80000004005 */
[C---:B------:R-:W-:Y:S01]  /*c4b0*/  FADD R3, R2.reuse, -12583039 ;  /* 0xcb40007f02037421 */ /* 0x040fe20000000000 */
[----:B------:R-:W-:-:S03]  /*c4c0*/  IMAD.SHL.U32 R2, R2, 0x800000, RZ ;  /* 0x0080000002027824 */ /* 0x000fc600078e00ff */
[----:B------:R-:W-:-:S04]  /*c4d0*/  FFMA R3, R6, -1.4426950216293334961, -R3 ;  /* 0xbfb8aa3b06037823 */ /* 0x000fc80000000803 */
[----:B------:R-:W-:-:S06]  /*c4e0*/  FFMA R3, R6, -1.925963033500011079e-08, R3 ;  /* 0xb2a5706006037823 */ /* 0x000fcc0000000003 */
[----:B------:R-:W0:Y:S02]  /*c4f0*/  MUFU.EX2 R3, R3 ;  /* 0x0000000300037308 */ /* 0x000e240000000800 */
[----:B0-----:R-:W-:-:S04]  /*c500*/  FFMA R4, R2, R3, 1 ;  /* 0x3f80000002047423 */ /* 0x001fc80000000003 */
[----:B------:R-:W-:-:S05]  /*c510*/  VIADD R2, R4, 0x1800000 ;  /* 0x0180000004027836 */ /* 0x000fca0000000000 */
[----:B------:R-:W-:-:S04]  /*c520*/  LOP3.LUT R2, R2, 0x7f800000, RZ, 0xc0, !PT ;  /* 0x7f80000002027812 */ /* 0x000fc800078ec0ff */
[----:B------:R-:W-:-:S13]  /*c530*/  ISETP.GT.U32.AND P0, PT, R2, 0x1ffffff, PT ;  /* 0x01ffffff0200780c */ /* 0x000fda0003f04070 */
[----:B------:R-:W-:Y:S05]  /*c540*/  @P0 BRA `(.L_x_8) ;  /* 0x0000000000140947 */ /* 0x000fea0003800000 */
[----:B------:R-:W-:Y:S02]  /*c550*/  MOV R2, R4 ;  /* 0x0000000400027202 */ /* 0x000fe40000000f00 */
[----:B------:R-:W-:-:S07]  /*c560*/  MOV R17, 0xc580 ;  /* 0x0000c58000117802 */ /* 0x000fce0000000f00 */
[----:B------:R-:W-:Y:S05]  /*c570*/  CALL.REL.NOINC `($__internal_0_$__cuda_sm20_rcp_rn_f32_slowpath) ;  /* 0x0000000000a47944 */ /* 0x000fea0003c00000 */
[----:B------:R-:W-:Y:S01]  /*c580*/  IMAD.MOV.U32 R3, RZ, RZ, R0 ;  /* 0x000000ffff037224 */ /* 0x000fe200078e0000 */
[----:B------:R-:W-:Y:S06]  /*c590*/  BRA `(.L_x_9) ;  /* 0x0000000000107947 */ /* 0x000fec0003800000 */
.L_x_8:
[----:B------:R-:W0:Y:S02]  /*c5a0*/  MUFU.RCP R3, R4 ;  /* 0x0000000400037308 */ /* 0x000e240000001000 */
[----:B0-----:R-:W-:-:S04]  /*c5b0*/  FFMA R0, R4, R3, -1 ;  /* 0xbf80000004007423 */ /* 0x001fc80000000003 */
[----:B------:R-:W-:-:S04]  /*c5c0*/  FADD.FTZ R0, -R0, -RZ ;  /* 0x800000ff00007221 */ /* 0x000fc80000010100 */
[----:B------:R-:W-:-:S07]  /*c5d0*/  FFMA R3, R3, R0, R3 ;  /* 0x0000000003037223 */ /* 0x000fce0000000003 */
.L_x_9:
[----:B------:R-:W-:Y:S05]  /*c5e0*/  BSYNC.RECONVERGENT B0 ;  /* 0x0000000000007941 */ /* 0x000fea0003800200 */
.L_x_7:
        /* <DEDUP_REMOVED lines=9> */
[----:B------:R-:W-:-:S04]  /*c680*/  FFMA R2, R7, -1.925963033500011079e-08, R2 ;  /* 0xb2a5706007027823 */ /* 0x000fc80000000002 */
        /* <DEDUP_REMOVED lines=9> */
[----:B------:R-:W-:Y:S05]  /*c720*/  BRA `(.L_x_12) ;  /* 0x0000000000107947 */ /* 0x000fea0003800000 */
.L_x_11:
[----:B------:R-:W0:Y:S02]  /*c730*/  MUFU.RCP R0, R5 ;  /* 0x0000000500007308 */ /* 0x000e240000001000 */
[----:B0-----:R-:W-:-:S04]  /*c740*/  FFMA R2, R5, R0, -1 ;  /* 0xbf80000005027423 */ /* 0x001fc80000000000 */
[----:B------:R-:W-:-:S04]  /*c750*/  FADD.FTZ R3, -R2, -RZ ;  /* 0x800000ff02037221 */ /* 0x000fc80000010100 */
[----:B------:R-:W-:-:S07]  /*c760*/  FFMA R0, R0, R3, R0 ;  /* 0x0000000300007223 */ /* 0x000fce0000000000 */
.L_x_12:
[----:B------:R-:W-:Y:S05]  /*c770*/  BSYNC.RECONVERGENT B0 ;  /* 0x0000000000007941 */ /* 0x000fea0003800200 */
.L_x_10:
[----:B------:R-:W-:Y:S01]  /*c780*/  FMUL R11, R11, R0 ;  /* 0x000000000b0b7220 */ /* 0x000fe20000400000 */
[C---:B------:R-:W-:Y:S01]  /*c790*/  IMAD.WIDE.U32 R2, R179.reuse, 0x4, R12 ;  /* 0x00000004b3027825 */ /* 0x040fe200078e000c */
[----:B------:R-:W-:Y:S02]  /*c7a0*/  UIADD3 UR5, UPT, UPT, UR5, 0x440, URZ ;  /* 0x0000044005057890 */ /* 0x000fe4000fffe0ff */
[----:B------:R-:W-:Y:S01]  /*c7b0*/  UIADD3 UR4, UPT, UPT, UR4, 0x440, URZ ;  /* 0x0000044004047890 */ /* 0x000fe2000fffe0ff */
[----:B------:R-:W-:Y:S01]  /*c7c0*/  VIADD R179, R179, 0x1c00 ;  /* 0x00001c00b3b37836 */ /* 0x000fe20000000000 */
[----:B------:R0:W-:Y:S01]  /*c7d0*/  STG.E.128 desc[UR10][R2.64], R8 ;  /* 0x0000000802007986 */ /* 0x0001e2000c101d0a */
[----:B------:R-:W-:-:S09]  /*c7e0*/  UISETP.NE.AND UP0, UPT, UR5, 0x2300, UPT ;  /* 0x000023000500788c */ /* 0x000fd2000bf05270 */
[----:B------:R-:W-:Y:S05]  /*c7f0*/  BRA.U UP0, `(.L_x_13) ;  /* 0xfffffff900487547 */ /* 0x000fea000b83ffff */
[----:B------:R-:W-:Y:S05]  /*c800*/  EXIT ;  /* 0x000000000000794d */ /* 0x000fea0003800000 */
        .weak           $__internal_0_$__cuda_sm20_rcp_rn_f32_slowpath
        .type           $__internal_0_$__cuda_sm20_rcp_rn_f32_slowpath,@function
        .size           $__internal_0_$__cuda_sm20_rcp_rn_f32_slowpath,(.L_x_19 - $__internal_0_$__cuda_sm20_rcp_rn_f32_slowpath)
$__internal_0_$__cuda_sm20_rcp_rn_f32_slowpath:
[----:B------:R-:W-:Y:S01]  /*c810*/  IMAD.SHL.U32 R0, R2, 0x2, RZ ;  /* 0x0000000202007824 */ /* 0x000fe200078e00ff */
[----:B------:R-:W-:Y:S04]  /*c820*/  BSSY.RECONVERGENT B1, `(.L_x_14) ;  /* 0x0000030000017945 */ /* 0x000fe80003800200 */
[----:B------:R-:W-:-:S04]  /*c830*/  SHF.R.U32.HI R18, RZ, 0x18, R0 ;  /* 0x00000018ff127819 */ /* 0x000fc80000011600 */
[----:B------:R-:W-:-:S13]  /*c840*/  ISETP.NE.U32.AND P0, PT, R18, RZ, PT ;  /* 0x000000ff1200720c */ /* 0x000fda0003f05070 */
[----:B------:R-:W-:Y:S05]  /*c850*/  @P0 BRA `(.L_x_15) ;  /* 0x0000000000280947 */ /* 0x000fea0003800000 */
[----:B------:R-:W-:-:S04]  /*c860*/  SHF.L.U32 R0, R2, 0x1, RZ ;  /* 0x0000000102007819 */ /* 0x000fc800000006ff */
[----:B------:R-:W-:-:S13]  /*c870*/  ISETP.NE.AND P0, PT, R0, RZ, PT ;  /* 0x000000ff0000720c */ /* 0x000fda0003f05270 */
[----:B------:R-:W-:Y:S01]  /*c880*/  @P0 FFMA R4, R2, 1.84467440737095516160e+19, RZ ;  /* 0x5f80000002040823 */ /* 0x000fe200000000ff */
[----:B------:R-:W-:Y:S08]  /*c890*/  @!P0 MUFU.RCP R3, R2 ;  /* 0x0000000200038308 */ /* 0x000ff00000001000 */
[----:B------:R-:W0:Y:S02]  /*c8a0*/  @P0 MUFU.RCP R15, R4 ;  /* 0x00000004000f0308 */ /* 0x000e240000001000 */
[----:B0-----:R-:W-:-:S04]  /*c8b0*/  @P0 FFMA R0, R4, R15, -1 ;  /* 0xbf80000004000423 */ /* 0x001fc8000000000f */
[----:B------:R-:W-:-:S04]  /*c8c0*/  @P0 FADD.FTZ R0, -R0, -RZ ;  /* 0x800000ff00000221 */ /* 0x000fc80000010100 */
[----:B------:R-:W-:-:S04]  /*c8d0*/  @P0 FFMA R0, R15, R0, R15 ;  /* 0x000000000f000223 */ /* 0x000fc8000000000f */
[----:B------:R-:W-:Y:S01]  /*c8e0*/  @P0 FFMA R3, R0, 1.84467440737095516160e+19, RZ ;  /* 0x5f80000000030823 */ /* 0x000fe200000000ff */
[----:B------:R-:W-:Y:S06]  /*c8f0*/  BRA `(.L_x_16) ;  /* 0x0000000000887947 */ /* 0x000fec0003800000 */
.L_x_15:
[----:B------:R-:W-:-:S05]  /*c900*/  VIADD R19, R18, 0xffffff03 ;  /* 0xffffff0312137836 */ /* 0x000fca0000000000 */
[----:B------:R-:W-:-:S13]  /*c910*/  ISETP.GT.U32.AND P0, PT, R19, 0x1, PT ;  /* 0x000000011300780c */ /* 0x000fda0003f04070 */
[----:B------:R-:W-:Y:S05]  /*c920*/  @P0 BRA `(.L_x_17) ;  /* 0x0000000000780947 */ /* 0x000fea0003800000 */
[----:B------:R-:W-:Y:S01]  /*c930*/  LOP3.LUT R0, R2, 0x7fffff, RZ, 0xc0, !PT ;  /* 0x007fffff02007812 */ /* 0x000fe200078ec0ff */
[----:B------:R-:W-:-:S03]  /*c940*/  IMAD.MOV.U32 R16, RZ, RZ, 0x3 ;  /* 0x00000003ff107424 */ /* 0x000fc600078e00ff */
[----:B------:R-:W-:Y:S02]  /*c950*/  LOP3.LUT R0, R0, 0x3f800000, RZ, 0xfc, !PT ;  /* 0x3f80000000007812 */ /* 0x000fe400078efcff */
[----:B------:R-:W-:Y:S02]  /*c960*/  SHF.L.U32 R16, R16, R19, RZ ;  /* 0x0000001310107219 */ /* 0x000fe400000006ff */
[----:B------:R-:W0:Y:S02]  /*c970*/  MUFU.RCP R3, R0 ;  /* 0x0000000000037308 */ /* 0x000e240000001000 */
[----:B0-----:R-:W-:-:S04]  /*c980*/  FFMA R4, R0, R3, -1 ;  /* 0xbf80000000047423 */ /* 0x001fc80000000003 */
[----:B------:R-:W-:-:S04]  /*c990*/  FADD.FTZ R4, -R4, -RZ ;  /* 0x800000ff04047221 */ /* 0x000fc80000010100 */
[CCC-:B------:R-:W-:Y:S01]  /*c9a0*/  FFMA.RM R15, R3.reuse, R4.reuse, R3.reuse ;  /* 0x00000004030f7223 */ /* 0x1c0fe20000004003 */
[----:B------:R-:W-:-:S04]  /*c9b0*/  FFMA.RP R4, R3, R4, R3 ;  /* 0x0000000403047223 */ /* 0x000fc80000008003 */
[C---:B------:R-:W-:Y:S02]  /*c9c0*/  LOP3.LUT R3, R15.reuse, 0x7fffff, RZ, 0xc0, !PT ;  /* 0x007fffff0f037812 */ /* 0x040fe400078ec0ff */
[----:B------:R-:W-:Y:S02]  /*c9d0*/  FSETP.NEU.FTZ.AND P0, PT, R15, R4, PT ;  /* 0x000000040f00720b */ /* 0x000fe40003f1d000 */
[----:B------:R-:W-:Y:S02]  /*c9e0*/  LOP3.LUT R3, R3, 0x800000, RZ, 0xfc, !PT ;  /* 0x0080000003037812 */ /* 0x000fe400078efcff */
[----:B------:R-:W-:Y:S02]  /*c9f0*/  SEL R4, RZ, 0xffffffff, !P0 ;  /* 0xffffffffff047807 */ /* 0x000fe40004000000 */
[----:B------:R-:W-:Y:S02]  /*ca00*/  LOP3.LUT R16, R16, R3, RZ, 0xc0, !PT ;  /* 0x0000000310107212 */ /* 0x000fe400078ec0ff */
[----:B------:R-:W-:-:S02]  /*ca10*/  IADD3 R4, PT, PT, -R4, RZ, RZ ;  /* 0x000000ff04047210 */ /* 0x000fc40007ffe1ff */
[-C--:B------:R-:W-:Y:S02]  /*ca20*/  SHF.R.U32.HI R16, RZ, R19.reuse, R16 ;  /* 0x00000013ff107219 */ /* 0x080fe40000011610 */
[----:B------:R-:W-:Y:S02]  /*ca30*/  LOP3.LUT P1, RZ, R4, R19, R3, 0xf8, !PT ;  /* 0x0000001304ff7212 */ /* 0x000fe4000782f803 */
[C---:B------:R-:W-:Y:S02]  /*ca40*/  LOP3.LUT P0, RZ, R16.reuse, 0x1, RZ, 0xc0, !PT ;  /* 0x0000000110ff7812 */ /* 0x040fe4000780c0ff */
[----:B------:R-:W-:-:S04]  /*ca50*/  LOP3.LUT P2, RZ, R16, 0x2, RZ, 0xc0, !PT ;  /* 0x0000000210ff7812 */ /* 0x000fc8000784c0ff */
[----:B------:R-:W-:Y:S02]  /*ca60*/  PLOP3.LUT P0, PT, P0, P1, P2, 0xe0, 0x0 ;  /* 0x000000000000781c */ /* 0x000fe40000703c20 */
[----:B------:R-:W-:Y:S02]  /*ca70*/  LOP3.LUT P1, RZ, R2, 0x7fffff, RZ, 0xc0, !PT ;  /* 0x007fffff02ff7812 */ /* 0x000fe4000782c0ff */
[----:B------:R-:W-:-:S05]  /*ca80*/  SEL R0, RZ, 0x1, !P0 ;  /* 0x00000001ff007807 */ /* 0x000fca0004000000 */
[----:B------:R-:W-:-:S05]  /*ca90*/  IMAD.MOV R0, RZ, RZ, -R0 ;  /* 0x000000ffff007224 */ /* 0x000fca00078e0a00 */
[----:B------:R-:W-:Y:S01]  /*caa0*/  ISETP.GE.AND P0, PT, R0, RZ, PT ;  /* 0x000000ff0000720c */ /* 0x000fe20003f06270 */
[----:B------:R-:W-:-:S05]  /*cab0*/  VIADD R0, R18, 0xffffff04 ;  /* 0xffffff0412007836 */ /* 0x000fca0000000000 */
[----:B------:R-:W-:-:S07]  /*cac0*/  SHF.R.U32.HI R3, RZ, R0, R3 ;  /* 0x00000000ff037219 */ /* 0x000fce0000011603 */
[----:B------:R-:W-:-:S05]  /*cad0*/  @!P0 IADD3 R3, PT, PT, R3, 0x1, RZ ;  /* 0x0000000103038810 */ /* 0x000fca0007ffe0ff */
[----:B------:R-:W-:-:S05]  /*cae0*/  @!P1 IMAD.SHL.U32 R3, R3, 0x2, RZ ;  /* 0x0000000203039824 */ /* 0x000fca00078e00ff */
[----:B------:R-:W-:Y:S01]  /*caf0*/  LOP3.LUT R3, R3, 0x80000000, R2, 0xf8, !PT ;  /* 0x8000000003037812 */ /* 0x000fe200078ef802 */
[----:B------:R-:W-:Y:S06]  /*cb00*/  BRA `(.L_x_16) ;  /* 0x0000000000047947 */ /* 0x000fec0003800000 */
.L_x_17:
[----:B------:R0:W1:Y:S02]  /*cb10*/  MUFU.RCP R3, R2 ;  /* 0x0000000200037308 */ /* 0x0000640000001000 */
.L_x_16:
[----:B------:R-:W-:Y:S05]  /*cb20*/  BSYNC.RECONVERGENT B1 ;  /* 0x0000000000017941 */ /* 0x000fea0003800200 */
.L_x_14:
[----:B-1----:R-:W-:Y:S01]  /*cb30*/  IMAD.MOV.U32 R0, RZ, RZ, R3 ;  /* 0x000000ffff007224 */ /* 0x002fe200078e0003 */
[----:B0-----:R-:W-:Y:S01]  /*cb40*/  MOV R2, R17 ;  /* 0x0000001100027202 */ /* 0x001fe20000000f00 */
[----:B------:R-:W-:-:S04]  /*cb50*/  IMAD.MOV.U32 R3, RZ, RZ, 0x0 ;  /* 0x00000000ff037424 */ /* 0x000fc800078e00ff */
[----:B------:R-:W-:Y:S05]  /*cb60*/  RET.REL.NODEC R2 `(_Z15glu_bf16_kernelPK13__nv_bfloat16S1_Pf) ;  /* 0xffffff3402247950 */ /* 0x000fea0003c3ffff */
.L_x_18:
[----:B------:R-:W-:-:S00]  /*cb70*/  BRA `(.L_x_18) ;  /* 0xfffffffc00fc7947 */ /* 0x000fc0000383ffff */
[----:B------:R-:W-:-:S00]  /*cb80*/  NOP ;  /* 0x0000000000007918 */ /* 0x000fc00000000000 */
[----:B------:R-:W-:-:S00]  /*cb90*/  NOP ;  /* 0x0000000000007918 */ /* 0x000fc00000000000 */
[----:B------:R-:W-:-:S00]  /*cba0*/  NOP ;  /* 0x0000000000007918 */ /* 0x000fc00000000000 */
[----:B------:R-:W-:-:S00]  /*cbb0*/  NOP ;  /* 0x0000000000007918 */ /* 0x000fc00000000000 */
[----:B------:R-:W-:-:S00]  /*cbc0*/  NOP ;  /* 0x0000000000007918 */ /* 0x000fc00000000000 */
[----:B------:R-:W-:-:S00]  /*cbd0*/  NOP ;  /* 0x0000000000007918 */ /* 0x000fc00000000000 */
[----:B------:R-:W-:-:S00]  /*cbe0*/  NOP ;  /* 0x0000000000007918 */ /* 0x000fc00000000000 */
[----:B------:R-:W-:-:S00]  /*cbf0*/  NOP ;  /* 0x0000000000007918 */ /* 0x000fc00000000000 */
.L_x_19:


//--------------------- .nv.shared._Z15glu_bf16_kernelPK13__nv_bfloat16S1_Pf --------------------------
	.section	.nv.shared._Z15glu_bf16_kernelPK13__nv_bfloat16S1_Pf,"aw",@nobits
	.sectionflags	@""
	.align	16
	.zero		1024


//--------------------- .nv.shared.reserved.0     --------------------------
	.section	.nv.shared.reserved.0,"aw",@nobits
	.weak		__nv_reservedSMEM_offset_0_alias
	.size		__nv_reservedSMEM_offset_0_alias, 0, 64
	.other		__nv_reservedSMEM_offset_0_alias,@"STO_CUDA_RESERVED_SHARED STV_DEFAULT"
__nv_reservedSMEM_offset_0_alias:
	.zero		0
	.zero		64


//--------------------- .nv.constant0._Z15glu_bf16_kernelPK13__nv_bfloat16S1_Pf --------------------------
	.section	.nv.constant0._Z15glu_bf16_kernelPK13__nv_bfloat16S1_Pf,"a",@progbits
	.sectionflags	@""
	.align	4
.nv.constant0._Z15glu_bf16_kernelPK13__nv_bfloat16S1_Pf:
	.zero		920


//--------------------- SYMBOLS --------------------------

	.type		.nv.reservedSmem.offset0,@object
	.size		.nv.reservedSmem.offset0,0x4
	.type		.nv.reservedSmem.cap,@object
	.size		.nv.reservedSmem.cap,0x4
